	.target	sm_90a

	.elftype	@"ET_EXEC"


//--------------------- .note.nv.tkinfo           --------------------------
	.section	.note.nv.tkinfo,"",@"SHT_NOTE"
	.sectionflags	@"SHF_NOTE_NV_TKINFO"
	.tkinfo
        /*0018*/ 	.word	0x00000002
        /*0030*/ 	.string	""
        /*0030*/ 	.string	"ptxas"
        /*0030*/ 	.string	"Cuda compilation tools, release 13.0, V13.0.88"
        /*0030*/ 	.string	"Build cuda_13.0.r13.0/compiler.36424714_0"
        /*0030*/ 	.string	"-v  -suppress-debug-info  -lineinfo  -arch sm_90a "



//--------------------- .note.nv.cuinfo           --------------------------
	.section	.note.nv.cuinfo,"",@"SHT_NOTE"
	.sectionflags	@"SHF_NOTE_NV_CUINFO"
        /*0018*/ 	.short	0x0002
        /*001a*/ 	.short	0x005a
        /*001c*/ 	.short	0x0082
	.zero		2


//--------------------- .nv.info                  --------------------------
	.section	.nv.info,"",@"SHT_CUDA_INFO"
	.align	4


	//----- nvinfo : EIATTR_REGCOUNT
	.align		4
        /*0000*/ 	.byte	0x04, 0x2f
        /*0002*/ 	.short	(.L_1 - .L_0)
	.align		4
.L_0:
        /*0004*/ 	.word	index@(matmul_kernel)
        /*0008*/ 	.word	0x000000ff


	//----- nvinfo : EIATTR_FRAME_SIZE
	.align		4
.L_1:
        /*000c*/ 	.byte	0x04, 0x11
        /*000e*/ 	.short	(.L_3 - .L_2)
	.align		4
.L_2:
        /*0010*/ 	.word	index@(matmul_kernel)
        /*0014*/ 	.word	0x00000cd0


	//----- nvinfo : EIATTR_MIN_STACK_SIZE
	.align		4
.L_3:
        /*0018*/ 	.byte	0x04, 0x12
        /*001a*/ 	.short	(.L_5 - .L_4)
	.align		4
.L_4:
        /*001c*/ 	.word	index@(matmul_kernel)
        /*0020*/ 	.word	0x00000cd0
.L_5:


//--------------------- .nv.compat                --------------------------
	.section	.nv.compat,"",@"SHT_CUDA_COMPAT_INFO"
	.align	4
        /*0000*/ 	.byte	0x02, 0x09, 0x01, 0x00, 0x02, 0x02, 0x04, 0x00, 0x02, 0x05, 0x05, 0x00, 0x03, 0x07, 0x01, 0x01
        /*0010*/ 	.byte	0x02, 0x03, 0x00, 0x00, 0x02, 0x06, 0x01, 0x00, 0x04, 0x0b, 0x08, 0x00, 0x00, 0x00, 0x00, 0x00
        /*0020*/ 	.byte	0x00, 0x00, 0x00, 0x00


//--------------------- .nv.info.matmul_kernel    --------------------------
	.section	.nv.info.matmul_kernel,"",@"SHT_CUDA_INFO"
	.sectionflags	@""
	.align	4


	//----- nvinfo : EIATTR_CUDA_API_VERSION
	.align		4
        /*0000*/ 	.byte	0x04, 0x37
        /*0002*/ 	.short	(.L_7 - .L_6)
.L_6:
        /*0004*/ 	.word	0x00000082


	//----- nvinfo : EIATTR_KPARAM_INFO
	.align		4
.L_7:
        /*0008*/ 	.byte	0x04, 0x17
        /*000a*/ 	.short	(.L_9 - .L_8)
.L_8:
        /*000c*/ 	.word	0x00000000
        /*0010*/ 	.short	0x000d
        /*0012*/ 	.short	0x0048
        /*0014*/ 	.byte	0x00, 0xf4, 0x21, 0x00


	//----- nvinfo : EIATTR_KPARAM_INFO
	.align		4
.L_9:
        /*0018*/ 	.byte	0x04, 0x17
        /*001a*/ 	.short	(.L_11 - .L_10)
.L_10:
        /*001c*/ 	.word	0x00000000
        /*0020*/ 	.short	0x000c
        /*0022*/ 	.short	0x0040
        /*0024*/ 	.byte	0x00, 0xf4, 0x21, 0x00


	//----- nvinfo : EIATTR_KPARAM_INFO
	.align		4
.L_11:
        /*0028*/ 	.byte	0x04, 0x17
        /*002a*/ 	.short	(.L_13 - .L_12)
.L_12:
        /*002c*/ 	.word	0x00000000
        /*0030*/ 	.short	0x000b
        /*0032*/ 	.short	0x0038
        /*0034*/ 	.byte	0x00, 0xf0, 0x11, 0x00


	//----- nvinfo : EIATTR_KPARAM_INFO
	.align		4
.L_13:
        /*0038*/ 	.byte	0x04, 0x17
        /*003a*/ 	.short	(.L_15 - .L_14)
.L_14:
        /*003c*/ 	.word	0x00000000
        /*0040*/ 	.short	0x000a
        /*0042*/ 	.short	0x0034
        /*0044*/ 	.byte	0x00, 0xf0, 0x11, 0x00


	//----- nvinfo : EIATTR_KPARAM_INFO
	.align		4
.L_15:
        /*0048*/ 	.byte	0x04, 0x17
        /*004a*/ 	.short	(.L_17 - .L_16)
.L_16:
        /*004c*/ 	.word	0x00000000
        /*0050*/ 	.short	0x0009
        /*0052*/ 	.short	0x0030
        /*0054*/ 	.byte	0x00, 0xf0, 0x11, 0x00


	//----- nvinfo : EIATTR_KPARAM_INFO
	.align		4
.L_17:
        /*0058*/ 	.byte	0x04, 0x17
        /*005a*/ 	.short	(.L_19 - .L_18)
.L_18:
        /*005c*/ 	.word	0x00000000
        /*0060*/ 	.short	0x0008
        /*0062*/ 	.short	0x002c
        /*0064*/ 	.byte	0x00, 0xf0, 0x11, 0x00


	//----- nvinfo : EIATTR_KPARAM_INFO
	.align		4
.L_19:
        /*0068*/ 	.byte	0x04, 0x17
        /*006a*/ 	.short	(.L_21 - .L_20)
.L_20:
        /*006c*/ 	.word	0x00000000
        /*0070*/ 	.short	0x0007
        /*0072*/ 	.short	0x0028
        /*0074*/ 	.byte	0x00, 0xf0, 0x11, 0x00


	//----- nvinfo : EIATTR_KPARAM_INFO
	.align		4
.L_21:
        /*0078*/ 	.byte	0x04, 0x17
        /*007a*/ 	.short	(.L_23 - .L_22)
.L_22:
        /*007c*/ 	.word	0x00000000
        /*0080*/ 	.short	0x0006
        /*0082*/ 	.short	0x0024
        /*0084*/ 	.byte	0x00, 0xf0, 0x11, 0x00


	//----- nvinfo : EIATTR_KPARAM_INFO
	.align		4
.L_23:
        /*0088*/ 	.byte	0x04, 0x17
        /*008a*/ 	.short	(.L_25 - .L_24)
.L_24:
        /*008c*/ 	.word	0x00000000
        /*0090*/ 	.short	0x0005
        /*0092*/ 	.short	0x0020
        /*0094*/ 	.byte	0x00, 0xf0, 0x11, 0x00


	//----- nvinfo : EIATTR_KPARAM_INFO
	.align		4
.L_25:
        /*0098*/ 	.byte	0x04, 0x17
        /*009a*/ 	.short	(.L_27 - .L_26)
.L_26:
        /*009c*/ 	.word	0x00000000
        /*00a0*/ 	.short	0x0004
        /*00a2*/ 	.short	0x001c
        /*00a4*/ 	.byte	0x00, 0xf0, 0x11, 0x00


	//----- nvinfo : EIATTR_KPARAM_INFO
	.align		4
.L_27:
        /*00a8*/ 	.byte	0x04, 0x17
        /*00aa*/ 	.short	(.L_29 - .L_28)
.L_28:
        /*00ac*/ 	.word	0x00000000
        /*00b0*/ 	.short	0x0003
        /*00b2*/ 	.short	0x0018
        /*00b4*/ 	.byte	0x00, 0xf0, 0x11, 0x00


	//----- nvinfo : EIATTR_KPARAM_INFO
	.align		4
.L_29:
        /*00b8*/ 	.byte	0x04, 0x17
        /*00ba*/ 	.short	(.L_31 - .L_30)
.L_30:
        /*00bc*/ 	.word	0x00000000
        /*00c0*/ 	.short	0x0002
        /*00c2*/ 	.short	0x0010
        /*00c4*/ 	.byte	0x00, 0xf4, 0x21, 0x00


	//----- nvinfo : EIATTR_KPARAM_INFO
	.align		4
.L_31:
        /*00c8*/ 	.byte	0x04, 0x17
        /*00ca*/ 	.short	(.L_33 - .L_32)
.L_32:
        /*00cc*/ 	.word	0x00000000
        /*00d0*/ 	.short	0x0001
        /*00d2*/ 	.short	0x0008
        /*00d4*/ 	.byte	0x00, 0xf4, 0x21, 0x00


	//----- nvinfo : EIATTR_KPARAM_INFO
	.align		4
.L_33:
        /*00d8*/ 	.byte	0x04, 0x17
        /*00da*/ 	.short	(.L_35 - .L_34)
.L_34:
        /*00dc*/ 	.word	0x00000000
        /*00e0*/ 	.short	0x0000
        /*00e2*/ 	.short	0x0000
        /*00e4*/ 	.byte	0x00, 0xf4, 0x21, 0x00


	//----- nvinfo : EIATTR_EXPLICIT_CLUSTER
	.align		4
.L_35:
        /*00e8*/ 	.byte	0x01, 0x3e
	.zero		2


	//----- nvinfo : EIATTR_CTA_PER_CLUSTER
	.align		4
        /*00ec*/ 	.byte	0x04, 0x3d
        /*00ee*/ 	.short	(.L_37 - .L_36)
.L_36:
        /*00f0*/ 	.word	0x00000002
        /*00f4*/ 	.word	0x00000001
        /*00f8*/ 	.word	0x00000001


	//----- nvinfo : EIATTR_SPARSE_MMA_MASK
	.align		4
.L_37:
        /*00fc*/ 	.byte	0x03, 0x50
        /*00fe*/ 	.short	0x0000


	//----- nvinfo : EIATTR_MAXREG_COUNT
	.align		4
        /*0100*/ 	.byte	0x03, 0x1b
        /*0102*/ 	.short	0x00ff


	//----- nvinfo : EIATTR_NUM_BARRIERS
	.align		4
        /*0104*/ 	.byte	0x02, 0x4c
        /*0106*/ 	.byte	0x01
	.zero		1


	//----- nvinfo : EIATTR_ANNOTATIONS
	.align		4
        /*0108*/ 	.byte	0x04, 0x55
        /*010a*/ 	.short	(.L_39 - .L_38)


	//   ....[0]....
.L_38:
        /*010c*/ 	.word	0x00000001
        /*0110*/ 	.byte	0xd0, 0x09, 0x00, 0x00, 0x01, 0x00, 0x00, 0x00, 0x50, 0x0a, 0x00, 0x00, 0x01, 0x00, 0x00, 0x00
        /* <DEDUP_REMOVED lines=1323> */
        /*53d0*/ 	.byte	0xa0, 0x27, 0x02, 0x00, 0x01, 0x00, 0x00, 0x00, 0xc0, 0x27, 0x02, 0x00


	//----- nvinfo : EIATTR_MERCURY_ISA_VERSION
	.align		4
.L_39:
        /*53dc*/ 	.byte	0x03, 0x5f
        /*53de*/ 	.short	0x0101


	//----- nvinfo : EIATTR_EXIT_INSTR_OFFSETS
	.align		4
        /*53e0*/ 	.byte	0x04, 0x1c
        /*53e2*/ 	.short	(.L_41 - .L_40)


	//   ....[0]....
.L_40:
        /*53e4*/ 	.word	0x00025d80


	//   ....[1]....
        /*53e8*/ 	.word	0x00025da0


	//----- nvinfo : EIATTR_REQNTID
	.align		4
.L_41:
        /*53ec*/ 	.byte	0x04, 0x10
        /*53ee*/ 	.short	(.L_43 - .L_42)
.L_42:
        /*53f0*/ 	.word	0x00000080
        /*53f4*/ 	.word	0x00000001
        /*53f8*/ 	.word	0x00000001


	//----- nvinfo : EIATTR_CBANK_PARAM_SIZE
	.align		4
.L_43:
        /*53fc*/ 	.byte	0x03, 0x19
        /*53fe*/ 	.short	0x0050


	//----- nvinfo : EIATTR_PARAM_CBANK
	.align		4
        /*5400*/ 	.byte	0x04, 0x0a
        /*5402*/ 	.short	(.L_45 - .L_44)
	.align		4
.L_44:
        /*5404*/ 	.word	index@(.nv.constant0.matmul_kernel)
        /*5408*/ 	.short	0x0210
        /*540a*/ 	.short	0x0050


	//----- nvinfo : EIATTR_SW_WAR
	.align		4
.L_45:
        /*540c*/ 	.byte	0x04, 0x36
        /*540e*/ 	.short	(.L_47 - .L_46)
.L_46:
        /*5410*/ 	.word	0x00000008
.L_47:


//--------------------- .nv.callgraph             --------------------------
	.section	.nv.callgraph,"",@"SHT_CUDA_CALLGRAPH"
	.align	4
	.sectionentsize	8
	.align		4
        /*0000*/ 	.word	0x00000000
	.align		4
        /*0004*/ 	.word	0xffffffff
	.align		4
        /*0008*/ 	.word	0x00000000
	.align		4
        /*000c*/ 	.word	0xfffffffe
	.align		4
        /*0010*/ 	.word	0x00000000
	.align		4
        /*0014*/ 	.word	0xfffffffd
	.align		4
        /*0018*/ 	.word	0x00000000
	.align		4
        /*001c*/ 	.word	0xfffffffc


//--------------------- .text.matmul_kernel       --------------------------
	.section	.text.matmul_kernel,"ax",@progbits
	.align	128
        .global         matmul_kernel
        .type           matmul_kernel,@function
        .size           matmul_kernel,(.L_x_3 - matmul_kernel)
        .other          matmul_kernel,@"STO_CUDA_ENTRY STV_DEFAULT"
matmul_kernel:
.text.matmul_kernel:
[----:B------:R-:W1:Y:S08]  /*0000*/  LDC R1, c[0x0][0x28] ;  /* 0x00000a00ff017b82 */ /* 0x000e700000000800 */
[----:B------:R-:W2:Y:S01]  /*0010*/  LDC.64 R188, c[0x0][0x228] ;  /* 0x00008a00ffbc7b82 */ /* 0x000ea20000000a00 */
[----:B------:R-:W-:Y:S01]  /*0020*/  ULDC UR31, c[0x0][0x240] ;  /* 0x00009000001f7ab9 */ /* 0x000fe20000000800 */
[----:B------:R-:W-:Y:S01]  /*0030*/  ULDC UR10, c[0x0][0x240] ;  /* 0x00009000000a7ab9 */ /* 0x000fe20000000800 */
[----:B------:R-:W-:Y:S01]  /*0040*/  ULDC UR8, c[0x0][0x240] ;  /* 0x0000900000087ab9 */ /* 0x000fe20000000800 */
[----:B------:R-:W-:Y:S01]  /*0050*/  ULDC UR11, c[0x0][0x240] ;  /* 0x00009000000b7ab9 */ /* 0x000fe20000000800 */
[----:B------:R-:W-:Y:S01]  /*0060*/  ULDC UR20, c[0x0][0x240] ;  /* 0x0000900000147ab9 */ /* 0x000fe20000000800 */
[----:B------:R-:W-:Y:S01]  /*0070*/  ULDC UR27, c[0x0][0x240] ;  /* 0x00009000001b7ab9 */ /* 0x000fe20000000800 */
[----:B------:R-:W-:Y:S01]  /*0080*/  ULDC UR13, c[0x0][0x240] ;  /* 0x00009000000d7ab9 */ /* 0x000fe20000000800 */
[----:B------:R-:W3:Y:S01]  /*0090*/  S2UR UR4, SR_CTAID.X ;  /* 0x00000000000479c3 */ /* 0x000ee20000002500 */
[----:B------:R-:W-:Y:S01]  /*00a0*/  ULDC UR9, c[0x0][0x240] ;  /* 0x0000900000097ab9 */ /* 0x000fe20000000800 */
[----:B------:R-:W-:Y:S01]  /*00b0*/  ULDC UR21, c[0x0][0x240] ;  /* 0x0000900000157ab9 */ /* 0x000fe20000000800 */
[----:B------:R-:W-:Y:S01]  /*00c0*/  ULDC UR29, c[0x0][0x240] ;  /* 0x00009000001d7ab9 */ /* 0x000fe20000000800 */
[----:B------:R-:W-:Y:S01]  /*00d0*/  ULDC UR7, c[0x0][0x240] ;  /* 0x0000900000077ab9 */ /* 0x000fe20000000800 */
[----:B------:R-:W-:Y:S01]  /*00e0*/  ULDC UR26, c[0x0][0x240] ;  /* 0x00009000001a7ab9 */ /* 0x000fe20000000800 */
[----:B------:R-:W-:Y:S01]  /*00f0*/  ULDC UR55, c[0x0][0x240] ;  /* 0x0000900000377ab9 */ /* 0x000fe20000000800 */
[----:B------:R-:W-:Y:S01]  /*0100*/  ULDC UR23, c[0x0][0x240] ;  /* 0x0000900000177ab9 */ /* 0x000fe20000000800 */
[----:B------:R-:W4:Y:S01]  /*0110*/  S2UR UR6, SR_CgaCtaId ;  /* 0x00000000000679c3 */ /* 0x000f220000008800 */
[----:B------:R-:W-:Y:S01]  /*0120*/  ULDC UR15, c[0x0][0x240] ;  /* 0x00009000000f7ab9 */ /* 0x000fe20000000800 */
[----:B------:R-:W-:Y:S01]  /*0130*/  ULDC UR28, c[0x0][0x240] ;  /* 0x00009000001c7ab9 */ /* 0x000fe20000000800 */
[----:B------:R-:W-:Y:S01]  /*0140*/  ULDC UR14, c[0x0][0x240] ;  /* 0x00009000000e7ab9 */ /* 0x000fe20000000800 */
[----:B------:R-:W-:Y:S01]  /*0150*/  ULDC UR18, c[0x0][0x240] ;  /* 0x0000900000127ab9 */ /* 0x000fe20000000800 */
[----:B------:R-:W-:Y:S01]  /*0160*/  ULDC UR24, c[0x0][0x240] ;  /* 0x0000900000187ab9 */ /* 0x000fe20000000800 */
[----:B------:R-:W-:Y:S01]  /*0170*/  ULDC UR12, c[0x0][0x240] ;  /* 0x00009000000c7ab9 */ /* 0x000fe20000000800 */
[----:B------:R-:W-:Y:S01]  /*0180*/  ULDC UR16, c[0x0][0x240] ;  /* 0x0000900000107ab9 */ /* 0x000fe20000000800 */
[----:B--2---:R-:W-:Y:S01]  /*0190*/  VIADD R0, R189, 0x3f ;  /* 0x0000003fbd007836 */ /* 0x004fe20000000000 */
[----:B------:R-:W-:Y:S01]  /*01a0*/  IABS R8, R189 ;  /* 0x000000bd00087213 */ /* 0x000fe20000000000 */
[----:B------:R-:W-:Y:S01]  /*01b0*/  ULDC UR17, c[0x0][0x240] ;  /* 0x0000900000117ab9 */ /* 0x000fe20000000800 */
[----:B------:R-:W-:Y:S01]  /*01c0*/  ULDC UR22, c[0x0][0x240] ;  /* 0x0000900000167ab9 */ /* 0x000fe20000000800 */
[----:B------:R-:W-:Y:S01]  /*01d0*/  ULDC UR19, c[0x0][0x240] ;  /* 0x0000900000137ab9 */ /* 0x000fe20000000800 */
[----:B------:R-:W-:Y:S01]  /*01e0*/  SHF.R.S32.HI R3, RZ, 0x1f, R0 ;  /* 0x0000001fff037819 */ /* 0x000fe20000011400 */
[----:B------:R-:W2:Y:S01]  /*01f0*/  LDC R120, c[0x0][0x230] ;  /* 0x00008c00ff787b82 */ /* 0x000ea20000000800 */
[----:B------:R-:W-:Y:S01]  /*0200*/  ULDC UR25, c[0x0][0x240] ;  /* 0x0000900000197ab9 */ /* 0x000fe20000000800 */
[----:B---3--:R-:W-:Y:S01]  /*0210*/  I2FP.F32.U32 R5, UR4 ;  /* 0x0000000400057c45 */ /* 0x008fe20008201000 */
[----:B------:R-:W-:Y:S01]  /*0220*/  ULDC UR4, c[0x0][0x150] ;  /* 0x0000540000047ab9 */ /* 0x000fe20000000800 */
[----:B------:R-:W-:Y:S01]  /*0230*/  LEA.HI R3, R3, R0, RZ, 0x6 ;  /* 0x0000000003037211 */ /* 0x000fe200078f30ff */
[----:B------:R-:W-:Y:S01]  /*0240*/  ULDC UR30, c[0x0][0x240] ;  /* 0x00009000001e7ab9 */ /* 0x000fe20000000800 */
[----:B------:R-:W-:Y:S01]  /*0250*/  ULDC UR35, c[0x0][0x240] ;  /* 0x0000900000237ab9 */ /* 0x000fe20000000800 */
[----:B------:R-:W-:Y:S01]  /*0260*/  FMUL R5, R5, UR4 ;  /* 0x0000000405057c20 */ /* 0x000fe20008400000 */
[----:B------:R-:W-:Y:S01]  /*0270*/  SHF.R.S32.HI R3, RZ, 0x6, R3 ;  /* 0x00000006ff037819 */ /* 0x000fe20000011403 */
[----:B------:R-:W-:Y:S01]  /*0280*/  ULDC UR32, c[0x0][0x240] ;  /* 0x0000900000207ab9 */ /* 0x000fe20000000800 */
[----:B----4-:R-:W-:Y:S01]  /*0290*/  USHF.L.U32 UR5, UR6, 0x8, URZ ;  /* 0x0000000806057899 */ /* 0x010fe2000800063f */
[----:B------:R-:W3:Y:S01]  /*02a0*/  LDC R121, c[0x0][0x230] ;  /* 0x00008c00ff797b82 */ /* 0x000ee20000000800 */
[----:B------:R-:W-:Y:S01]  /*02b0*/  ULDC UR36, c[0x0][0x240] ;  /* 0x0000900000247ab9 */ /* 0x000fe20000000800 */
[----:B------:R-:W-:Y:S01]  /*02c0*/  IMAD.SHL.U32 R4, R3, 0x8, RZ ;  /* 0x0000000803047824 */ /* 0x000fe200078e00ff */
[----:B------:R-:W4:Y:S01]  /*02d0*/  F2I.U32.TRUNC.NTZ R5, R5 ;  /* 0x0000000500057305 */ /* 0x000f22000020f000 */
[----:B------:R-:W-:Y:S01]  /*02e0*/  ULOP3.LUT UR5, UR5, 0x100, URZ, 0xc0, !UPT ;  /* 0x0000010005057892 */ /* 0x000fe2000f8ec03f */
[----:B-1----:R-:W-:Y:S01]  /*02f0*/  VIADD R1, R1, 0xfffff330 ;  /* 0xfffff33001017836 */ /* 0x002fe20000000000 */
[----:B------:R-:W-:Y:S01]  /*0300*/  ULDC UR33, c[0x0][0x240] ;  /* 0x0000900000217ab9 */ /* 0x000fe20000000800 */
[----:B------:R-:W-:Y:S01]  /*0310*/  IABS R7, R4 ;  /* 0x0000000400077213 */ /* 0x000fe20000000000 */
[----:B------:R-:W-:Y:S01]  /*0320*/  ULDC UR37, c[0x0][0x240] ;  /* 0x0000900000257ab9 */ /* 0x000fe20000000800 */
[----:B------:R-:W-:Y:S01]  /*0330*/  ULDC UR38, c[0x0][0x240] ;  /* 0x0000900000267ab9 */ /* 0x000fe20000000800 */
[----:B------:R-:W-:Y:S01]  /*0340*/  ULDC UR39, c[0x0][0x240] ;  /* 0x0000900000277ab9 */ /* 0x000fe20000000800 */
[----:B------:R-:W1:Y:S01]  /*0350*/  I2F.RP R0, R7 ;  /* 0x0000000700007306 */ /* 0x000e620000209400 */
[----:B------:R-:W-:Y:S01]  /*0360*/  ULDC UR34, c[0x0][0x240] ;  /* 0x0000900000227ab9 */ /* 0x000fe20000000800 */
[----:B------:R-:W-:Y:S01]  /*0370*/  ULDC UR43, c[0x0][0x240] ;  /* 0x00009000002b7ab9 */ /* 0x000fe20000000800 */
[----:B------:R-:W-:Y:S01]  /*0380*/  ULDC UR40, c[0x0][0x240] ;  /* 0x0000900000287ab9 */ /* 0x000fe20000000800 */
[----:B------:R-:W-:Y:S01]  /*0390*/  ULDC UR44, c[0x0][0x240] ;  /* 0x00009000002c7ab9 */ /* 0x000fe20000000800 */
[----:B------:R-:W-:Y:S01]  /*03a0*/  ULDC UR46, c[0x0][0x240] ;  /* 0x00009000002e7ab9 */ /* 0x000fe20000000800 */
[----:B------:R-:W-:Y:S01]  /*03b0*/  ULDC UR41, c[0x0][0x240] ;  /* 0x0000900000297ab9 */ /* 0x000fe20000000800 */
[----:B----4-:R-:W-:Y:S01]  /*03c0*/  IABS R11, R5 ;  /* 0x00000005000b7213 */ /* 0x010fe20000000000 */
[----:B------:R-:W-:Y:S01]  /*03d0*/  ULDC UR50, c[0x0][0x240] ;  /* 0x0000900000327ab9 */ /* 0x000fe20000000800 */
[----:B------:R-:W-:Y:S01]  /*03e0*/  ULDC UR42, c[0x0][0x240] ;  /* 0x00009000002a7ab9 */ /* 0x000fe20000000800 */
[----:B------:R-:W-:Y:S01]  /*03f0*/  ULDC UR45, c[0x0][0x240] ;  /* 0x00009000002d7ab9 */ /* 0x000fe20000000800 */
[----:B------:R-:W-:Y:S01]  /*0400*/  ULDC UR47, c[0x0][0x240] ;  /* 0x00009000002f7ab9 */ /* 0x000fe20000000800 */
[----:B------:R-:W-:Y:S01]  /*0410*/  ULDC UR53, c[0x0][0x240] ;  /* 0x0000900000357ab9 */ /* 0x000fe20000000800 */
[----:B------:R-:W-:Y:S01]  /*0420*/  ULDC UR48, c[0x0][0x240] ;  /* 0x0000900000307ab9 */ /* 0x000fe20000000800 */
[----:B--2---:R-:W-:Y:S01]  /*0430*/  VIADD R120, R120, 0xfffffffe ;  /* 0xfffffffe78787836 */ /* 0x004fe20000000000 */
[----:B-1----:R-:W1:Y:S01]  /*0440*/  MUFU.RCP R0, R0 ;  /* 0x0000000000007308 */ /* 0x002e620000001000 */
[----:B------:R-:W-:Y:S01]  /*0450*/  ULDC UR49, c[0x0][0x240] ;  /* 0x0000900000317ab9 */ /* 0x000fe20000000800 */
[----:B------:R-:W-:Y:S01]  /*0460*/  ULDC UR51, c[0x0][0x240] ;  /* 0x0000900000337ab9 */ /* 0x000fe20000000800 */
[----:B------:R-:W-:Y:S01]  /*0470*/  ULDC UR52, c[0x0][0x240] ;  /* 0x0000900000347ab9 */ /* 0x000fe20000000800 */
[----:B------:R-:W-:Y:S01]  /*0480*/  ULDC UR54, c[0x0][0x240] ;  /* 0x0000900000367ab9 */ /* 0x000fe20000000800 */
[----:B---3--:R-:W-:Y:S01]  /*0490*/  VIADD R121, R121, 0xffffffff ;  /* 0xffffffff79797836 */ /* 0x008fe20000000000 */
[----:B------:R-:W2:Y:S08]  /*04a0*/  LDC R182, c[0x0][0x230] ;  /* 0x00008c00ffb67b82 */ /* 0x000eb00000000800 */
[----:B------:R-:W3:Y:S01]  /*04b0*/  LDC R183, c[0x0][0x230] ;  /* 0x00008c00ffb77b82 */ /* 0x000ee20000000800 */
[----:B-1----:R-:W-:-:S02]  /*04c0*/  IADD3 R2, R0, 0xffffffe, RZ ;  /* 0x0ffffffe00027810 */ /* 0x002fc40007ffe0ff */
[----:B------:R-:W-:Y:S02]  /*04d0*/  IABS R0, R4 ;  /* 0x0000000400007213 */ /* 0x000fe40000000000 */
[----:B------:R1:W4:Y:S03]  /*04e0*/  F2I.FTZ.U32.TRUNC.NTZ R3, R2 ;  /* 0x0000000200037305 */ /* 0x000326000021f000 */
[----:B------:R-:W3:Y:S01]  /*04f0*/  LDC R252, c[0x0][0x230] ;  /* 0x00008c00fffc7b82 */ /* 0x000ee20000000800 */
[----:B------:R-:W-:Y:S02]  /*0500*/  IMAD.MOV R0, RZ, RZ, -R0 ;  /* 0x000000ffff007224 */ /* 0x000fe400078e0a00 */
[----:B-1----:R-:W-:-:S05]  /*0510*/  IMAD.MOV.U32 R2, RZ, RZ, RZ ;  /* 0x000000ffff027224 */ /* 0x002fca00078e00ff */
[----:B------:R-:W1:Y:S01]  /*0520*/  LDC R251, c[0x0][0x230] ;  /* 0x00008c00fffb7b82 */ /* 0x000e620000000800 */
[----:B----4-:R-:W-:-:S04]  /*0530*/  IMAD.MOV R6, RZ, RZ, -R3 ;  /* 0x000000ffff067224 */ /* 0x010fc800078e0a03 */
[----:B------:R-:W-:-:S04]  /*0540*/  IMAD R9, R6, R7, RZ ;  /* 0x0000000706097224 */ /* 0x000fc800078e02ff */
[----:B------:R-:W-:Y:S01]  /*0550*/  IMAD.HI.U32 R2, R3, R9, R2 ;  /* 0x0000000903027227 */ /* 0x000fe200078e0002 */
[----:B------:R-:W-:-:S05]  /*0560*/  IABS R9, R188 ;  /* 0x000000bc00097213 */ /* 0x000fca0000000000 */
[----:B------:R-:W-:-:S04]  /*0570*/  IMAD.HI.U32 R2, R2, R11, RZ ;  /* 0x0000000b02027227 */ /* 0x000fc800078e00ff */
[----:B------:R-:W-:-:S05]  /*0580*/  IMAD R0, R2, R0, R11 ;  /* 0x0000000002007224 */ /* 0x000fca00078e020b */
[----:B------:R-:W-:-:S13]  /*0590*/  ISETP.GT.U32.AND P1, PT, R7, R0, PT ;  /* 0x000000000700720c */ /* 0x000fda0003f24070 */
[-C--:B------:R-:W-:Y:S01]  /*05a0*/  @!P1 IADD3 R0, R0, -R7.reuse, RZ ;  /* 0x8000000700009210 */ /* 0x080fe20007ffe0ff */
[----:B------:R-:W-:Y:S01]  /*05b0*/  @!P1 VIADD R2, R2, 0x1 ;  /* 0x0000000102029836 */ /* 0x000fe20000000000 */
[----:B------:R-:W-:Y:S02]  /*05c0*/  ISETP.NE.AND P1, PT, R4, RZ, PT ;  /* 0x000000ff0400720c */ /* 0x000fe40003f25270 */
[----:B------:R-:W-:Y:S02]  /*05d0*/  ISETP.GE.U32.AND P0, PT, R0, R7, PT ;  /* 0x000000070000720c */ /* 0x000fe40003f06070 */
[----:B------:R-:W-:-:S04]  /*05e0*/  LOP3.LUT R0, R5, R4, RZ, 0x3c, !PT ;  /* 0x0000000405007212 */ /* 0x000fc800078e3cff */
[----:B------:R-:W-:Y:S01]  /*05f0*/  ISETP.GE.AND P2, PT, R0, RZ, PT ;  /* 0x000000ff0000720c */ /* 0x000fe20003f46270 */
[----:B------:R-:W-:-:S05]  /*0600*/  VIADD R0, R188, 0x1ff ;  /* 0x000001ffbc007836 */ /* 0x000fca0000000000 */
[----:B------:R-:W-:Y:S01]  /*0610*/  SHF.R.S32.HI R3, RZ, 0x1f, R0 ;  /* 0x0000001fff037819 */ /* 0x000fe20000011400 */
[----:B------:R-:W-:-:S03]  /*0620*/  @P0 VIADD R2, R2, 0x1 ;  /* 0x0000000102020836 */ /* 0x000fc60000000000 */
[----:B------:R-:W-:-:S03]  /*0630*/  LEA.HI R3, R3, R0, RZ, 0x9 ;  /* 0x0000000003037211 */ /* 0x000fc600078f48ff */
[----:B------:R-:W-:Y:S02]  /*0640*/  @!P2 IADD3 R2, -R2, RZ, RZ ;  /* 0x000000ff0202a210 */ /* 0x000fe40007ffe1ff */
[----:B------:R-:W-:-:S05]  /*0650*/  @!P1 LOP3.LUT R2, RZ, R4, RZ, 0x33, !PT ;  /* 0x00000004ff029212 */ /* 0x000fca00078e33ff */
[----:B------:R-:W-:Y:S02]  /*0660*/  IMAD.SHL.U32 R14, R2, 0x8, RZ ;  /* 0x00000008020e7824 */ /* 0x000fe400078e00ff */
[----:B------:R-:W-:-:S03]  /*0670*/  IMAD.MOV R2, RZ, RZ, -R2 ;  /* 0x000000ffff027224 */ /* 0x000fc600078e0a02 */
[----:B------:R-:W-:Y:S01]  /*0680*/  LEA.HI.SX32 R3, R3, -R14, 0x17 ;  /* 0x8000000e03037211 */ /* 0x000fe200078fbaff */
[----:B------:R-:W-:Y:S02]  /*0690*/  IMAD R13, R4, R2, R5 ;  /* 0x00000002040d7224 */ /* 0x000fe400078e0205 */
[----:B------:R-:W-:Y:S01]  /*06a0*/  IMAD.MOV.U32 R2, RZ, RZ, RZ ;  /* 0x000000ffff027224 */ /* 0x000fe200078e00ff */
[----:B------:R-:W-:Y:S02]  /*06b0*/  VIMNMX R12, R3, 0x8, PT ;  /* 0x00000008030c7848 */ /* 0x000fe40003fe0100 */
[----:B------:R-:W-:Y:S02]  /*06c0*/  IABS R4, R13 ;  /* 0x0000000d00047213 */ /* 0x000fe40000000000 */
[----:B------:R-:W-:-:S04]  /*06d0*/  IABS R7, R12 ;  /* 0x0000000c00077213 */ /* 0x000fc80000000000 */
[----:B------:R-:W4:Y:S08]  /*06e0*/  I2F.RP R0, R7 ;  /* 0x0000000700007306 */ /* 0x000f300000209400 */
[----:B----4-:R-:W4:Y:S02]  /*06f0*/  MUFU.RCP R0, R0 ;  /* 0x0000000000007308 */ /* 0x010f240000001000 */
[----:B----4-:R-:W-:-:S06]  /*0700*/  VIADD R3, R0, 0xffffffe ;  /* 0x0ffffffe00037836 */ /* 0x010fcc0000000000 */
[----:B------:R-:W4:Y:S02]  /*0710*/  F2I.FTZ.U32.TRUNC.NTZ R3, R3 ;  /* 0x0000000300037305 */ /* 0x000f24000021f000 */
[----:B----4-:R-:W-:-:S05]  /*0720*/  IADD3 R6, RZ, -R3, RZ ;  /* 0x80000003ff067210 */ /* 0x010fca0007ffe0ff */
[----:B------:R-:W-:Y:S01]  /*0730*/  IMAD R5, R6, R7, RZ ;  /* 0x0000000706057224 */ /* 0x000fe200078e02ff */
[----:B------:R-:W-:-:S03]  /*0740*/  IABS R6, R12 ;  /* 0x0000000c00067213 */ /* 0x000fc60000000000 */
[----:B------:R-:W-:Y:S02]  /*0750*/  IMAD.HI.U32 R2, R3, R5, R2 ;  /* 0x0000000503027227 */ /* 0x000fe400078e0002 */
[----:B------:R-:W4:Y:S02]  /*0760*/  I2F.RP R5, R8 ;  /* 0x0000000800057306 */ /* 0x000f240000209400 */
[----:B------:R-:W-:Y:S02]  /*0770*/  IMAD.MOV.U32 R3, RZ, RZ, R4 ;  /* 0x000000ffff037224 */ /* 0x000fe400078e0004 */
[----:B------:R-:W-:Y:S01]  /*0780*/  IMAD.MOV R0, RZ, RZ, -R6 ;  /* 0x000000ffff007224 */ /* 0x000fe200078e0a06 */
[----:B------:R-:W2:Y:S01]  /*0790*/  S2R R4, SR_TID.X ;  /* 0x0000000000047919 */ /* 0x000ea20000002100 */
[----:B------:R-:W-:-:S04]  /*07a0*/  IMAD.HI.U32 R2, R2, R3, RZ ;  /* 0x0000000302027227 */ /* 0x000fc800078e00ff */
[----:B------:R-:W-:Y:S02]  /*07b0*/  IMAD R0, R2, R0, R3 ;  /* 0x0000000002007224 */ /* 0x000fe400078e0203 */
[----:B------:R-:W3:Y:S03]  /*07c0*/  I2F.RP R3, R9 ;  /* 0x0000000900037306 */ /* 0x000ee60000209400 */
[----:B------:R-:W-:-:S05]  /*07d0*/  ISETP.GT.U32.AND P1, PT, R7, R0, PT ;  /* 0x000000000700720c */ /* 0x000fca0003f24070 */
[----:B----4-:R-:W4:Y:S08]  /*07e0*/  MUFU.RCP R5, R5 ;  /* 0x0000000500057308 */ /* 0x010f300000001000 */
[----:B------:R-:W-:Y:S01]  /*07f0*/  @!P1 IADD3 R0, R0, -R7, RZ ;  /* 0x8000000700009210 */ /* 0x000fe20007ffe0ff */
[----:B---3--:R-:W3:Y:S01]  /*0800*/  MUFU.RCP R3, R3 ;  /* 0x0000000300037308 */ /* 0x008ee20000001000 */
[----:B------:R-:W-:Y:S01]  /*0810*/  @!P1 VIADD R2, R2, 0x1 ;  /* 0x0000000102029836 */ /* 0x000fe20000000000 */
[----:B------:R-:W-:-:S02]  /*0820*/  ISETP.NE.AND P1, PT, R12, RZ, PT ;  /* 0x000000ff0c00720c */ /* 0x000fc40003f25270 */
[----:B------:R-:W-:Y:S02]  /*0830*/  ISETP.GE.U32.AND P0, PT, R0, R7, PT ;  /* 0x000000070000720c */ /* 0x000fe40003f06070 */
[----:B------:R-:W-:Y:S01]  /*0840*/  LOP3.LUT R0, R13, R12, RZ, 0x3c, !PT ;  /* 0x0000000c0d007212 */ /* 0x000fe200078e3cff */
[----:B----4-:R-:W-:Y:S01]  /*0850*/  VIADD R10, R5, 0xffffffe ;  /* 0x0ffffffe050a7836 */ /* 0x010fe20000000000 */
[----:B--2---:R-:W-:Y:S02]  /*0860*/  LOP3.LUT R242, R4, 0x7f, RZ, 0xc0, !PT ;  /* 0x0000007f04f27812 */ /* 0x004fe400078ec0ff */
[----:B------:R-:W-:Y:S01]  /*0870*/  ISETP.GE.AND P2, PT, R0, RZ, PT ;  /* 0x000000ff0000720c */ /* 0x000fe20003f46270 */
[----:B------:R2:W4:Y:S01]  /*0880*/  F2I.FTZ.U32.TRUNC.NTZ R11, R10 ;  /* 0x0000000a000b7305 */ /* 0x000522000021f000 */
[----:B------:R-:W-:-:S05]  /*0890*/  IMAD.SHL.U32 R0, R4, 0x4, RZ ;  /* 0x0000000404007824 */ /* 0x000fca00078e00ff */
[----:B------:R-:W-:Y:S01]  /*08a0*/  @P0 IADD3 R2, R2, 0x1, RZ ;  /* 0x0000000102020810 */ /* 0x000fe20007ffe0ff */
[----:B---3--:R-:W-:Y:S01]  /*08b0*/  VIADD R6, R3, 0xffffffe ;  /* 0x0ffffffe03067836 */ /* 0x008fe20000000000 */
[----:B------:R-:W-:Y:S01]  /*08c0*/  LOP3.LUT R3, R0, 0x7c, RZ, 0xc0, !PT ;  /* 0x0000007c00037812 */ /* 0x000fe200078ec0ff */
[----:B--2---:R-:W-:Y:S02]  /*08d0*/  IMAD.MOV.U32 R10, RZ, RZ, RZ ;  /* 0x000000ffff0a7224 */ /* 0x004fe400078e00ff */
[----:B------:R-:W2:Y:S01]  /*08e0*/  F2I.FTZ.U32.TRUNC.NTZ R7, R6 ;  /* 0x0000000600077305 */ /* 0x000ea2000021f000 */
[----:B------:R-:W-:Y:S01]  /*08f0*/  IMAD.MOV.U32 R5, RZ, RZ, R2 ;  /* 0x000000ffff057224 */ /* 0x000fe200078e0002 */
[C---:B------:R-:W-:Y:S01]  /*0900*/  LOP3.LUT R2, R4.reuse, 0x60, RZ, 0xc0, !PT ;  /* 0x0000006004027812 */ /* 0x040fe200078ec0ff */
[----:B------:R-:W-:Y:S02]  /*0910*/  IMAD.SHL.U32 R4, R4, 0x10, RZ ;  /* 0x0000001004047824 */ /* 0x000fe400078e00ff */
[----:B------:R-:W-:Y:S01]  /*0920*/  @!P2 IMAD.MOV R5, RZ, RZ, -R5 ;  /* 0x000000ffff05a224 */ /* 0x000fe200078e0a05 */
[----:B------:R-:W-:Y:S01]  /*0930*/  @!P1 LOP3.LUT R5, RZ, R12, RZ, 0x33, !PT ;  /* 0x0000000cff059212 */ /* 0x000fe200078e33ff */
[----:B------:R-:W-:Y:S01]  /*0940*/  IMAD R2, R2, 0x100, R3 ;  /* 0x0000010002027824 */ /* 0x000fe200078e0203 */
[----:B----4-:R-:W-:-:S02]  /*0950*/  IADD3 R15, RZ, -R11, RZ ;  /* 0x8000000bff0f7210 */ /* 0x010fc40007ffe0ff */
[----:B------:R-:W-:Y:S01]  /*0960*/  LOP3.LUT R4, R4, 0x70, RZ, 0xc0, !PT ;  /* 0x0000007004047812 */ /* 0x000fe200078ec0ff */
[----:B------:R-:W-:Y:S02]  /*0970*/  IMAD.SHL.U32 R0, R5, 0x40, RZ ;  /* 0x0000004005007824 */ /* 0x000fe400078e00ff */
[----:B------:R-:W-:Y:S02]  /*0980*/  IMAD R3, R15, R8, RZ ;  /* 0x000000080f037224 */ /* 0x000fe400078e02ff */
[----:B--2---:R-:W-:Y:S01]  /*0990*/  IMAD.MOV R6, RZ, RZ, -R7 ;  /* 0x000000ffff067224 */ /* 0x004fe200078e0a07 */
[C---:B------:R-:W-:Y:S01]  /*09a0*/  IADD3 R18, R0.reuse, 0x3f, RZ ;  /* 0x0000003f00127810 */ /* 0x040fe20007ffe0ff */
[----:B------:R-:W-:Y:S01]  /*09b0*/  IMAD.HI.U32 R3, R11, R3, R10 ;  /* 0x000000030b037227 */ /* 0x000fe200078e000a */
[----:B------:R-:W-:Y:S01]  /*09c0*/  IADD3 R16, R0, 0x2, RZ ;  /* 0x0000000200107810 */ /* 0x000fe20007ffe0ff */
[----:B------:R2:W-:Y:S01]  /*09d0*/  STL [R1+0xca8], R0 ;  /* 0x000ca80001007387 */ /* 0x0005e20000100800 */
[----:B------:R-:W-:Y:S01]  /*09e0*/  IABS R17, R18 ;  /* 0x0000001200117213 */ /* 0x000fe20000000000 */
[----:B------:R-:W-:Y:S01]  /*09f0*/  IMAD.MOV R5, RZ, RZ, -R5 ;  /* 0x000000ffff057224 */ /* 0x000fe200078e0a05 */
[----:B------:R-:W-:Y:S01]  /*0a00*/  ISETP.GE.AND P2, PT, R16, RZ, PT ;  /* 0x000000ff1000720c */ /* 0x000fe20003f46270 */
[----:B------:R-:W-:Y:S01]  /*0a10*/  VIADD R15, R0, 0x1 ;  /* 0x00000001000f7836 */ /* 0x000fe20000000000 */
[----:B------:R-:W-:Y:S01]  /*0a20*/  ISETP.GE.AND P3, PT, R18, RZ, PT ;  /* 0x000000ff1200720c */ /* 0x000fe20003f66270 */
[----:B------:R-:W-:Y:S01]  /*0a30*/  IMAD.HI.U32 R10, R3, R17, RZ ;  /* 0x00000011030a7227 */ /* 0x000fe200078e00ff */
[----:B------:R-:W-:Y:S01]  /*0a40*/  IADD3 R27, R0, 0x9, RZ ;  /* 0x00000009001b7810 */ /* 0x000fe20007ffe0ff */
[----:B------:R-:W-:Y:S01]  /*0a50*/  STL.64 [R1+0xc50], R188 ;  /* 0x000c50bc01007387 */ /* 0x000fe20000100a00 */
[----:B------:R-:W-:Y:S01]  /*0a60*/  ISETP.GE.AND P1, PT, R15, RZ, PT ;  /* 0x000000ff0f00720c */ /* 0x000fe20003f26270 */
[----:B------:R-:W-:Y:S01]  /*0a70*/  IMAD R5, R12, R5, R13 ;  /* 0x000000050c057224 */ /* 0x000fe200078e020d */
[----:B------:R-:W-:Y:S01]  /*0a80*/  IABS R12, R15 ;  /* 0x0000000f000c7213 */ /* 0x000fe20000000000 */
[----:B------:R-:W-:Y:S01]  /*0a90*/  IMAD R11, R6, R9, RZ ;  /* 0x00000009060b7224 */ /* 0x000fe200078e02ff */
[----:B------:R-:W-:Y:S01]  /*0aa0*/  IABS R13, R16 ;  /* 0x00000010000d7213 */ /* 0x000fe20000000000 */
[----:B------:R-:W-:Y:S01]  /*0ab0*/  IMAD.MOV.U32 R6, RZ, RZ, RZ ;  /* 0x000000ffff067224 */ /* 0x000fe200078e00ff */
[C---:B------:R-:W-:Y:S01]  /*0ac0*/  IADD3 R44, R0.reuse, 0x19, RZ ;  /* 0x00000019002c7810 */ /* 0x040fe20007ffe0ff */
[----:B------:R-:W-:Y:S01]  /*0ad0*/  IMAD.MOV R10, RZ, RZ, -R10 ;  /* 0x000000ffff0a7224 */ /* 0x000fe200078e0a0a */
[C---:B------:R-:W-:Y:S01]  /*0ae0*/  IADD3 R55, R0.reuse, 0x27, RZ ;  /* 0x0000002700377810 */ /* 0x040fe20007ffe0ff */
[----:B------:R-:W-:Y:S01]  /*0af0*/  IMAD.HI.U32 R6, R7, R11, R6 ;  /* 0x0000000b07067227 */ /* 0x000fe200078e0006 */
[----:B------:R-:W-:-:S02]  /*0b00*/  IADD3 R54, R0, 0x26, RZ ;  /* 0x0000002600367810 */ /* 0x000fc40007ffe0ff */
[----:B------:R-:W-:Y:S01]  /*0b10*/  IADD3 R68, R0, 0x3a, RZ ;  /* 0x0000003a00447810 */ /* 0x000fe20007ffe0ff */
[----:B------:R-:W-:Y:S01]  /*0b20*/  IMAD R17, R8, R10, R17 ;  /* 0x0000000a08117224 */ /* 0x000fe200078e0211 */
[----:B------:R-:W-:Y:S01]  /*0b30*/  IABS R49, R54 ;  /* 0x0000003600317213 */ /* 0x000fe20000000000 */
[----:B------:R-:W-:Y:S01]  /*0b40*/  IMAD.MOV.U32 R11, RZ, RZ, R12 ;  /* 0x000000ffff0b7224 */ /* 0x000fe200078e000c */
[----:B------:R-:W-:Y:S01]  /*0b50*/  MOV R12, R13 ;  /* 0x0000000d000c7202 */ /* 0x000fe20000000f00 */
[----:B------:R-:W-:Y:S01]  /*0b60*/  VIADD R19, R0, 0x3 ;  /* 0x0000000300137836 */ /* 0x000fe20000000000 */
[----:B------:R-:W-:Y:S01]  /*0b70*/  ISETP.GT.U32.AND P0, PT, R8, R17, PT ;  /* 0x000000110800720c */ /* 0x000fe20003f04070 */
[----:B------:R-:W-:Y:S01]  /*0b80*/  IMAD.IADD R5, R14, 0x1, R5 ;  /* 0x000000010e057824 */ /* 0x000fe200078e0205 */
[----:B------:R-:W-:Y:S01]  /*0b90*/  IABS R89, R68 ;  /* 0x0000004400597213 */ /* 0x000fe20000000000 */
[----:B------:R-:W-:Y:S01]  /*0ba0*/  IMAD.HI.U32 R10, R3, R12, RZ ;  /* 0x0000000c030a7227 */ /* 0x000fe200078e00ff */
[----:B------:R-:W-:-:S02]  /*0bb0*/  IABS R14, R19 ;  /* 0x00000013000e7213 */ /* 0x000fc40000000000 */
[----:B------:R-:W-:Y:S01]  /*0bc0*/  IADD3 R70, R0, 0x3b, RZ ;  /* 0x0000003b00467810 */ /* 0x000fe20007ffe0ff */
[----:B------:R-:W-:Y:S01]  /*0bd0*/  IMAD.HI.U32 R7, R3, R11, RZ ;  /* 0x0000000b03077227 */ /* 0x000fe200078e00ff */
[----:B------:R-:W-:Y:S02]  /*0be0*/  IADD3 R13, -R10, RZ, RZ ;  /* 0x000000ff0a0d7210 */ /* 0x000fe40007ffe1ff */
[----:B------:R-:W-:Y:S01]  /*0bf0*/  IABS R91, R70 ;  /* 0x00000046005b7213 */ /* 0x000fe20000000000 */
[----:B------:R-:W-:Y:S01]  /*0c00*/  IMAD.MOV R7, RZ, RZ, -R7 ;  /* 0x000000ffff077224 */ /* 0x000fe200078e0a07 */
[----:B------:R-:W-:Y:S01]  /*0c10*/  R2UR UR4, R5 ;  /* 0x00000000050472ca */ /* 0x000fe200000e0000 */
[C---:B------:R-:W-:Y:S01]  /*0c20*/  VIADD R20, R0.reuse, 0x4 ;  /* 0x0000000400147836 */ /* 0x040fe20000000000 */
[----:B------:R-:W-:Y:S01]  /*0c30*/  @!P0 IADD3 R17, R17, -R8, RZ ;  /* 0x8000000811118210 */ /* 0x000fe20007ffe0ff */
[----:B------:R-:W-:Y:S01]  /*0c40*/  IMAD.MOV.U32 R10, RZ, RZ, R14 ;  /* 0x000000ffff0a7224 */ /* 0x000fe200078e000e */
[----:B------:R-:W-:Y:S01]  /*0c50*/  IADD3 R74, R0, 0x3d, RZ ;  /* 0x0000003d004a7810 */ /* 0x000fe20007ffe0ff */
[C---:B------:R-:W-:Y:S01]  /*0c60*/  IMAD R11, R8.reuse, R7, R11 ;  /* 0x00000007080b7224 */ /* 0x040fe200078e020b */
[----:B------:R-:W-:Y:S01]  /*0c70*/  IABS R14, R20 ;  /* 0x00000014000e7213 */ /* 0x000fe20000000000 */
[----:B------:R-:W-:Y:S01]  /*0c80*/  IMAD.HI.U32 R7, R3, R10, RZ ;  /* 0x0000000a03077227 */ /* 0x000fe200078e00ff */
[----:B------:R-:W-:-:S02]  /*0c90*/  ISETP.GT.U32.AND P0, PT, R8, R17, PT ;  /* 0x000000110800720c */ /* 0x000fc40003f04070 */
[C---:B------:R-:W-:Y:S01]  /*0ca0*/  ISETP.GT.U32.AND P4, PT, R8.reuse, R11, PT ;  /* 0x0000000b0800720c */ /* 0x040fe20003f84070 */
[----:B------:R-:W-:Y:S01]  /*0cb0*/  IMAD R12, R8, R13, R12 ;  /* 0x0000000d080c7224 */ /* 0x000fe200078e020c */
[----:B------:R-:W-:Y:S01]  /*0cc0*/  IABS R95, R74 ;  /* 0x0000004a005f7213 */ /* 0x000fe20000000000 */
[----:B------:R-:W-:Y:S01]  /*0cd0*/  VIADD R21, R0, 0x5 ;  /* 0x0000000500157836 */ /* 0x000fe20000000000 */
[----:B------:R-:W-:Y:S01]  /*0ce0*/  ULEA UR4, UR4, UR5, 0x9 ;  /* 0x0000000504047291 */ /* 0x000fe2000f8e483f */
[----:B------:R-:W-:Y:S01]  /*0cf0*/  IMAD.MOV R13, RZ, RZ, -R7 ;  /* 0x000000ffff0d7224 */ /* 0x000fe200078e0a07 */
[----:B------:R-:W-:Y:S01]  /*0d00*/  ISETP.GT.U32.AND P5, PT, R8, R12, PT ;  /* 0x0000000c0800720c */ /* 0x000fe20003fa4070 */
[----:B------:R-:W-:Y:S01]  /*0d10*/  IMAD.HI.U32 R7, R3, R14, RZ ;  /* 0x0000000e03077227 */ /* 0x000fe200078e00ff */
[----:B------:R-:W-:-:S03]  /*0d20*/  IABS R16, R21 ;  /* 0x0000001500107213 */ /* 0x000fc60000000000 */
[----:B------:R-:W-:Y:S02]  /*0d30*/  VIADD R22, R0, 0x6 ;  /* 0x0000000600167836 */ /* 0x000fe40000000000 */
[----:B------:R-:W-:Y:S01]  /*0d40*/  IMAD.MOV R7, RZ, RZ, -R7 ;  /* 0x000000ffff077224 */ /* 0x000fe200078e0a07 */
[----:B------:R-:W-:Y:S01]  /*0d50*/  @!P4 IADD3 R11, R11, -R8, RZ ;  /* 0x800000080b0bc210 */ /* 0x000fe20007ffe0ff */
[C---:B------:R-:W-:Y:S01]  /*0d60*/  IMAD R13, R8.reuse, R13, R10 ;  /* 0x0000000d080d7224 */ /* 0x040fe200078e020a */
[----:B------:R-:W-:Y:S01]  /*0d70*/  IABS R18, R22 ;  /* 0x0000001600127213 */ /* 0x000fe20000000000 */
[C---:B------:R-:W-:Y:S02]  /*0d80*/  IMAD R14, R8.reuse, R7, R14 ;  /* 0x00000007080e7224 */ /* 0x040fe400078e020e */
[----:B------:R-:W-:Y:S01]  /*0d90*/  IMAD.HI.U32 R7, R3, R16, RZ ;  /* 0x0000001003077227 */ /* 0x000fe200078e00ff */
[----:B------:R-:W-:-:S03]  /*0da0*/  ISETP.GT.U32.AND P6, PT, R8, R13, PT ;  /* 0x0000000d0800720c */ /* 0x000fc60003fc4070 */
[----:B------:R-:W-:Y:S01]  /*0db0*/  @!P0 IMAD.IADD R17, R17, 0x1, -R8 ;  /* 0x0000000111118824 */ /* 0x000fe200078e0a08 */
[----:B------:R-:W-:Y:S01]  /*0dc0*/  IADD3 R7, -R7, RZ, RZ ;  /* 0x000000ff07077210 */ /* 0x000fe20007ffe1ff */
[----:B------:R-:W-:Y:S01]  /*0dd0*/  IMAD.HI.U32 R15, R3, R18, RZ ;  /* 0x00000012030f7227 */ /* 0x000fe200078e00ff */
[----:B------:R-:W-:-:S03]  /*0de0*/  ISETP.GE.AND P0, PT, R19, RZ, PT ;  /* 0x000000ff1300720c */ /* 0x000fc60003f06270 */
[----:B------:R-:W-:Y:S02]  /*0df0*/  IMAD.MOV.U32 R10, RZ, RZ, R17 ;  /* 0x000000ffff0a7224 */ /* 0x000fe400078e0011 */
[----:B------:R-:W-:Y:S02]  /*0e00*/  IMAD.MOV R17, RZ, RZ, -R15 ;  /* 0x000000ffff117224 */ /* 0x000fe400078e0a0f */
[----:B------:R-:W-:Y:S01]  /*0e10*/  @!P5 IMAD.IADD R12, R12, 0x1, -R8 ;  /* 0x000000010c0cd824 */ /* 0x000fe200078e0a08 */
[C---:B------:R-:W-:Y:S01]  /*0e20*/  ISETP.GT.U32.AND P5, PT, R8.reuse, R11, PT ;  /* 0x0000000b0800720c */ /* 0x040fe20003fa4070 */
[C---:B------:R-:W-:Y:S02]  /*0e30*/  IMAD R15, R8.reuse, R7, R16 ;  /* 0x00000007080f7224 */ /* 0x040fe400078e0210 */
[----:B------:R-:W-:Y:S01]  /*0e40*/  @!P6 IMAD.IADD R13, R13, 0x1, -R8 ;  /* 0x000000010d0de824 */ /* 0x000fe200078e0a08 */
[----:B------:R-:W-:Y:S01]  /*0e50*/  ISETP.GT.U32.AND P4, PT, R8, R12, PT ;  /* 0x0000000c0800720c */ /* 0x000fe20003f84070 */
[----:B------:R-:W-:Y:S01]  /*0e60*/  VIADD R25, R0, 0x7 ;  /* 0x0000000700197836 */ /* 0x000fe20000000000 */
[C---:B------:R-:W-:Y:S01]  /*0e70*/  ISETP.GT.U32.AND P6, PT, R8.reuse, R15, PT ;  /* 0x0000000f0800720c */ /* 0x040fe20003fc4070 */
[----:B------:R-:W-:-:S02]  /*0e80*/  IMAD R16, R8, R17, R18 ;  /* 0x0000001108107224 */ /* 0x000fc400078e0212 */
[----:B------:R-:W-:Y:S01]  /*0e90*/  @!P3 IMAD.MOV R10, RZ, RZ, -R10 ;  /* 0x000000ffff0ab224 */ /* 0x000fe200078e0a0a */
[----:B------:R-:W-:Y:S01]  /*0ea0*/  IABS R17, R25 ;  /* 0x0000001900117213 */ /* 0x000fe20000000000 */
[----:B------:R-:W-:Y:S01]  /*0eb0*/  VIADD R26, R0, 0x8 ;  /* 0x00000008001a7836 */ /* 0x000fe20000000000 */
[----:B------:R-:W-:Y:S01]  /*0ec0*/  ISETP.GT.U32.AND P3, PT, R8, R14, PT ;  /* 0x0000000e0800720c */ /* 0x000fe20003f64070 */
[--C-:B------:R-:W-:Y:S01]  /*0ed0*/  @!P5 IMAD.IADD R11, R11, 0x1, -R8.reuse ;  /* 0x000000010b0bd824 */ /* 0x100fe200078e0a08 */
[----:B------:R-:W-:Y:S01]  /*0ee0*/  ISETP.GE.AND P5, PT, R20, RZ, PT ;  /* 0x000000ff1400720c */ /* 0x000fe20003fa6270 */
[----:B------:R-:W-:Y:S01]  /*0ef0*/  IMAD.HI.U32 R7, R3, R17, RZ ;  /* 0x0000001103077227 */ /* 0x000fe200078e00ff */
[----:B------:R-:W-:Y:S02]  /*0f00*/  IABS R20, R26 ;  /* 0x0000001a00147213 */ /* 0x000fe40000000000 */
[-C--:B------:R-:W-:Y:S01]  /*0f10*/  @!P4 IADD3 R12, R12, -R8.reuse, RZ ;  /* 0x800000080c0cc210 */ /* 0x080fe20007ffe0ff */
[----:B------:R-:W-:Y:S01]  /*0f20*/  @!P1 IMAD.MOV R11, RZ, RZ, -R11 ;  /* 0x000000ffff0b9224 */ /* 0x000fe200078e0a0b */
[----:B------:R-:W-:Y:S01]  /*0f30*/  @!P6 IADD3 R15, R15, -R8, RZ ;  /* 0x800000080f0fe210 */ /* 0x000fe20007ffe0ff */
[----:B------:R-:W-:Y:S01]  /*0f40*/  IMAD.MOV R7, RZ, RZ, -R7 ;  /* 0x000000ffff077224 */ /* 0x000fe200078e0a07 */
[----:B------:R-:W-:Y:S01]  /*0f50*/  ISETP.GT.U32.AND P1, PT, R8, R13, PT ;  /* 0x0000000d0800720c */ /* 0x000fe20003f24070 */
[----:B------:R-:W-:Y:S01]  /*0f60*/  VIADD R28, R0, 0xa ;  /* 0x0000000a001c7836 */ /* 0x000fe20000000000 */
[C---:B------:R-:W-:Y:S01]  /*0f70*/  ISETP.GT.U32.AND P6, PT, R8.reuse, R15, PT ;  /* 0x0000000f0800720c */ /* 0x040fe20003fc4070 */
[----:B------:R-:W-:Y:S01]  /*0f80*/  IMAD R17, R8, R7, R17 ;  /* 0x0000000708117224 */ /* 0x000fe200078e0211 */
[----:B------:R-:W-:Y:S01]  /*0f90*/  ISETP.GE.AND P4, PT, R21, RZ, PT ;  /* 0x000000ff1500720c */ /* 0x000fe20003f86270 */
[----:B------:R-:W-:Y:S01]  /*0fa0*/  @!P3 IMAD.IADD R14, R14, 0x1, -R8 ;  /* 0x000000010e0eb824 */ /* 0x000fe200078e0a08 */
[----:B------:R-:W-:Y:S01]  /*0fb0*/  IABS R23, R28 ;  /* 0x0000001c00177213 */ /* 0x000fe20000000000 */
[----:B------:R-:W-:Y:S01]  /*0fc0*/  IMAD.HI.U32 R7, R3, R20, RZ ;  /* 0x0000001403077227 */ /* 0x000fe200078e00ff */
[----:B------:R-:W-:-:S02]  /*0fd0*/  IABS R21, R27 ;  /* 0x0000001b00157213 */ /* 0x000fc40000000000 */
[----:B------:R-:W-:Y:S01]  /*0fe0*/  ISETP.GT.U32.AND P3, PT, R8, R14, PT ;  /* 0x0000000e0800720c */ /* 0x000fe20003f64070 */
[----:B------:R-:W-:Y:S01]  /*0ff0*/  IMAD.HI.U32 R19, R3, R23, RZ ;  /* 0x0000001703137227 */ /* 0x000fe200078e00ff */
[----:B------:R-:W-:-:S03]  /*1000*/  @!P2 IADD3 R12, -R12, RZ, RZ ;  /* 0x000000ff0c0ca210 */ /* 0x000fc60007ffe1ff */
[--C-:B------:R-:W-:Y:S01]  /*1010*/  @!P1 IMAD.IADD R13, R13, 0x1, -R8.reuse ;  /* 0x000000010d0d9824 */ /* 0x100fe200078e0a08 */
[C---:B------:R-:W-:Y:S01]  /*1020*/  ISETP.GT.U32.AND P1, PT, R8.reuse, R16, PT ;  /* 0x000000100800720c */ /* 0x040fe20003f24070 */
[----:B------:R-:W-:Y:S01]  /*1030*/  IMAD.HI.U32 R18, R3, R21, RZ ;  /* 0x0000001503127227 */ /* 0x000fe200078e00ff */
[----:B------:R-:W-:Y:S02]  /*1040*/  @!P6 IADD3 R15, R15, -R8, RZ ;  /* 0x800000080f0fe210 */ /* 0x000fe40007ffe0ff */
[----:B------:R-:W-:Y:S01]  /*1050*/  ISETP.GT.U32.AND P6, PT, R8, R17, PT ;  /* 0x000000110800720c */ /* 0x000fe20003fc4070 */
[----:B------:R-:W-:Y:S02]  /*1060*/  IMAD.MOV R7, RZ, RZ, -R7 ;  /* 0x000000ffff077224 */ /* 0x000fe400078e0a07 */
[----:B------:R-:W-:Y:S01]  /*1070*/  @!P3 IMAD.IADD R14, R14, 0x1, -R8 ;  /* 0x000000010e0eb824 */ /* 0x000fe200078e0a08 */
[----:B------:R-:W-:Y:S01]  /*1080*/  ISETP.GE.AND P3, PT, R22, RZ, PT ;  /* 0x000000ff1600720c */ /* 0x000fe20003f66270 */
[----:B------:R-:W-:-:S02]  /*1090*/  IMAD.MOV R24, RZ, RZ, -R19 ;  /* 0x000000ffff187224 */ /* 0x000fc400078e0a13 */
[----:B------:R-:W-:Y:S02]  /*10a0*/  IMAD.MOV R22, RZ, RZ, -R18 ;  /* 0x000000ffff167224 */ /* 0x000fe400078e0a12 */
[----:B------:R-:W-:Y:S01]  /*10b0*/  @!P1 IADD3 R16, R16, -R8, RZ ;  /* 0x8000000810109210 */ /* 0x000fe20007ffe0ff */
[C---:B------:R-:W-:Y:S01]  /*10c0*/  IMAD R18, R8.reuse, R7, R20 ;  /* 0x0000000708127224 */ /* 0x040fe200078e0214 */
[----:B------:R-:W-:Y:S01]  /*10d0*/  ISETP.GE.AND P1, PT, R25, RZ, PT ;  /* 0x000000ff1900720c */ /* 0x000fe20003f26270 */
        /* <DEDUP_REMOVED lines=8> */
[----:B------:R-:W-:Y:S01]  /*1160*/  @!P5 IMAD.MOV R14, RZ, RZ, -R14 ;  /* 0x000000ffff0ed224 */ /* 0x000fe200078e0a0e */
[----:B------:R-:W-:Y:S01]  /*1170*/  ISETP.GT.U32.AND P0, PT, R8, R17, PT ;  /* 0x000000110800720c */ /* 0x000fe20003f04070 */
[----:B------:R-:W-:Y:S01]  /*1180*/  VIADD R29, R0, 0xc ;  /* 0x0000000c001d7836 */ /* 0x000fe20000000000 */
[----:B------:R-:W-:Y:S01]  /*1190*/  ISETP.GT.U32.AND P5, PT, R8, R19, PT ;  /* 0x000000130800720c */ /* 0x000fe20003fa4070 */
[----:B------:R-:W-:Y:S02]  /*11a0*/  IMAD.HI.U32 R7, R3, R21, RZ ;  /* 0x0000001503077227 */ /* 0x000fe400078e00ff */
[----:B------:R-:W-:Y:S02]  /*11b0*/  @!P6 IADD3 R16, R16, -R8, RZ ;  /* 0x800000081010e210 */ /* 0x000fe40007ffe0ff */
[----:B------:R-:W-:Y:S01]  /*11c0*/  ISETP.GT.U32.AND P6, PT, R8, R20, PT ;  /* 0x000000140800720c */ /* 0x000fe20003fc4070 */
[----:B------:R-:W-:Y:S01]  /*11d0*/  IMAD.MOV R22, RZ, RZ, -R7 ;  /* 0x000000ffff167224 */ /* 0x000fe200078e0a07 */
[----:B------:R-:W-:Y:S01]  /*11e0*/  IABS R23, R29 ;  /* 0x0000001d00177213 */ /* 0x000fe20000000000 */
[----:B------:R-:W-:Y:S01]  /*11f0*/  @!P2 IMAD.IADD R18, R18, 0x1, -R8 ;  /* 0x000000011212a824 */ /* 0x000fe200078e0a08 */
[----:B------:R-:W-:Y:S01]  /*1200*/  ISETP.GE.AND P2, PT, R28, RZ, PT ;  /* 0x000000ff1c00720c */ /* 0x000fe20003f46270 */
[----:B------:R-:W-:-:S02]  /*1210*/  IMAD R21, R8, R22, R21 ;  /* 0x0000001608157224 */ /* 0x000fc400078e0215 */
[----:B------:R-:W-:Y:S01]  /*1220*/  @!P0 IMAD.IADD R17, R17, 0x1, -R8 ;  /* 0x0000000111118824 */ /* 0x000fe200078e0a08 */
[----:B------:R-:W-:Y:S01]  /*1230*/  @!P5 IADD3 R19, R19, -R8, RZ ;  /* 0x800000081313d210 */ /* 0x000fe20007ffe0ff */
[----:B------:R-:W-:Y:S01]  /*1240*/  @!P3 IMAD.MOV R16, RZ, RZ, -R16 ;  /* 0x000000ffff10b224 */ /* 0x000fe200078e0a10 */
[C---:B------:R-:W-:Y:S01]  /*1250*/  ISETP.GT.U32.AND P5, PT, R8.reuse, R18, PT ;  /* 0x000000120800720c */ /* 0x040fe20003fa4070 */
[----:B------:R-:W-:Y:S01]  /*1260*/  @!P1 IMAD.MOV R17, RZ, RZ, -R17 ;  /* 0x000000ffff119224 */ /* 0x000fe200078e0a11 */
[----:B------:R-:W-:Y:S01]  /*1270*/  ISETP.GT.U32.AND P1, PT, R8, R21, PT ;  /* 0x000000150800720c */ /* 0x000fe20003f24070 */
[----:B------:R-:W-:Y:S01]  /*1280*/  @!P6 IMAD.IADD R20, R20, 0x1, -R8 ;  /* 0x000000011414e824 */ /* 0x000fe200078e0a08 */
[----:B------:R-:W-:Y:S01]  /*1290*/  ISETP.GT.U32.AND P6, PT, R8, R19, PT ;  /* 0x000000130800720c */ /* 0x000fe20003fc4070 */
[----:B------:R-:W-:Y:S01]  /*12a0*/  @!P4 IMAD.MOV R15, RZ, RZ, -R15 ;  /* 0x000000ffff0fc224 */ /* 0x000fe200078e0a0f */
[----:B------:R-:W-:Y:S01]  /*12b0*/  ISETP.GE.AND P4, PT, R26, RZ, PT ;  /* 0x000000ff1a00720c */ /* 0x000fe20003f86270 */
[----:B------:R-:W-:Y:S01]  /*12c0*/  IMAD.HI.U32 R7, R3, R23, RZ ;  /* 0x0000001703077227 */ /* 0x000fe200078e00ff */
[----:B------:R-:W-:-:S02]  /*12d0*/  ISETP.GT.U32.AND P3, PT, R8, R20, PT ;  /* 0x000000140800720c */ /* 0x000fc40003f64070 */
[C---:B------:R-:W-:Y:S01]  /*12e0*/  IADD3 R26, R0.reuse, 0xd, RZ ;  /* 0x0000000d001a7810 */ /* 0x040fe20007ffe0ff */
[----:B------:R-:W-:Y:S01]  /*12f0*/  IMAD.MOV R7, RZ, RZ, -R7 ;  /* 0x000000ffff077224 */ /* 0x000fe200078e0a07 */
[----:B------:R-:W-:Y:S01]  /*1300*/  ISETP.GE.AND P0, PT, R27, RZ, PT ;  /* 0x000000ff1b00720c */ /* 0x000fe20003f06270 */
[----:B------:R-:W-:Y:S01]  /*1310*/  VIADD R28, R0, 0xe ;  /* 0x0000000e001c7836 */ /* 0x000fe20000000000 */
[----:B------:R-:W-:Y:S01]  /*1320*/  IABS R24, R26 ;  /* 0x0000001a00187213 */ /* 0x000fe20000000000 */
[----:B------:R-:W-:Y:S01]  /*1330*/  @!P5 IMAD.IADD R18, R18, 0x1, -R8 ;  /* 0x000000011212d824 */ /* 0x000fe200078e0a08 */
[----:B------:R-:W-:Y:S01]  /*1340*/  ISETP.GE.AND P5, PT, R25, RZ, PT ;  /* 0x000000ff1900720c */ /* 0x000fe20003fa6270 */
[----:B------:R-:W-:Y:S01]  /*1350*/  IMAD R22, R8, R7, R23 ;  /* 0x0000000708167224 */ /* 0x000fe200078e0217 */
[----:B------:R-:W-:Y:S01]  /*1360*/  IABS R25, R28 ;  /* 0x0000001c00197213 */ /* 0x000fe20000000000 */
[----:B------:R-:W-:Y:S01]  /*1370*/  IMAD.HI.U32 R7, R3, R24, RZ ;  /* 0x0000001803077227 */ /* 0x000fe200078e00ff */
[----:B------:R-:W-:-:S02]  /*1380*/  @!P6 IADD3 R19, R19, -R8, RZ ;  /* 0x800000081313e210 */ /* 0x000fc40007ffe0ff */
[----:B------:R-:W-:Y:S01]  /*1390*/  ISETP.GT.U32.AND P6, PT, R8, R22, PT ;  /* 0x000000160800720c */ /* 0x000fe20003fc4070 */
[--C-:B------:R-:W-:Y:S01]  /*13a0*/  @!P3 IMAD.IADD R20, R20, 0x1, -R8.reuse ;  /* 0x000000011414b824 */ /* 0x100fe200078e0a08 */
[----:B------:R-:W-:Y:S01]  /*13b0*/  ISETP.GE.AND P3, PT, R29, RZ, PT ;  /* 0x000000ff1d00720c */ /* 0x000fe20003f66270 */
[----:B------:R-:W-:Y:S01]  /*13c0*/  VIADD R29, R0, 0xf ;  /* 0x0000000f001d7836 */ /* 0x000fe20000000000 */
[----:B------:R-:W-:Y:S01]  /*13d0*/  IADD3 R7, -R7, RZ, RZ ;  /* 0x000000ff07077210 */ /* 0x000fe20007ffe1ff */
[----:B------:R-:W-:Y:S01]  /*13e0*/  @!P1 IMAD.IADD R21, R21, 0x1, -R8 ;  /* 0x0000000115159824 */ /* 0x000fe200078e0a08 */
[----:B------:R-:W-:Y:S01]  /*13f0*/  ISETP.GE.AND P1, PT, R26, RZ, PT ;  /* 0x000000ff1a00720c */ /* 0x000fe20003f26270 */
[----:B------:R-:W-:Y:S01]  /*1400*/  IMAD.HI.U32 R23, R3, R25, RZ ;  /* 0x0000001903177227 */ /* 0x000fe200078e00ff */
[----:B------:R-:W-:Y:S02]  /*1410*/  IABS R27, R29 ;  /* 0x0000001d001b7213 */ /* 0x000fe40000000000 */
[----:B------:R-:W-:Y:S01]  /*1420*/  @!P0 IADD3 R19, -R19, RZ, RZ ;  /* 0x000000ff13138210 */ /* 0x000fe20007ffe1ff */
[----:B------:R-:W-:Y:S01]  /*1430*/  @!P4 IMAD.MOV R18, RZ, RZ, -R18 ;  /* 0x000000ffff12c224 */ /* 0x000fe200078e0a12 */
[----:B------:R-:W-:Y:S01]  /*1440*/  ISETP.GT.U32.AND P4, PT, R8, R21, PT ;  /* 0x000000150800720c */ /* 0x000fe20003f84070 */
[----:B------:R-:W-:-:S02]  /*1450*/  IMAD.MOV R26, RZ, RZ, -R23 ;  /* 0x000000ffff1a7224 */ /* 0x000fc400078e0a17 */
[----:B------:R-:W-:Y:S02]  /*1460*/  IMAD R23, R8, R7, R24 ;  /* 0x0000000708177224 */ /* 0x000fe400078e0218 */
[----:B------:R-:W-:-:S03]  /*1470*/  IMAD.HI.U32 R7, R3, R27, RZ ;  /* 0x0000001b03077227 */ /* 0x000fc600078e00ff */
[----:B------:R-:W-:Y:S01]  /*1480*/  ISETP.GT.U32.AND P0, PT, R8, R23, PT ;  /* 0x000000170800720c */ /* 0x000fe20003f04070 */
[----:B------:R-:W-:Y:S02]  /*1490*/  IMAD.MOV R7, RZ, RZ, -R7 ;  /* 0x000000ffff077224 */ /* 0x000fe400078e0a07 */
[--C-:B------:R-:W-:Y:S02]  /*14a0*/  @!P6 IMAD.IADD R22, R22, 0x1, -R8.reuse ;  /* 0x000000011616e824 */ /* 0x100fe400078e0a08 */
[C---:B------:R-:W-:Y:S02]  /*14b0*/  IMAD R24, R8.reuse, R26, R25 ;  /* 0x0000001a08187224 */ /* 0x040fe400078e0219 */
[----:B------:R-:W-:Y:S01]  /*14c0*/  @!P4 IMAD.IADD R21, R21, 0x1, -R8 ;  /* 0x000000011515c824 */ /* 0x000fe200078e0a08 */
[C---:B------:R-:W-:Y:S01]  /*14d0*/  ISETP.GT.U32.AND P6, PT, R8.reuse, R22, PT ;  /* 0x000000160800720c */ /* 0x040fe20003fc4070 */
[C---:B------:R-:W-:Y:S01]  /*14e0*/  IMAD R25, R8.reuse, R7, R27 ;  /* 0x0000000708197224 */ /* 0x040fe200078e021b */
[----:B------:R-:W-:Y:S01]  /*14f0*/  ISETP.GT.U32.AND P4, PT, R8, R24, PT ;  /* 0x000000180800720c */ /* 0x000fe20003f84070 */
[----:B------:R-:W-:-:S02]  /*1500*/  @!P5 IMAD.MOV R21, RZ, RZ, -R21 ;  /* 0x000000ffff15d224 */ /* 0x000fc400078e0a15 */
[-C--:B------:R-:W-:Y:S01]  /*1510*/  @!P0 IADD3 R23, R23, -R8.reuse, RZ ;  /* 0x8000000817178210 */ /* 0x080fe20007ffe0ff */
[----:B------:R-:W-:Y:S01]  /*1520*/  VIADD R30, R0, 0x11 ;  /* 0x00000011001e7836 */ /* 0x000fe20000000000 */
[----:B------:R-:W-:Y:S01]  /*1530*/  ISETP.GT.U32.AND P5, PT, R8, R25, PT ;  /* 0x000000190800720c */ /* 0x000fe20003fa4070 */
[----:B------:R-:W-:Y:S01]  /*1540*/  VIADD R33, R0, 0x12 ;  /* 0x0000001200217836 */ /* 0x000fe20000000000 */
[----:B------:R-:W-:Y:S01]  /*1550*/  ISETP.GT.U32.AND P0, PT, R8, R23, PT ;  /* 0x000000170800720c */ /* 0x000fe20003f04070 */
[----:B------:R-:W-:Y:S02]  /*1560*/  VIADD R26, R0, 0x10 ;  /* 0x00000010001a7836 */ /* 0x000fe40000000000 */
[----:B------:R-:W-:Y:S01]  /*1570*/  @!P2 IMAD.MOV R20, RZ, RZ, -R20 ;  /* 0x000000ffff14a224 */ /* 0x000fe200078e0a14 */
[----:B------:R-:W-:Y:S01]  /*1580*/  @!P6 IADD3 R22, R22, -R8, RZ ;  /* 0x800000081616e210 */ /* 0x000fe20007ffe0ff */
[----:B------:R-:W-:Y:S01]  /*1590*/  VIADD R39, R0, 0x14 ;  /* 0x0000001400277836 */ /* 0x000fe20000000000 */
[----:B------:R-:W-:Y:S01]  /*15a0*/  ISETP.GE.AND P6, PT, R29, RZ, PT ;  /* 0x000000ff1d00720c */ /* 0x000fe20003fc6270 */
[----:B------:R-:W-:Y:S01]  /*15b0*/  @!P4 IMAD.IADD R24, R24, 0x1, -R8 ;  /* 0x000000011818c824 */ /* 0x000fe200078e0a08 */
[----:B------:R-:W-:Y:S01]  /*15c0*/  IABS R29, R30 ;  /* 0x0000001e001d7213 */ /* 0x000fe20000000000 */
[----:B------:R-:W-:Y:S01]  /*15d0*/  @!P3 IMAD.MOV R22, RZ, RZ, -R22 ;  /* 0x000000ffff16b224 */ /* 0x000fe200078e0a16 */
[----:B------:R-:W-:Y:S01]  /*15e0*/  ISETP.GE.AND P2, PT, R28, RZ, PT ;  /* 0x000000ff1c00720c */ /* 0x000fe20003f46270 */
[----:B------:R-:W-:Y:S01]  /*15f0*/  @!P5 IMAD.IADD R25, R25, 0x1, -R8 ;  /* 0x000000011919d824 */ /* 0x000fe200078e0a08 */
[----:B------:R-:W-:Y:S01]  /*1600*/  IABS R31, R33 ;  /* 0x00000021001f7213 */ /* 0x000fe20000000000 */
[C---:B------:R-:W-:Y:S01]  /*1610*/  VIADD R40, R0.reuse, 0x15 ;  /* 0x0000001500287836 */ /* 0x040fe20000000000 */
[----:B------:R-:W-:Y:S01]  /*1620*/  IABS R28, R26 ;  /* 0x0000001a001c7213 */ /* 0x000fe20000000000 */
[----:B------:R-:W-:Y:S01]  /*1630*/  VIADD R41, R0, 0x16 ;  /* 0x0000001600297836 */ /* 0x000fe20000000000 */
[----:B------:R-:W-:Y:S01]  /*1640*/  ISETP.GE.AND P3, PT, R26, RZ, PT ;  /* 0x000000ff1a00720c */ /* 0x000fe20003f66270 */
[----:B------:R-:W-:Y:S01]  /*1650*/  IMAD.HI.U32 R26, R3, R29, RZ ;  /* 0x0000001d031a7227 */ /* 0x000fe200078e00ff */
[----:B------:R-:W-:-:S02]  /*1660*/  ISETP.GT.U32.AND P5, PT, R8, R25, PT ;  /* 0x000000190800720c */ /* 0x000fc40003fa4070 */
[----:B------:R-:W-:Y:S01]  /*1670*/  @!P0 IADD3 R23, R23, -R8, RZ ;  /* 0x8000000817178210 */ /* 0x000fe20007ffe0ff */
[----:B------:R-:W-:Y:S01]  /*1680*/  IMAD.HI.U32 R27, R3, R31, RZ ;  /* 0x0000001f031b7227 */ /* 0x000fe200078e00ff */
[----:B------:R-:W-:Y:S02]  /*1690*/  ISETP.GE.AND P0, PT, R30, RZ, PT ;  /* 0x000000ff1e00720c */ /* 0x000fe40003f06270 */
[C---:B------:R-:W-:Y:S01]  /*16a0*/  ISETP.GT.U32.AND P4, PT, R8.reuse, R24, PT ;  /* 0x000000180800720c */ /* 0x040fe20003f84070 */
[----:B------:R-:W-:Y:S01]  /*16b0*/  IMAD.MOV R30, RZ, RZ, -R26 ;  /* 0x000000ffff1e7224 */ /* 0x000fe200078e0a1a */
[----:B------:R-:W-:Y:S01]  /*16c0*/  @!P1 IADD3 R23, -R23, RZ, RZ ;  /* 0x000000ff17179210 */ /* 0x000fe20007ffe1ff */
[----:B------:R-:W-:Y:S01]  /*16d0*/  IMAD.MOV R32, RZ, RZ, -R27 ;  /* 0x000000ffff207224 */ /* 0x000fe200078e0a1b */
[----:B------:R-:W-:Y:S01]  /*16e0*/  IABS R35, R40 ;  /* 0x0000002800237213 */ /* 0x000fe20000000000 */
[----:B------:R-:W-:Y:S01]  /*16f0*/  IMAD R27, R8, R30, R29 ;  /* 0x0000001e081b7224 */ /* 0x000fe200078e021d */
[----:B------:R-:W-:Y:S01]  /*1700*/  IABS R37, R41 ;  /* 0x0000002900257213 */ /* 0x000fe20000000000 */
[----:B------:R-:W-:Y:S01]  /*1710*/  IMAD.HI.U32 R7, R3, R28, RZ ;  /* 0x0000001c03077227 */ /* 0x000fe200078e00ff */
[----:B------:R-:W-:-:S02]  /*1720*/  @!P5 IADD3 R25, R25, -R8, RZ ;  /* 0x800000081919d210 */ /* 0x000fc40007ffe0ff */
[----:B------:R-:W-:Y:S01]  /*1730*/  ISETP.GT.U32.AND P5, PT, R8, R27, PT ;  /* 0x0000001b0800720c */ /* 0x000fe20003fa4070 */
[----:B------:R-:W-:Y:S02]  /*1740*/  IMAD.MOV R7, RZ, RZ, -R7 ;  /* 0x000000ffff077224 */ /* 0x000fe400078e0a07 */
[----:B------:R-:W-:Y:S01]  /*1750*/  @!P4 IADD3 R24, R24, -R8, RZ ;  /* 0x800000081818c210 */ /* 0x000fe20007ffe0ff */
[----:B------:R-:W-:Y:S01]  /*1760*/  @!P6 IMAD.MOV R25, RZ, RZ, -R25 ;  /* 0x000000ffff19e224 */ /* 0x000fe200078e0a19 */
[----:B------:R-:W-:Y:S01]  /*1770*/  ISETP.GE.AND P4, PT, R33, RZ, PT ;  /* 0x000000ff2100720c */ /* 0x000fe20003f86270 */
[----:B------:R-:W-:Y:S01]  /*1780*/  IMAD R26, R8, R7, R28 ;  /* 0x00000007081a7224 */ /* 0x000fe200078e021c */
[----:B------:R-:W-:Y:S01]  /*1790*/  IABS R33, R39 ;  /* 0x0000002700217213 */ /* 0x000fe20000000000 */
[----:B------:R-:W-:Y:S02]  /*17a0*/  VIADD R7, R0, 0x13 ;  /* 0x0000001300077836 */ /* 0x000fe40000000000 */
[C---:B------:R-:W-:Y:S01]  /*17b0*/  IMAD R28, R8.reuse, R32, R31 ;  /* 0x00000020081c7224 */ /* 0x040fe200078e021f */
[C---:B------:R-:W-:Y:S01]  /*17c0*/  ISETP.GT.U32.AND P1, PT, R8.reuse, R26, PT ;  /* 0x0000001a0800720c */ /* 0x040fe20003f24070 */
[----:B------:R-:W-:Y:S01]  /*17d0*/  @!P2 IMAD.MOV R24, RZ, RZ, -R24 ;  /* 0x000000ffff18a224 */ /* 0x000fe200078e0a18 */
[----:B------:R-:W-:Y:S01]  /*17e0*/  IABS R32, R7 ;  /* 0x0000000700207213 */ /* 0x000fe20000000000 */
[----:B------:R-:W-:Y:S01]  /*17f0*/  @!P5 IMAD.IADD R27, R27, 0x1, -R8 ;  /* 0x000000011b1bd824 */ /* 0x000fe200078e0a08 */
[----:B------:R-:W-:Y:S01]  /*1800*/  ISETP.GE.AND P2, PT, R7, RZ, PT ;  /* 0x000000ff0700720c */ /* 0x000fe20003f46270 */
[----:B------:R-:W-:Y:S01]  /*1810*/  IMAD.HI.U32 R29, R3, R33, RZ ;  /* 0x00000021031d7227 */ /* 0x000fe200078e00ff */
[----:B------:R-:W-:-:S02]  /*1820*/  ISETP.GT.U32.AND P6, PT, R8, R28, PT ;  /* 0x0000001c0800720c */ /* 0x000fc40003fc4070 */
[----:B------:R-:W-:Y:S01]  /*1830*/  ISETP.GT.U32.AND P5, PT, R8, R27, PT ;  /* 0x0000001b0800720c */ /* 0x000fe20003fa4070 */
[----:B------:R-:W-:Y:S01]  /*1840*/  IMAD.HI.U32 R7, R3, R32, RZ ;  /* 0x0000002003077227 */ /* 0x000fe200078e00ff */
[----:B------:R-:W-:-:S03]  /*1850*/  IADD3 R34, -R29, RZ, RZ ;  /* 0x000000ff1d227210 */ /* 0x000fc60007ffe1ff */
[----:B------:R-:W-:-:S04]  /*1860*/  IMAD.HI.U32 R30, R3, R35, RZ ;  /* 0x00000023031e7227 */ /* 0x000fc800078e00ff */
[----:B------:R-:W-:Y:S02]  /*1870*/  IMAD.MOV R7, RZ, RZ, -R7 ;  /* 0x000000ffff077224 */ /* 0x000fe400078e0a07 */
[----:B------:R-:W-:Y:S02]  /*1880*/  @!P1 IMAD.IADD R26, R26, 0x1, -R8 ;  /* 0x000000011a1a9824 */ /* 0x000fe400078e0a08 */
[----:B------:R-:W-:Y:S02]  /*1890*/  IMAD.MOV R36, RZ, RZ, -R30 ;  /* 0x000000ffff247224 */ /* 0x000fe400078e0a1e */
[C---:B------:R-:W-:Y:S01]  /*18a0*/  IMAD R29, R8.reuse, R7, R32 ;  /* 0x00000007081d7224 */ /* 0x040fe200078e0220 */
[C---:B------:R-:W-:Y:S01]  /*18b0*/  ISETP.GT.U32.AND P1, PT, R8.reuse, R26, PT ;  /* 0x0000001a0800720c */ /* 0x040fe20003f24070 */
[C---:B------:R-:W-:Y:S02]  /*18c0*/  IMAD R30, R8.reuse, R34, R33 ;  /* 0x00000022081e7224 */ /* 0x040fe400078e0221 */
[--C-:B------:R-:W-:Y:S01]  /*18d0*/  @!P5 IMAD.IADD R27, R27, 0x1, -R8.reuse ;  /* 0x000000011b1bd824 */ /* 0x100fe200078e0a08 */
[----:B------:R-:W-:Y:S01]  /*18e0*/  ISETP.GT.U32.AND P5, PT, R8, R29, PT ;  /* 0x0000001d0800720c */ /* 0x000fe20003fa4070 */
[----:B------:R-:W-:Y:S01]  /*18f0*/  @!P6 IMAD.IADD R28, R28, 0x1, -R8 ;  /* 0x000000011c1ce824 */ /* 0x000fe200078e0a08 */
[----:B------:R-:W-:Y:S01]  /*1900*/  ISETP.GT.U32.AND P6, PT, R8, R30, PT ;  /* 0x0000001e0800720c */ /* 0x000fe20003fc4070 */
[----:B------:R-:W-:Y:S01]  /*1910*/  IMAD.HI.U32 R31, R3, R37, RZ ;  /* 0x00000025031f7227 */ /* 0x000fe200078e00ff */
[----:B------:R-:W-:-:S03]  /*1920*/  @!P0 IADD3 R27, -R27, RZ, RZ ;  /* 0x000000ff1b1b8210 */ /* 0x000fc60007ffe1ff */
[C---:B------:R-:W-:Y:S02]  /*1930*/  VIADD R42, R0.reuse, 0x17 ;  /* 0x00000017002a7836 */ /* 0x040fe40000000000 */
[----:B------:R-:W-:Y:S01]  /*1940*/  VIADD R43, R0, 0x18 ;  /* 0x00000018002b7836 */ /* 0x000fe20000000000 */
[----:B------:R-:W-:Y:S01]  /*1950*/  @!P1 IADD3 R26, R26, -R8, RZ ;  /* 0x800000081a1a9210 */ /* 0x000fe20007ffe0ff */
[----:B------:R-:W-:Y:S01]  /*1960*/  IMAD.MOV R38, RZ, RZ, -R31 ;  /* 0x000000ffff267224 */ /* 0x000fe200078e0a1f */
[----:B------:R-:W-:Y:S01]  /*1970*/  IABS R34, R42 ;  /* 0x0000002a00227213 */ /* 0x000fe20000000000 */
[C---:B------:R-:W-:Y:S01]  /*1980*/  IMAD R31, R8.reuse, R36, R35 ;  /* 0x00000024081f7224 */ /* 0x040fe200078e0223 */
[----:B------:R-:W-:Y:S01]  /*1990*/  IABS R36, R43 ;  /* 0x0000002b00247213 */ /* 0x000fe20000000000 */
[----:B------:R-:W-:Y:S01]  /*19a0*/  @!P5 IMAD.IADD R29, R29, 0x1, -R8 ;  /* 0x000000011d1dd824 */ /* 0x000fe200078e0a08 */
[----:B------:R-:W-:Y:S01]  /*19b0*/  ISETP.GT.U32.AND P5, PT, R8, R28, PT ;  /* 0x0000001c0800720c */ /* 0x000fe20003fa4070 */
[----:B------:R-:W-:Y:S01]  /*19c0*/  @!P3 IMAD.MOV R26, RZ, RZ, -R26 ;  /* 0x000000ffff1ab224 */ /* 0x000fe200078e0a1a */
[----:B------:R-:W-:Y:S01]  /*19d0*/  @!P6 IADD3 R30, R30, -R8, RZ ;  /* 0x800000081e1ee210 */ /* 0x000fe20007ffe0ff */
[----:B------:R-:W-:Y:S01]  /*19e0*/  IMAD.HI.U32 R7, R3, R34, RZ ;  /* 0x0000002203077227 */ /* 0x000fe200078e00ff */
[----:B------:R-:W-:-:S02]  /*19f0*/  ISETP.GT.U32.AND P3, PT, R8, R29, PT ;  /* 0x0000001d0800720c */ /* 0x000fc40003f64070 */
[C---:B------:R-:W-:Y:S01]  /*1a00*/  ISETP.GT.U32.AND P6, PT, R8.reuse, R30, PT ;  /* 0x0000001e0800720c */ /* 0x040fe20003fc4070 */
[----:B------:R-:W-:Y:S01]  /*1a10*/  IMAD.HI.U32 R33, R3, R36, RZ ;  /* 0x0000002403217227 */ /* 0x000fe200078e00ff */
[C---:B------:R-:W-:Y:S02]  /*1a20*/  ISETP.GT.U32.AND P0, PT, R8.reuse, R31, PT ;  /* 0x0000001f0800720c */ /* 0x040fe40003f04070 */
[----:B------:R-:W-:Y:S01]  /*1a30*/  ISETP.GE.AND P1, PT, R39, RZ, PT ;  /* 0x000000ff2700720c */ /* 0x000fe20003f26270 */
[C---:B------:R-:W-:Y:S01]  /*1a40*/  IMAD R32, R8.reuse, R38, R37 ;  /* 0x0000002608207224 */ /* 0x040fe200078e0225 */
[----:B------:R-:W-:Y:S01]  /*1a50*/  IABS R38, R44 ;  /* 0x0000002c00267213 */ /* 0x000fe20000000000 */
[----:B------:R-:W-:Y:S02]  /*1a60*/  IMAD.MOV R7, RZ, RZ, -R7 ;  /* 0x000000ffff077224 */ /* 0x000fe400078e0a07 */
[----:B------:R-:W-:Y:S02]  /*1a70*/  IMAD.MOV R37, RZ, RZ, -R33 ;  /* 0x000000ffff257224 */ /* 0x000fe400078e0a21 */
[----:B------:R-:W-:-:S02]  /*1a80*/  IMAD R33, R8, R7, R34 ;  /* 0x0000000708217224 */ /* 0x000fc400078e0222 */
[----:B------:R-:W-:Y:S01]  /*1a90*/  @!P5 IMAD.IADD R28, R28, 0x1, -R8 ;  /* 0x000000011c1cd824 */ /* 0x000fe200078e0a08 */
[C---:B------:R-:W-:Y:S01]  /*1aa0*/  ISETP.GT.U32.AND P5, PT, R8.reuse, R32, PT ;  /* 0x000000200800720c */ /* 0x040fe20003fa4070 */
[C---:B------:R-:W-:Y:S02]  /*1ab0*/  IMAD R34, R8.reuse, R37, R36 ;  /* 0x0000002508227224 */ /* 0x040fe400078e0224 */
[--C-:B------:R-:W-:Y:S01]  /*1ac0*/  @!P3 IMAD.IADD R29, R29, 0x1, -R8.reuse ;  /* 0x000000011d1db824 */ /* 0x100fe200078e0a08 */
[----:B------:R-:W-:Y:S01]  /*1ad0*/  ISETP.GT.U32.AND P3, PT, R8, R33, PT ;  /* 0x000000210800720c */ /* 0x000fe20003f64070 */
[--C-:B------:R-:W-:Y:S01]  /*1ae0*/  @!P6 IMAD.IADD R30, R30, 0x1, -R8.reuse ;  /* 0x000000011e1ee824 */ /* 0x100fe200078e0a08 */
[----:B------:R-:W-:Y:S01]  /*1af0*/  ISETP.GT.U32.AND P6, PT, R8, R34, PT ;  /* 0x000000220800720c */ /* 0x000fe20003fc4070 */
[----:B------:R-:W-:Y:S01]  /*1b00*/  VIADD R45, R0, 0x1a ;  /* 0x0000001a002d7836 */ /* 0x000fe20000000000 */
[----:B------:R-:W-:Y:S01]  /*1b10*/  @!P4 IADD3 R28, -R28, RZ, RZ ;  /* 0x000000ff1c1cc210 */ /* 0x000fe20007ffe1ff */
[----:B------:R-:W-:Y:S01]  /*1b20*/  @!P0 IMAD.IADD R31, R31, 0x1, -R8 ;  /* 0x000000011f1f8824 */ /* 0x000fe200078e0a08 */
[----:B------:R-:W-:Y:S01]  /*1b30*/  ISETP.GE.AND P0, PT, R40, RZ, PT ;  /* 0x000000ff2800720c */ /* 0x000fe20003f06270 */
[----:B------:R-:W-:Y:S01]  /*1b40*/  IMAD.HI.U32 R7, R3, R38, RZ ;  /* 0x0000002603077227 */ /* 0x000fe200078e00ff */
[----:B------:R-:W-:-:S03]  /*1b50*/  IABS R39, R45 ;  /* 0x0000002d00277213 */ /* 0x000fc60000000000 */
[----:B------:R-:W-:Y:S01]  /*1b60*/  @!P5 IMAD.IADD R32, R32, 0x1, -R8 ;  /* 0x000000012020d824 */ /* 0x000fe200078e0a08 */
[----:B------:R-:W-:Y:S01]  /*1b70*/  ISETP.GE.AND P5, PT, R41, RZ, PT ;  /* 0x000000ff2900720c */ /* 0x000fe20003fa6270 */
[----:B------:R-:W-:Y:S01]  /*1b80*/  IMAD.HI.U32 R35, R3, R39, RZ ;  /* 0x0000002703237227 */ /* 0x000fe200078e00ff */
[----:B------:R-:W-:-:S03]  /*1b90*/  IADD3 R41, R0, 0x1b, RZ ;  /* 0x0000001b00297810 */ /* 0x000fc60007ffe0ff */
[--C-:B------:R-:W-:Y:S01]  /*1ba0*/  @!P3 IMAD.IADD R33, R33, 0x1, -R8.reuse ;  /* 0x000000012121b824 */ /* 0x100fe200078e0a08 */
[----:B------:R-:W-:Y:S01]  /*1bb0*/  ISETP.GT.U32.AND P3, PT, R8, R31, PT ;  /* 0x0000001f0800720c */ /* 0x000fe20003f64070 */
[----:B------:R-:W-:Y:S01]  /*1bc0*/  @!P6 IMAD.IADD R34, R34, 0x1, -R8 ;  /* 0x000000012222e824 */ /* 0x000fe200078e0a08 */
[----:B------:R-:W-:Y:S01]  /*1bd0*/  ISETP.GT.U32.AND P6, PT, R8, R32, PT ;  /* 0x000000200800720c */ /* 0x000fe20003fc4070 */
[----:B------:R-:W-:Y:S01]  /*1be0*/  IMAD.MOV R7, RZ, RZ, -R7 ;  /* 0x000000ffff077224 */ /* 0x000fe200078e0a07 */
[----:B------:R-:W-:Y:S01]  /*1bf0*/  IADD3 R36, -R35, RZ, RZ ;  /* 0x000000ff23247210 */ /* 0x000fe20007ffe1ff */
[----:B------:R-:W-:Y:S01]  /*1c00*/  VIADD R46, R0, 0x1c ;  /* 0x0000001c002e7836 */ /* 0x000fe20000000000 */
[C---:B------:R-:W-:Y:S01]  /*1c10*/  ISETP.GT.U32.AND P4, PT, R8.reuse, R33, PT ;  /* 0x000000210800720c */ /* 0x040fe20003f84070 */
[C---:B------:R-:W-:Y:S01]  /*1c20*/  IMAD R35, R8.reuse, R7, R38 ;  /* 0x0000000708237224 */ /* 0x040fe200078e0226 */
[----:B------:R-:W-:Y:S01]  /*1c30*/  IABS R38, R41 ;  /* 0x0000002900267213 */ /* 0x000fe20000000000 */
[C---:B------:R-:W-:Y:S01]  /*1c40*/  IMAD R36, R8.reuse, R36, R39 ;  /* 0x0000002408247224 */ /* 0x040fe200078e0227 */
[----:B------:R-:W-:Y:S01]  /*1c50*/  IABS R39, R46 ;  /* 0x0000002e00277213 */ /* 0x000fe20000000000 */
[----:B------:R-:W-:Y:S01]  /*1c60*/  @!P2 IMAD.MOV R29, RZ, RZ, -R29 ;  /* 0x000000ffff1da224 */ /* 0x000fe200078e0a1d */
[----:B------:R-:W-:Y:S01]  /*1c70*/  ISETP.GT.U32.AND P2, PT, R8, R34, PT ;  /* 0x000000220800720c */ /* 0x000fe20003f44070 */
[----:B------:R-:W-:Y:S01]  /*1c80*/  @!P3 IMAD.IADD R31, R31, 0x1, -R8 ;  /* 0x000000011f1fb824 */ /* 0x000fe200078e0a08 */
[----:B------:R-:W-:Y:S01]  /*1c90*/  ISETP.GE.AND P3, PT, R42, RZ, PT ;  /* 0x000000ff2a00720c */ /* 0x000fe20003f66270 */
[----:B------:R-:W-:Y:S01]  /*1ca0*/  IMAD.HI.U32 R7, R3, R38, RZ ;  /* 0x0000002603077227 */ /* 0x000fe200078e00ff */
[----:B------:R-:W-:-:S02]  /*1cb0*/  @!P6 IADD3 R32, R32, -R8, RZ ;  /* 0x800000082020e210 */ /* 0x000fc40007ffe0ff */
[C---:B------:R-:W-:Y:S01]  /*1cc0*/  ISETP.GT.U32.AND P6, PT, R8.reuse, R36, PT ;  /* 0x000000240800720c */ /* 0x040fe20003fc4070 */
[----:B------:R-:W-:Y:S01]  /*1cd0*/  @!P4 IMAD.IADD R33, R33, 0x1, -R8 ;  /* 0x000000012121c824 */ /* 0x000fe200078e0a08 */
[----:B------:R-:W-:Y:S01]  /*1ce0*/  ISETP.GE.AND P4, PT, R43, RZ, PT ;  /* 0x000000ff2b00720c */ /* 0x000fe20003f86270 */
[----:B------:R-:W-:Y:S01]  /*1cf0*/  @!P1 IMAD.MOV R30, RZ, RZ, -R30 ;  /* 0x000000ffff1e9224 */ /* 0x000fe200078e0a1e */
[----:B------:R-:W-:Y:S01]  /*1d00*/  IADD3 R7, -R7, RZ, RZ ;  /* 0x000000ff07077210 */ /* 0x000fe20007ffe1ff */
[----:B------:R-:W-:Y:S01]  /*1d10*/  IMAD.HI.U32 R37, R3, R39, RZ ;  /* 0x0000002703257227 */ /* 0x000fe200078e00ff */
[----:B------:R-:W-:Y:S02]  /*1d20*/  ISETP.GT.U32.AND P1, PT, R8, R35, PT ;  /* 0x000000230800720c */ /* 0x000fe40003f24070 */
[----:B------:R-:W-:Y:S01]  /*1d30*/  @!P5 IADD3 R32, -R32, RZ, RZ ;  /* 0x000000ff2020d210 */ /* 0x000fe20007ffe1ff */
[----:B------:R-:W-:Y:S02]  /*1d40*/  IMAD.MOV R40, RZ, RZ, -R37 ;  /* 0x000000ffff287224 */ /* 0x000fe400078e0a25 */
[----:B------:R-:W-:-:S02]  /*1d50*/  IMAD R37, R8, R7, R38 ;  /* 0x0000000708257224 */ /* 0x000fc400078e0226 */
[--C-:B------:R-:W-:Y:S01]  /*1d60*/  @!P2 IMAD.IADD R34, R34, 0x1, -R8.reuse ;  /* 0x000000012222a824 */ /* 0x100fe200078e0a08 */
[----:B------:R-:W-:Y:S01]  /*1d70*/  ISETP.GE.AND P2, PT, R44, RZ, PT ;  /* 0x000000ff2c00720c */ /* 0x000fe20003f46270 */
[--C-:B------:R-:W-:Y:S01]  /*1d80*/  @!P6 IMAD.IADD R36, R36, 0x1, -R8.reuse ;  /* 0x000000012424e824 */ /* 0x100fe200078e0a08 */
[----:B------:R-:W-:Y:S01]  /*1d90*/  ISETP.GE.AND P6, PT, R41, RZ, PT ;  /* 0x000000ff2900720c */ /* 0x000fe20003fc6270 */
[----:B------:R-:W-:Y:S01]  /*1da0*/  IMAD R38, R8, R40, R39 ;  /* 0x0000002808267224 */ /* 0x000fe200078e0227 */
[----:B------:R-:W-:Y:S01]  /*1db0*/  @!P4 IADD3 R34, -R34, RZ, RZ ;  /* 0x000000ff2222c210 */ /* 0x000fe20007ffe1ff */
[----:B------:R-:W-:Y:S01]  /*1dc0*/  @!P3 IMAD.MOV R33, RZ, RZ, -R33 ;  /* 0x000000ffff21b224 */ /* 0x000fe200078e0a21 */
[C---:B------:R-:W-:Y:S01]  /*1dd0*/  ISETP.GT.U32.AND P3, PT, R8.reuse, R37, PT ;  /* 0x000000250800720c */ /* 0x040fe20003f64070 */
[--C-:B------:R-:W-:Y:S01]  /*1de0*/  @!P1 IMAD.IADD R35, R35, 0x1, -R8.reuse ;  /* 0x0000000123239824 */ /* 0x100fe200078e0a08 */
[C---:B------:R-:W-:Y:S01]  /*1df0*/  ISETP.GT.U32.AND P5, PT, R8.reuse, R36, PT ;  /* 0x000000240800720c */ /* 0x040fe20003fa4070 */
[----:B------:R-:W-:Y:S01]  /*1e00*/  @!P0 IMAD.MOV R31, RZ, RZ, -R31 ;  /* 0x000000ffff1f8224 */ /* 0x000fe200078e0a1f */
[----:B------:R-:W-:Y:S01]  /*1e10*/  ISETP.GT.U32.AND P4, PT, R8, R38, PT ;  /* 0x000000260800720c */ /* 0x000fe20003f84070 */
[----:B------:R-:W-:Y:S01]  /*1e20*/  VIADD R7, R0, 0x1d ;  /* 0x0000001d00077836 */ /* 0x000fe20000000000 */
[----:B------:R-:W-:Y:S01]  /*1e30*/  ISETP.GT.U32.AND P0, PT, R8, R35, PT ;  /* 0x000000230800720c */ /* 0x000fe20003f04070 */
[C---:B------:R-:W-:Y:S01]  /*1e40*/  VIADD R39, R0.reuse, 0x1e ;  /* 0x0000001e00277836 */ /* 0x040fe20000000000 */
[----:B------:R-:W-:Y:S01]  /*1e50*/  ISETP.GE.AND P1, PT, R45, RZ, PT ;  /* 0x000000ff2d00720c */ /* 0x000fe20003f26270 */
[C---:B------:R-:W-:Y:S01]  /*1e60*/  VIADD R43, R0.reuse, 0x1f ;  /* 0x0000001f002b7836 */ /* 0x040fe20000000000 */
[----:B------:R-:W-:Y:S01]  /*1e70*/  IABS R40, R7 ;  /* 0x0000000700287213 */ /* 0x000fe20000000000 */
[----:B------:R-:W-:Y:S01]  /*1e80*/  VIADD R44, R0, 0x21 ;  /* 0x00000021002c7836 */ /* 0x000fe20000000000 */
[----:B------:R-:W-:Y:S01]  /*1e90*/  IABS R41, R39 ;  /* 0x0000002700297213 */ /* 0x000fe20000000000 */
[--C-:B------:R-:W-:Y:S01]  /*1ea0*/  @!P3 IMAD.IADD R37, R37, 0x1, -R8.reuse ;  /* 0x000000012525b824 */ /* 0x100fe200078e0a08 */
[----:B------:R-:W-:Y:S01]  /*1eb0*/  ISETP.GE.AND P3, PT, R39, RZ, PT ;  /* 0x000000ff2700720c */ /* 0x000fe20003f66270 */
[----:B------:R-:W-:Y:S01]  /*1ec0*/  @!P5 IMAD.IADD R36, R36, 0x1, -R8 ;  /* 0x000000012424d824 */ /* 0x000fe200078e0a08 */
[----:B------:R-:W-:Y:S01]  /*1ed0*/  ISETP.GE.AND P5, PT, R7, RZ, PT ;  /* 0x000000ff0700720c */ /* 0x000fe20003fa6270 */
[----:B------:R-:W-:Y:S01]  /*1ee0*/  IMAD.HI.U32 R7, R3, R40, RZ ;  /* 0x0000002803077227 */ /* 0x000fe200078e00ff */
[----:B------:R-:W-:-:S02]  /*1ef0*/  @!P4 IADD3 R38, R38, -R8, RZ ;  /* 0x800000082626c210 */ /* 0x000fc40007ffe0ff */
[----:B------:R-:W-:Y:S01]  /*1f00*/  ISETP.GT.U32.AND P4, PT, R8, R37, PT ;  /* 0x000000250800720c */ /* 0x000fe20003f84070 */
[----:B------:R-:W-:Y:S01]  /*1f10*/  IMAD.HI.U32 R39, R3, R41, RZ ;  /* 0x0000002903277227 */ /* 0x000fe200078e00ff */
[----:B------:R-:W-:-:S03]  /*1f20*/  IABS R45, R44 ;  /* 0x0000002c002d7213 */ /* 0x000fc60000000000 */
[----:B------:R-:W-:Y:S01]  /*1f30*/  @!P0 IMAD.IADD R35, R35, 0x1, -R8 ;  /* 0x0000000123238824 */ /* 0x000fe200078e0a08 */
[----:B------:R-:W-:Y:S01]  /*1f40*/  IADD3 R42, -R39, RZ, RZ ;  /* 0x000000ff272a7210 */ /* 0x000fe20007ffe1ff */
[----:B------:R-:W-:Y:S01]  /*1f50*/  IMAD.MOV R7, RZ, RZ, -R7 ;  /* 0x000000ffff077224 */ /* 0x000fe200078e0a07 */
[----:B------:R-:W-:Y:S01]  /*1f60*/  ISETP.GE.AND P0, PT, R46, RZ, PT ;  /* 0x000000ff2e00720c */ /* 0x000fe20003f06270 */
[----:B------:R-:W-:Y:S01]  /*1f70*/  @!P2 IMAD.MOV R35, RZ, RZ, -R35 ;  /* 0x000000ffff23a224 */ /* 0x000fe200078e0a23 */
[C---:B------:R-:W-:Y:S01]  /*1f80*/  ISETP.GT.U32.AND P2, PT, R8.reuse, R38, PT ;  /* 0x000000260800720c */ /* 0x040fe20003f44070 */
[----:B------:R-:W-:Y:S02]  /*1f90*/  IMAD R39, R8, R7, R40 ;  /* 0x0000000708277224 */ /* 0x000fe400078e0228 */
[----:B------:R-:W-:Y:S01]  /*1fa0*/  @!P1 IMAD.MOV R36, RZ, RZ, -R36 ;  /* 0x000000ffff249224 */ /* 0x000fe200078e0a24 */
[----:B------:R-:W-:Y:S01]  /*1fb0*/  @!P4 IADD3 R37, R37, -R8, RZ ;  /* 0x800000082525c210 */ /* 0x000fe20007ffe0ff */
[----:B------:R-:W-:Y:S01]  /*1fc0*/  VIADD R7, R0, 0x20 ;  /* 0x0000002000077836 */ /* 0x000fe20000000000 */
[----:B------:R-:W-:Y:S01]  /*1fd0*/  ISETP.GE.AND P1, PT, R43, RZ, PT ;  /* 0x000000ff2b00720c */ /* 0x000fe20003f26270 */
[C---:B------:R-:W-:Y:S01]  /*1fe0*/  IMAD R41, R8.reuse, R42, R41 ;  /* 0x0000002a08297224 */ /* 0x040fe200078e0229 */
[----:B------:R-:W-:Y:S01]  /*1ff0*/  ISETP.GT.U32.AND P4, PT, R8, R39, PT ;  /* 0x000000270800720c */ /* 0x000fe20003f84070 */
[----:B------:R-:W-:Y:S01]  /*2000*/  @!P6 IMAD.MOV R37, RZ, RZ, -R37 ;  /* 0x000000ffff25e224 */ /* 0x000fe200078e0a25 */
[----:B------:R-:W-:Y:S01]  /*2010*/  IABS R43, R43 ;  /* 0x0000002b002b7213 */ /* 0x000fe20000000000 */
[----:B------:R-:W-:Y:S01]  /*2020*/  VIADD R50, R0, 0x22 ;  /* 0x0000002200327836 */ /* 0x000fe20000000000 */
[----:B------:R-:W-:Y:S01]  /*2030*/  IABS R40, R7 ;  /* 0x0000000700287213 */ /* 0x000fe20000000000 */
[----:B------:R-:W-:Y:S01]  /*2040*/  @!P2 IMAD.IADD R38, R38, 0x1, -R8 ;  /* 0x000000012626a824 */ /* 0x000fe200078e0a08 */
[----:B------:R-:W-:Y:S01]  /*2050*/  ISETP.GE.AND P2, PT, R7, RZ, PT ;  /* 0x000000ff0700720c */ /* 0x000fe20003f46270 */
[----:B------:R-:W-:Y:S01]  /*2060*/  IMAD.MOV.U32 R42, RZ, RZ, R43 ;  /* 0x000000ffff2a7224 */ /* 0x000fe200078e002b */
[----:B------:R-:W-:Y:S01]  /*2070*/  ISETP.GT.U32.AND P6, PT, R8, R41, PT ;  /* 0x000000290800720c */ /* 0x000fe20003fc4070 */
[----:B------:R-:W-:Y:S01]  /*2080*/  @!P0 IMAD.MOV R38, RZ, RZ, -R38 ;  /* 0x000000ffff268224 */ /* 0x000fe200078e0a26 */
[----:B------:R-:W-:Y:S01]  /*2090*/  ISETP.GE.AND P0, PT, R44, RZ, PT ;  /* 0x000000ff2c00720c */ /* 0x000fe20003f06270 */
[----:B------:R-:W-:Y:S01]  /*20a0*/  IMAD.HI.U32 R7, R3, R42, RZ ;  /* 0x0000002a03077227 */ /* 0x000fe200078e00ff */
[----:B------:R-:W-:-:S03]  /*20b0*/  IABS R44, R50 ;  /* 0x00000032002c7213 */ /* 0x000fc60000000000 */
[----:B------:R-:W-:Y:S01]  /*20c0*/  @!P4 IMAD.IADD R39, R39, 0x1, -R8 ;  /* 0x000000012727c824 */ /* 0x000fe200078e0a08 */
[----:B------:R-:W-:Y:S01]  /*20d0*/  IADD3 R43, -R7, RZ, RZ ;  /* 0x000000ff072b7210 */ /* 0x000fe20007ffe1ff */
[----:B------:R-:W-:-:S03]  /*20e0*/  IMAD.HI.U32 R7, R3, R40, RZ ;  /* 0x0000002803077227 */ /* 0x000fc600078e00ff */
[C---:B------:R-:W-:Y:S01]  /*20f0*/  ISETP.GT.U32.AND P4, PT, R8.reuse, R39, PT ;  /* 0x000000270800720c */ /* 0x040fe20003f84070 */
[----:B------:R-:W-:Y:S01]  /*2100*/  @!P6 IMAD.IADD R41, R41, 0x1, -R8 ;  /* 0x000000012929e824 */ /* 0x000fe200078e0a08 */
[----:B------:R-:W-:Y:S01]  /*2110*/  IADD3 R7, -R7, RZ, RZ ;  /* 0x000000ff07077210 */ /* 0x000fe20007ffe1ff */
[----:B------:R-:W-:Y:S02]  /*2120*/  IMAD R42, R8, R43, R42 ;  /* 0x0000002b082a7224 */ /* 0x000fe400078e022a */
[----:B------:R-:W-:Y:S01]  /*2130*/  VIADD R51, R0, 0x23 ;  /* 0x0000002300337836 */ /* 0x000fe20000000000 */
[C---:B------:R-:W-:Y:S01]  /*2140*/  ISETP.GT.U32.AND P6, PT, R8.reuse, R41, PT ;  /* 0x000000290800720c */ /* 0x040fe20003fc4070 */
[----:B------:R-:W-:Y:S02]  /*2150*/  IMAD R43, R8, R7, R40 ;  /* 0x00000007082b7224 */ /* 0x000fe400078e0228 */
[----:B------:R-:W-:Y:S01]  /*2160*/  IMAD.HI.U32 R7, R3, R45, RZ ;  /* 0x0000002d03077227 */ /* 0x000fe200078e00ff */
[----:B------:R-:W-:-:S03]  /*2170*/  IABS R46, R51 ;  /* 0x00000033002e7213 */ /* 0x000fc60000000000 */
[----:B------:R-:W-:Y:S01]  /*2180*/  @!P4 IMAD.IADD R39, R39, 0x1, -R8 ;  /* 0x000000012727c824 */ /* 0x000fe200078e0a08 */
[----:B------:R-:W-:Y:S01]  /*2190*/  IADD3 R7, -R7, RZ, RZ ;  /* 0x000000ff07077210 */ /* 0x000fe20007ffe1ff */
[----:B------:R-:W-:Y:S01]  /*21a0*/  IMAD.HI.U32 R40, R3, R44, RZ ;  /* 0x0000002c03287227 */ /* 0x000fe200078e00ff */
[----:B------:R-:W-:-:S03]  /*21b0*/  ISETP.GT.U32.AND P4, PT, R8, R42, PT ;  /* 0x0000002a0800720c */ /* 0x000fc60003f84070 */
[----:B------:R-:W-:Y:S02]  /*21c0*/  IMAD.MOV R47, RZ, RZ, -R40 ;  /* 0x000000ffff2f7224 */ /* 0x000fe400078e0a28 */
[C---:B------:R-:W-:Y:S02]  /*21d0*/  IMAD R45, R8.reuse, R7, R45 ;  /* 0x00000007082d7224 */ /* 0x040fe400078e022d */
[C---:B------:R-:W-:Y:S02]  /*21e0*/  IMAD R44, R8.reuse, R47, R44 ;  /* 0x0000002f082c7224 */ /* 0x040fe400078e022c */
[----:B------:R-:W-:Y:S01]  /*21f0*/  @!P6 IMAD.IADD R41, R41, 0x1, -R8 ;  /* 0x000000012929e824 */ /* 0x000fe200078e0a08 */
[----:B------:R-:W-:Y:S01]  /*2200*/  ISETP.GT.U32.AND P6, PT, R8, R45, PT ;  /* 0x0000002d0800720c */ /* 0x000fe20003fc4070 */
[----:B------:R-:W-:-:S03]  /*2210*/  IMAD.HI.U32 R7, R3, R46, RZ ;  /* 0x0000002e03077227 */ /* 0x000fc600078e00ff */
[----:B------:R-:W-:Y:S01]  /*2220*/  @!P3 IADD3 R41, -R41, RZ, RZ ;  /* 0x000000ff2929b210 */ /* 0x000fe20007ffe1ff */
[--C-:B------:R-:W-:Y:S01]  /*2230*/  @!P4 IMAD.IADD R42, R42, 0x1, -R8.reuse ;  /* 0x000000012a2ac824 */ /* 0x100fe200078e0a08 */
[----:B------:R-:W-:Y:S01]  /*2240*/  ISETP.GT.U32.AND P4, PT, R8, R44, PT ;  /* 0x0000002c0800720c */ /* 0x000fe20003f84070 */
[----:B------:R-:W-:Y:S01]  /*2250*/  VIADD R52, R0, 0x24 ;  /* 0x0000002400347836 */ /* 0x000fe20000000000 */
[----:B------:R-:W-:Y:S01]  /*2260*/  IADD3 R7, -R7, RZ, RZ ;  /* 0x000000ff07077210 */ /* 0x000fe20007ffe1ff */
[----:B------:R-:W-:Y:S01]  /*2270*/  @!P5 IMAD.MOV R39, RZ, RZ, -R39 ;  /* 0x000000ffff27d224 */ /* 0x000fe200078e0a27 */
[----:B------:R-:W-:Y:S01]  /*2280*/  ISETP.GT.U32.AND P5, PT, R8, R43, PT ;  /* 0x0000002b0800720c */ /* 0x000fe20003fa4070 */
[----:B------:R-:W-:Y:S01]  /*2290*/  VIADD R53, R0, 0x25 ;  /* 0x0000002500357836 */ /* 0x000fe20000000000 */
[----:B------:R-:W-:Y:S01]  /*22a0*/  IABS R48, R52 ;  /* 0x0000003400307213 */ /* 0x000fe20000000000 */
[----:B------:R-:W-:Y:S02]  /*22b0*/  @!P6 IMAD.IADD R45, R45, 0x1, -R8 ;  /* 0x000000012d2de824 */ /* 0x000fe400078e0a08 */
[----:B------:R-:W-:Y:S01]  /*22c0*/  IMAD R46, R8, R7, R46 ;  /* 0x00000007082e7224 */ /* 0x000fe200078e022e */
[----:B------:R-:W-:Y:S01]  /*22d0*/  IABS R47, R53 ;  /* 0x00000035002f7213 */ /* 0x000fe20000000000 */
[----:B------:R-:W-:-:S04]  /*22e0*/  IMAD.HI.U32 R7, R3, R48, RZ ;  /* 0x0000003003077227 */ /* 0x000fc800078e00ff */
[--C-:B------:R-:W-:Y:S01]  /*22f0*/  @!P4 IMAD.IADD R44, R44, 0x1, -R8.reuse ;  /* 0x000000012c2cc824 */ /* 0x100fe200078e0a08 */
[C---:B------:R-:W-:Y:S01]  /*2300*/  ISETP.GT.U32.AND P4, PT, R8.reuse, R45, PT ;  /* 0x0000002d0800720c */ /* 0x040fe20003f84070 */
[----:B------:R-:W-:Y:S02]  /*2310*/  IMAD.MOV R7, RZ, RZ, -R7 ;  /* 0x000000ffff077224 */ /* 0x000fe400078e0a07 */
[----:B------:R-:W-:Y:S01]  /*2320*/  @!P5 IMAD.IADD R43, R43, 0x1, -R8 ;  /* 0x000000012b2bd824 */ /* 0x000fe200078e0a08 */
[C---:B------:R-:W-:Y:S01]  /*2330*/  ISETP.GT.U32.AND P5, PT, R8.reuse, R42, PT ;  /* 0x0000002a0800720c */ /* 0x040fe20003fa4070 */
[C---:B------:R-:W-:Y:S01]  /*2340*/  IMAD R48, R8.reuse, R7, R48 ;  /* 0x0000000708307224 */ /* 0x040fe200078e0230 */
[C---:B------:R-:W-:Y:S01]  /*2350*/  ISETP.GT.U32.AND P3, PT, R8.reuse, R44, PT ;  /* 0x0000002c0800720c */ /* 0x040fe20003f64070 */
[----:B------:R-:W-:Y:S01]  /*2360*/  IMAD.HI.U32 R7, R3, R47, RZ ;  /* 0x0000002f03077227 */ /* 0x000fe200078e00ff */
[----:B------:R-:W-:-:S03]  /*2370*/  ISETP.GT.U32.AND P6, PT, R8, R43, PT ;  /* 0x0000002b0800720c */ /* 0x000fc60003fc4070 */
[----:B------:R-:W-:Y:S02]  /*2380*/  IMAD.MOV R7, RZ, RZ, -R7 ;  /* 0x000000ffff077224 */ /* 0x000fe400078e0a07 */
[--C-:B------:R-:W-:Y:S01]  /*2390*/  @!P4 IMAD.IADD R45, R45, 0x1, -R8.reuse ;  /* 0x000000012d2dc824 */ /* 0x100fe200078e0a08 */
[C---:B------:R-:W-:Y:S01]  /*23a0*/  ISETP.GT.U32.AND P4, PT, R8.reuse, R48, PT ;  /* 0x000000300800720c */ /* 0x040fe20003f84070 */
[----:B------:R-:W-:Y:S02]  /*23b0*/  IMAD R47, R8, R7, R47 ;  /* 0x00000007082f7224 */ /* 0x000fe400078e022f */
[----:B------:R-:W-:Y:S01]  /*23c0*/  @!P5 IMAD.IADD R42, R42, 0x1, -R8 ;  /* 0x000000012a2ad824 */ /* 0x000fe200078e0a08 */
[----:B------:R-:W-:Y:S01]  /*23d0*/  ISETP.GT.U32.AND P5, PT, R8, R46, PT ;  /* 0x0000002e0800720c */ /* 0x000fe20003fa4070 */
[----:B------:R-:W-:-:S03]  /*23e0*/  IMAD.HI.U32 R40, R3, R49, RZ ;  /* 0x0000003103287227 */ /* 0x000fc600078e00ff */
[----:B------:R-:W-:Y:S01]  /*23f0*/  @!P1 IADD3 R42, -R42, RZ, RZ ;  /* 0x000000ff2a2a9210 */ /* 0x000fe20007ffe1ff */
[--C-:B------:R-:W-:Y:S01]  /*2400*/  @!P6 IMAD.IADD R43, R43, 0x1, -R8.reuse ;  /* 0x000000012b2be824 */ /* 0x100fe200078e0a08 */
[----:B------:R-:W-:Y:S01]  /*2410*/  ISETP.GE.AND P6, PT, R50, RZ, PT ;  /* 0x000000ff3200720c */ /* 0x000fe20003fc6270 */
[--C-:B------:R-:W-:Y:S01]  /*2420*/  @!P3 IMAD.IADD R44, R44, 0x1, -R8.reuse ;  /* 0x000000012c2cb824 */ /* 0x100fe200078e0a08 */
[----:B------:R-:W-:Y:S01]  /*2430*/  IABS R50, R55 ;  /* 0x0000003700327213 */ /* 0x000fe20000000000 */
[----:B------:R-:W-:Y:S01]  /*2440*/  @!P4 IMAD.IADD R48, R48, 0x1, -R8 ;  /* 0x000000013030c824 */ /* 0x000fe200078e0a08 */
[----:B------:R-:W-:Y:S01]  /*2450*/  IADD3 R40, -R40, RZ, RZ ;  /* 0x000000ff28287210 */ /* 0x000fe20007ffe1ff */
[----:B------:R-:W-:Y:S01]  /*2460*/  VIADD R56, R0, 0x28 ;  /* 0x0000002800387836 */ /* 0x000fe20000000000 */
[----:B------:R-:W-:Y:S01]  /*2470*/  ISETP.GE.AND P3, PT, R51, RZ, PT ;  /* 0x000000ff3300720c */ /* 0x000fe20003f66270 */
[----:B------:R-:W-:Y:S01]  /*2480*/  IMAD.HI.U32 R7, R3, R50, RZ ;  /* 0x0000003203077227 */ /* 0x000fe200078e00ff */
[----:B------:R-:W-:-:S02]  /*2490*/  ISETP.GT.U32.AND P4, PT, R8, R48, PT ;  /* 0x000000300800720c */ /* 0x000fc40003f84070 */
[----:B------:R-:W-:Y:S01]  /*24a0*/  IABS R51, R56 ;  /* 0x0000003800337213 */ /* 0x000fe20000000000 */
[----:B------:R-:W-:Y:S02]  /*24b0*/  IMAD.MOV R7, RZ, RZ, -R7 ;  /* 0x000000ffff077224 */ /* 0x000fe400078e0a07 */
[----:B------:R-:W-:Y:S01]  /*24c0*/  @!P5 IMAD.IADD R46, R46, 0x1, -R8 ;  /* 0x000000012e2ed824 */ /* 0x000fe200078e0a08 */
[----:B------:R-:W-:Y:S01]  /*24d0*/  @!P6 IADD3 R44, -R44, RZ, RZ ;  /* 0x000000ff2c2ce210 */ /* 0x000fe20007ffe1ff */
[----:B------:R-:W-:Y:S01]  /*24e0*/  IMAD R50, R8, R7, R50 ;  /* 0x0000000708327224 */ /* 0x000fe200078e0232 */
[----:B------:R-:W-:Y:S01]  /*24f0*/  ISETP.GE.AND P5, PT, R52, RZ, PT ;  /* 0x000000ff3400720c */ /* 0x000fe20003fa6270 */
[C---:B------:R-:W-:Y:S01]  /*2500*/  IMAD R49, R8.reuse, R40, R49 ;  /* 0x0000002808317224 */ /* 0x040fe200078e0231 */
[----:B------:R-:W-:Y:S01]  /*2510*/  ISETP.GT.U32.AND P1, PT, R8, R46, PT ;  /* 0x0000002e0800720c */ /* 0x000fe20003f24070 */
[----:B------:R-:W-:Y:S01]  /*2520*/  @!P0 IMAD.MOV R45, RZ, RZ, -R45 ;  /* 0x000000ffff2d8224 */ /* 0x000fe200078e0a2d */
[----:B------:R-:W-:Y:S01]  /*2530*/  ISETP.GE.AND P0, PT, R53, RZ, PT ;  /* 0x000000ff3500720c */ /* 0x000fe20003f06270 */
[----:B------:R-:W-:Y:S01]  /*2540*/  @!P4 IMAD.IADD R48, R48, 0x1, -R8 ;  /* 0x000000013030c824 */ /* 0x000fe200078e0a08 */
[C---:B------:R-:W-:Y:S01]  /*2550*/  ISETP.GT.U32.AND P4, PT, R8.reuse, R50, PT ;  /* 0x000000320800720c */ /* 0x040fe20003f84070 */
[----:B------:R-:W-:Y:S01]  /*2560*/  @!P2 IMAD.MOV R43, RZ, RZ, -R43 ;  /* 0x000000ffff2ba224 */ /* 0x000fe200078e0a2b */
[----:B------:R-:W-:Y:S01]  /*2570*/  ISETP.GT.U32.AND P6, PT, R8, R49, PT ;  /* 0x000000310800720c */ /* 0x000fe20003fc4070 */
[----:B------:R-:W-:Y:S01]  /*2580*/  VIADD R53, R0, 0x29 ;  /* 0x0000002900357836 */ /* 0x000fe20000000000 */
[----:B------:R-:W-:Y:S01]  /*2590*/  ISETP.GT.U32.AND P2, PT, R8, R47, PT ;  /* 0x0000002f0800720c */ /* 0x000fe20003f44070 */
[----:B------:R-:W-:-:S03]  /*25a0*/  IMAD.HI.U32 R7, R3, R51, RZ ;  /* 0x0000003303077227 */ /* 0x000fc600078e00ff */
[----:B------:R-:W-:Y:S01]  /*25b0*/  IABS R52, R53 ;  /* 0x0000003500347213 */ /* 0x000fe20000000000 */
[----:B------:R-:W-:Y:S01]  /*25c0*/  @!P1 IMAD.IADD R46, R46, 0x1, -R8 ;  /* 0x000000012e2e9824 */ /* 0x000fe200078e0a08 */
[----:B------:R-:W-:Y:S01]  /*25d0*/  IADD3 R7, -R7, RZ, RZ ;  /* 0x000000ff07077210 */ /* 0x000fe20007ffe1ff */
[----:B------:R-:W-:Y:S01]  /*25e0*/  @!P5 IMAD.MOV R48, RZ, RZ, -R48 ;  /* 0x000000ffff30d224 */ /* 0x000fe200078e0a30 */
[----:B------:R-:W-:Y:S01]  /*25f0*/  ISETP.GE.AND P1, PT, R54, RZ, PT ;  /* 0x000000ff3600720c */ /* 0x000fe20003f26270 */
[--C-:B------:R-:W-:Y:S02]  /*2600*/  @!P4 IMAD.IADD R50, R50, 0x1, -R8.reuse ;  /* 0x000000013232c824 */ /* 0x100fe400078e0a08 */
[----:B------:R-:W-:Y:S02]  /*2610*/  IMAD.HI.U32 R40, R3, R52, RZ ;  /* 0x0000003403287227 */ /* 0x000fe400078e00ff */
[----:B------:R-:W-:Y:S02]  /*2620*/  @!P2 IADD3 R47, R47, -R8, RZ ;  /* 0x800000082f2fa210 */ /* 0x000fe40007ffe0ff */
[C---:B------:R-:W-:Y:S01]  /*2630*/  ISETP.GT.U32.AND P4, PT, R8.reuse, R50, PT ;  /* 0x000000320800720c */ /* 0x040fe20003f84070 */
[----:B------:R-:W-:Y:S01]  /*2640*/  @!P6 IMAD.IADD R49, R49, 0x1, -R8 ;  /* 0x000000013131e824 */ /* 0x000fe200078e0a08 */
[C---:B------:R-:W-:Y:S01]  /*2650*/  ISETP.GT.U32.AND P6, PT, R8.reuse, R47, PT ;  /* 0x0000002f0800720c */ /* 0x040fe20003fc4070 */
[----:B------:R-:W-:Y:S01]  /*2660*/  IMAD R7, R8, R7, R51 ;  /* 0x0000000708077224 */ /* 0x000fe200078e0233 */
[----:B------:R-:W-:Y:S01]  /*2670*/  ISETP.GE.AND P2, PT, R55, RZ, PT ;  /* 0x000000ff3700720c */ /* 0x000fe20003f46270 */
[----:B------:R-:W-:-:S02]  /*2680*/  IMAD.MOV R51, RZ, RZ, -R40 ;  /* 0x000000ffff337224 */ /* 0x000fc400078e0a28 */
[----:B------:R-:W-:Y:S01]  /*2690*/  @!P3 IMAD.MOV R46, RZ, RZ, -R46 ;  /* 0x000000ffff2eb224 */ /* 0x000fe200078e0a2e */
[----:B------:R-:W-:Y:S01]  /*26a0*/  ISETP.GT.U32.AND P3, PT, R8, R49, PT ;  /* 0x000000310800720c */ /* 0x000fe20003f64070 */
[----:B------:R-:W-:Y:S02]  /*26b0*/  VIADD R54, R0, 0x2a ;  /* 0x0000002a00367836 */ /* 0x000fe40000000000 */
[----:B------:R-:W-:Y:S02]  /*26c0*/  IMAD R51, R8, R51, R52 ;  /* 0x0000003308337224 */ /* 0x000fe400078e0234 */
[----:B------:R-:W-:Y:S01]  /*26d0*/  @!P4 IMAD.IADD R50, R50, 0x1, -R8 ;  /* 0x000000013232c824 */ /* 0x000fe200078e0a08 */
[----:B------:R-:W-:Y:S01]  /*26e0*/  IABS R57, R54 ;  /* 0x0000003600397213 */ /* 0x000fe20000000000 */
[----:B------:R-:W-:Y:S01]  /*26f0*/  VIADD R55, R0, 0x2b ;  /* 0x0000002b00377836 */ /* 0x000fe20000000000 */
[----:B------:R-:W-:Y:S01]  /*2700*/  ISETP.GT.U32.AND P4, PT, R8, R51, PT ;  /* 0x000000330800720c */ /* 0x000fe20003f84070 */
[----:B------:R-:W-:Y:S01]  /*2710*/  VIADD R58, R0, 0x2d ;  /* 0x0000002d003a7836 */ /* 0x000fe20000000000 */
[----:B------:R-:W-:Y:S01]  /*2720*/  @!P6 IADD3 R47, R47, -R8, RZ ;  /* 0x800000082f2fe210 */ /* 0x000fe20007ffe0ff */
[----:B------:R-:W-:Y:S01]  /*2730*/  IMAD.HI.U32 R40, R3, R57, RZ ;  /* 0x0000003903287227 */ /* 0x000fe200078e00ff */
[----:B------:R-:W-:-:S02]  /*2740*/  ISETP.GT.U32.AND P6, PT, R8, R7, PT ;  /* 0x000000070800720c */ /* 0x000fc40003fc4070 */
[----:B------:R-:W-:Y:S01]  /*2750*/  IABS R59, R55 ;  /* 0x00000037003b7213 */ /* 0x000fe20000000000 */
[----:B------:R-:W-:Y:S01]  /*2760*/  @!P3 IMAD.IADD R49, R49, 0x1, -R8 ;  /* 0x000000013131b824 */ /* 0x000fe200078e0a08 */
[----:B------:R-:W-:Y:S01]  /*2770*/  ISETP.GE.AND P3, PT, R56, RZ, PT ;  /* 0x000000ff3800720c */ /* 0x000fe20003f66270 */
[----:B------:R-:W-:Y:S01]  /*2780*/  VIADD R56, R0, 0x2c ;  /* 0x0000002c00387836 */ /* 0x000fe20000000000 */
[----:B------:R-:W-:Y:S01]  /*2790*/  IADD3 R40, -R40, RZ, RZ ;  /* 0x000000ff28287210 */ /* 0x000fe20007ffe1ff */
[----:B------:R-:W-:Y:S01]  /*27a0*/  @!P0 IMAD.MOV R47, RZ, RZ, -R47 ;  /* 0x000000ffff2f8224 */ /* 0x000fe200078e0a2f */
[----:B------:R-:W-:Y:S01]  /*27b0*/  IABS R63, R58 ;  /* 0x0000003a003f7213 */ /* 0x000fe20000000000 */
[----:B------:R-:W-:Y:S01]  /*27c0*/  IMAD.HI.U32 R52, R3, R59, RZ ;  /* 0x0000003b03347227 */ /* 0x000fe200078e00ff */
[----:B------:R-:W-:Y:S02]  /*27d0*/  IABS R61, R56 ;  /* 0x00000038003d7213 */ /* 0x000fe40000000000 */
[----:B------:R-:W-:Y:S01]  /*27e0*/  @!P4 IADD3 R51, R51, -R8, RZ ;  /* 0x800000083333c210 */ /* 0x000fe20007ffe0ff */
[C---:B------:R-:W-:Y:S01]  /*27f0*/  IMAD R57, R8.reuse, R40, R57 ;  /* 0x0000002808397224 */ /* 0x040fe200078e0239 */
[----:B------:R-:W-:Y:S01]  /*2800*/  @!P1 IADD3 R49, -R49, RZ, RZ ;  /* 0x000000ff31319210 */ /* 0x000fe20007ffe1ff */
[----:B------:R-:W-:Y:S01]  /*2810*/  IMAD.HI.U32 R40, R3, R61, RZ ;  /* 0x0000003d03287227 */ /* 0x000fe200078e00ff */
[----:B------:R-:W-:-:S02]  /*2820*/  ISETP.GT.U32.AND P0, PT, R8, R51, PT ;  /* 0x000000330800720c */ /* 0x000fc40003f04070 */
[----:B------:R-:W-:Y:S01]  /*2830*/  ISETP.GT.U32.AND P5, PT, R8, R57, PT ;  /* 0x000000390800720c */ /* 0x000fe20003fa4070 */
[----:B------:R-:W-:Y:S01]  /*2840*/  @!P6 IMAD.IADD R7, R7, 0x1, -R8 ;  /* 0x000000010707e824 */ /* 0x000fe200078e0a08 */
[----:B------:R-:W-:Y:S01]  /*2850*/  ISETP.GE.AND P6, PT, R53, RZ, PT ;  /* 0x000000ff3500720c */ /* 0x000fe20003fc6270 */
[----:B------:R-:W-:Y:S01]  /*2860*/  IMAD.MOV R40, RZ, RZ, -R40 ;  /* 0x000000ffff287224 */ /* 0x000fe200078e0a28 */
[----:B------:R-:W-:Y:S01]  /*2870*/  ISETP.GE.AND P1, PT, R54, RZ, PT ;  /* 0x000000ff3600720c */ /* 0x000fe20003f26270 */
[----:B------:R-:W-:Y:S01]  /*2880*/  IMAD.MOV R52, RZ, RZ, -R52 ;  /* 0x000000ffff347224 */ /* 0x000fe200078e0a34 */
[C---:B------:R-:W-:Y:S01]  /*2890*/  ISETP.GT.U32.AND P4, PT, R8.reuse, R7, PT ;  /* 0x000000070800720c */ /* 0x040fe20003f84070 */
[C---:B------:R-:W-:Y:S02]  /*28a0*/  IMAD R61, R8.reuse, R40, R61 ;  /* 0x00000028083d7224 */ /* 0x040fe400078e023d */
[C---:B------:R-:W-:Y:S02]  /*28b0*/  IMAD R59, R8.reuse, R52, R59 ;  /* 0x00000034083b7224 */ /* 0x040fe400078e023b */
[----:B------:R-:W-:Y:S01]  /*28c0*/  @!P0 IADD3 R51, R51, -R8, RZ ;  /* 0x8000000833338210 */ /* 0x000fe20007ffe0ff */
[----:B------:R-:W-:Y:S01]  /*28d0*/  @!P2 IMAD.MOV R50, RZ, RZ, -R50 ;  /* 0x000000ffff32a224 */ /* 0x000fe200078e0a32 */
[C---:B------:R-:W-:Y:S01]  /*28e0*/  ISETP.GT.U32.AND P0, PT, R8.reuse, R61, PT ;  /* 0x0000003d0800720c */ /* 0x040fe20003f04070 */
[----:B------:R-:W-:Y:S01]  /*28f0*/  @!P5 IMAD.IADD R57, R57, 0x1, -R8 ;  /* 0x000000013939d824 */ /* 0x000fe200078e0a08 */
[----:B------:R-:W-:Y:S01]  /*2900*/  ISETP.GT.U32.AND P2, PT, R8, R59, PT ;  /* 0x0000003b0800720c */ /* 0x000fe20003f44070 */
[----:B------:R-:W-:-:S03]  /*2910*/  IMAD.HI.U32 R40, R3, R63, RZ ;  /* 0x0000003f03287227 */ /* 0x000fc600078e00ff */
[----:B------:R-:W-:Y:S01]  /*2920*/  ISETP.GT.U32.AND P5, PT, R8, R57, PT ;  /* 0x000000390800720c */ /* 0x000fe20003fa4070 */
[----:B------:R-:W-:Y:S01]  /*2930*/  @!P4 IMAD.IADD R7, R7, 0x1, -R8 ;  /* 0x000000010707c824 */ /* 0x000fe200078e0a08 */
[----:B------:R-:W-:Y:S01]  /*2940*/  ISETP.GE.AND P4, PT, R55, RZ, PT ;  /* 0x000000ff3700720c */ /* 0x000fe20003f86270 */
[C---:B------:R-:W-:Y:S02]  /*2950*/  VIADD R60, R0.reuse, 0x2e ;  /* 0x0000002e003c7836 */ /* 0x040fe40000000000 */
[----:B------:R-:W-:Y:S02]  /*2960*/  IMAD.MOV R40, RZ, RZ, -R40 ;  /* 0x000000ffff287224 */ /* 0x000fe400078e0a28 */
[----:B------:R-:W-:Y:S01]  /*2970*/  VIADD R62, R0, 0x2f ;  /* 0x0000002f003e7836 */ /* 0x000fe20000000000 */
[----:B------:R-:W-:Y:S01]  /*2980*/  IABS R52, R60 ;  /* 0x0000003c00347213 */ /* 0x000fe20000000000 */
[----:B------:R-:W-:Y:S01]  /*2990*/  IMAD.MOV.U32 R53, RZ, RZ, R7 ;  /* 0x000000ffff357224 */ /* 0x000fe200078e0007 */
[----:B------:R-:W-:Y:S01]  /*29a0*/  @!P2 IADD3 R59, R59, -R8, RZ ;  /* 0x800000083b3ba210 */ /* 0x000fe20007ffe0ff */
[----:B------:R-:W-:Y:S01]  /*29b0*/  @!P0 IMAD.IADD R61, R61, 0x1, -R8 ;  /* 0x000000013d3d8824 */ /* 0x000fe200078e0a08 */
[----:B------:R-:W-:Y:S01]  /*29c0*/  IABS R54, R62 ;  /* 0x0000003e00367213 */ /* 0x000fe20000000000 */
[C---:B------:R-:W-:Y:S01]  /*29d0*/  IMAD R63, R8.reuse, R40, R63 ;  /* 0x00000028083f7224 */ /* 0x040fe200078e023f */
[----:B------:R-:W-:Y:S01]  /*29e0*/  @!P5 IADD3 R57, R57, -R8, RZ ;  /* 0x800000083939d210 */ /* 0x000fe20007ffe0ff */
[----:B------:R-:W-:Y:S01]  /*29f0*/  @!P3 IMAD.MOV R53, RZ, RZ, -R53 ;  /* 0x000000ffff35b224 */ /* 0x000fe200078e0a35 */
[C---:B------:R-:W-:Y:S01]  /*2a00*/  ISETP.GT.U32.AND P3, PT, R8.reuse, R61, PT ;  /* 0x0000003d0800720c */ /* 0x040fe20003f64070 */
[----:B------:R-:W-:Y:S01]  /*2a10*/  IMAD.HI.U32 R7, R3, R52, RZ ;  /* 0x0000003403077227 */ /* 0x000fe200078e00ff */
[----:B------:R-:W-:-:S02]  /*2a20*/  ISETP.GT.U32.AND P5, PT, R8, R63, PT ;  /* 0x0000003f0800720c */ /* 0x000fc40003fa4070 */
[----:B------:R-:W-:Y:S01]  /*2a30*/  ISETP.GE.AND P2, PT, R56, RZ, PT ;  /* 0x000000ff3800720c */ /* 0x000fe20003f46270 */
[----:B------:R-:W-:Y:S01]  /*2a40*/  IMAD.HI.U32 R40, R3, R54, RZ ;  /* 0x0000003603287227 */ /* 0x000fe200078e00ff */
[----:B------:R-:W-:Y:S02]  /*2a50*/  ISETP.GT.U32.AND P0, PT, R8, R59, PT ;  /* 0x0000003b0800720c */ /* 0x000fe40003f04070 */
[----:B------:R-:W-:Y:S01]  /*2a60*/  IADD3 R56, R0, 0x31, RZ ;  /* 0x0000003100387810 */ /* 0x000fe20007ffe0ff */
[----:B------:R-:W-:Y:S01]  /*2a70*/  IMAD.MOV R7, RZ, RZ, -R7 ;  /* 0x000000ffff077224 */ /* 0x000fe200078e0a07 */
[----:B------:R-:W-:Y:S01]  /*2a80*/  @!P1 IADD3 R57, -R57, RZ, RZ ;  /* 0x000000ff39399210 */ /* 0x000fe20007ffe1ff */
[----:B------:R-:W-:Y:S01]  /*2a90*/  IMAD.MOV.U32 R55, RZ, RZ, R51 ;  /* 0x000000ffff377224 */ /* 0x000fe200078e0033 */
[----:B------:R-:W-:Y:S01]  /*2aa0*/  IABS R71, R56 ;  /* 0x0000003800477213 */ /* 0x000fe20000000000 */
[----:B------:R-:W-:Y:S01]  /*2ab0*/  IMAD.MOV R51, RZ, RZ, -R40 ;  /* 0x000000ffff337224 */ /* 0x000fe200078e0a28 */
[----:B------:R-:W-:Y:S01]  /*2ac0*/  ISETP.GE.AND P1, PT, R60, RZ, PT ;  /* 0x000000ff3c00720c */ /* 0x000fe20003f26270 */
[----:B------:R-:W-:-:S02]  /*2ad0*/  IMAD R7, R8, R7, R52 ;  /* 0x0000000708077224 */ /* 0x000fc400078e0234 */
[----:B------:R-:W-:Y:S02]  /*2ae0*/  VIADD R52, R0, 0x30 ;  /* 0x0000003000347836 */ /* 0x000fe40000000000 */
[----:B------:R-:W-:Y:S01]  /*2af0*/  @!P3 IMAD.IADD R61, R61, 0x1, -R8 ;  /* 0x000000013d3db824 */ /* 0x000fe200078e0a08 */
[----:B------:R-:W-:Y:S01]  /*2b00*/  ISETP.GE.AND P3, PT, R62, RZ, PT ;  /* 0x000000ff3e00720c */ /* 0x000fe20003f66270 */
[----:B------:R-:W-:Y:S01]  /*2b10*/  IMAD R51, R8, R51, R54 ;  /* 0x0000003308337224 */ /* 0x000fe200078e0236 */
[----:B------:R-:W-:Y:S01]  /*2b20*/  IABS R69, R52 ;  /* 0x0000003400457213 */ /* 0x000fe20000000000 */
[----:B------:R-:W-:Y:S01]  /*2b30*/  @!P5 IMAD.IADD R63, R63, 0x1, -R8 ;  /* 0x000000013f3fd824 */ /* 0x000fe200078e0a08 */
[----:B------:R-:W-:Y:S01]  /*2b40*/  ISETP.GE.AND P5, PT, R52, RZ, PT ;  /* 0x000000ff3400720c */ /* 0x000fe20003fa6270 */
[----:B------:R-:W-:Y:S01]  /*2b50*/  IMAD.HI.U32 R52, R3, R71, RZ ;  /* 0x0000004703347227 */ /* 0x000fe200078e00ff */
[----:B------:R-:W-:-:S03]  /*2b60*/  IADD3 R62, R0, 0x37, RZ ;  /* 0x00000037003e7810 */ /* 0x000fc60007ffe0ff */
[----:B------:R-:W-:Y:S01]  /*2b70*/  @!P2 IMAD.MOV R61, RZ, RZ, -R61 ;  /* 0x000000ffff3da224 */ /* 0x000fe200078e0a3d */
[C---:B------:R-:W-:Y:S01]  /*2b80*/  ISETP.GT.U32.AND P2, PT, R8.reuse, R51, PT ;  /* 0x000000330800720c */ /* 0x040fe20003f44070 */
[--C-:B------:R-:W-:Y:S01]  /*2b90*/  @!P0 IMAD.IADD R59, R59, 0x1, -R8.reuse ;  /* 0x000000013b3b8824 */ /* 0x100fe200078e0a08 */
[----:B------:R-:W-:Y:S01]  /*2ba0*/  ISETP.GT.U32.AND P0, PT, R8, R7, PT ;  /* 0x000000070800720c */ /* 0x000fe20003f04070 */
[----:B------:R-:W-:Y:S01]  /*2bb0*/  VIADD R54, R0, 0x32 ;  /* 0x0000003200367836 */ /* 0x000fe20000000000 */
[----:B------:R-:W-:Y:S01]  /*2bc0*/  IADD3 R52, -R52, RZ, RZ ;  /* 0x000000ff34347210 */ /* 0x000fe20007ffe1ff */
[----:B------:R-:W-:Y:S01]  /*2bd0*/  IMAD.HI.U32 R40, R3, R69, RZ ;  /* 0x0000004503287227 */ /* 0x000fe200078e00ff */
[----:B------:R-:W-:Y:S02]  /*2be0*/  @!P4 IADD3 R59, -R59, RZ, RZ ;  /* 0x000000ff3b3bc210 */ /* 0x000fe40007ffe1ff */
[C---:B------:R-:W-:Y:S01]  /*2bf0*/  ISETP.GT.U32.AND P4, PT, R8.reuse, R63, PT ;  /* 0x0000003f0800720c */ /* 0x040fe20003f84070 */
[----:B------:R-:W-:Y:S01]  /*2c00*/  IMAD R71, R8, R52, R71 ;  /* 0x0000003408477224 */ /* 0x000fe200078e0247 */
[----:B------:R-:W-:Y:S01]  /*2c10*/  IABS R73, R54 ;  /* 0x0000003600497213 */ /* 0x000fe20000000000 */
[----:B------:R-:W-:Y:S01]  /*2c20*/  @!P6 IMAD.MOV R55, RZ, RZ, -R55 ;  /* 0x000000ffff37e224 */ /* 0x000fe200078e0a37 */
[----:B------:R-:W-:Y:S01]  /*2c30*/  ISETP.GE.AND P6, PT, R58, RZ, PT ;  /* 0x000000ff3a00720c */ /* 0x000fe20003fc6270 */
[--C-:B------:R-:W-:Y:S01]  /*2c40*/  @!P2 IMAD.IADD R51, R51, 0x1, -R8.reuse ;  /* 0x000000013333a824 */ /* 0x100fe200078e0a08 */
[----:B------:R-:W-:Y:S01]  /*2c50*/  ISETP.GT.U32.AND P2, PT, R8, R71, PT ;  /* 0x000000470800720c */ /* 0x000fe20003f44070 */
[----:B------:R-:W-:Y:S01]  /*2c60*/  @!P0 IMAD.IADD R7, R7, 0x1, -R8 ;  /* 0x0000000107078824 */ /* 0x000fe200078e0a08 */
[C---:B------:R-:W-:Y:S01]  /*2c70*/  IADD3 R58, R0.reuse, 0x34, RZ ;  /* 0x00000034003a7810 */ /* 0x040fe20007ffe0ff */
[----:B------:R-:W-:Y:S01]  /*2c80*/  IMAD.MOV R40, RZ, RZ, -R40 ;  /* 0x000000ffff287224 */ /* 0x000fe200078e0a28 */
[----:B------:R-:W-:Y:S01]  /*2c90*/  IABS R83, R62 ;  /* 0x0000003e00537213 */ /* 0x000fe20000000000 */
[----:B------:R-:W-:Y:S01]  /*2ca0*/  VIADD R60, R0, 0x35 ;  /* 0x00000035003c7836 */ /* 0x000fe20000000000 */
[----:B------:R-:W-:Y:S01]  /*2cb0*/  ISETP.GT.U32.AND P0, PT, R8, R7, PT ;  /* 0x000000070800720c */ /* 0x000fe20003f04070 */
[----:B------:R-:W-:Y:S01]  /*2cc0*/  @!P4 IMAD.IADD R63, R63, 0x1, -R8 ;  /* 0x000000013f3fc824 */ /* 0x000fe200078e0a08 */
[----:B------:R-:W-:Y:S01]  /*2cd0*/  ISETP.GE.AND P4, PT, R56, RZ, PT ;  /* 0x000000ff3800720c */ /* 0x000fe20003f86270 */
[----:B------:R-:W-:Y:S01]  /*2ce0*/  IMAD R69, R8, R40, R69 ;  /* 0x0000002808457224 */ /* 0x000fe200078e0245 */
[----:B------:R-:W-:Y:S01]  /*2cf0*/  IABS R77, R58 ;  /* 0x0000003a004d7213 */ /* 0x000fe20000000000 */
[----:B------:R-:W-:Y:S01]  /*2d00*/  VIADD R56, R0, 0x33 ;  /* 0x0000003300387836 */ /* 0x000fe20000000000 */
[----:B------:R-:W-:Y:S01]  /*2d10*/  IABS R79, R60 ;  /* 0x0000003c004f7213 */ /* 0x000fe20000000000 */
[----:B------:R-:W-:-:S03]  /*2d20*/  IMAD.HI.U32 R40, R3, R73, RZ ;  /* 0x0000004903287227 */ /* 0x000fc600078e00ff */
[----:B------:R-:W-:Y:S01]  /*2d30*/  IABS R75, R56 ;  /* 0x00000038004b7213 */ /* 0x000fe20000000000 */
[----:B------:R-:W-:Y:S02]  /*2d40*/  IMAD.MOV R40, RZ, RZ, -R40 ;  /* 0x000000ffff287224 */ /* 0x000fe400078e0a28 */
[----:B------:R-:W-:Y:S02]  /*2d50*/  @!P2 IMAD.IADD R71, R71, 0x1, -R8 ;  /* 0x000000014747a824 */ /* 0x000fe400078e0a08 */
[----:B------:R-:W-:Y:S02]  /*2d60*/  IMAD R73, R8, R40, R73 ;  /* 0x0000002808497224 */ /* 0x000fe400078e0249 */
[----:B------:R-:W-:-:S04]  /*2d70*/  IMAD.HI.U32 R40, R3, R75, RZ ;  /* 0x0000004b03287227 */ /* 0x000fc800078e00ff */
[----:B------:R-:W-:Y:S01]  /*2d80*/  @!P6 IMAD.MOV R63, RZ, RZ, -R63 ;  /* 0x000000ffff3fe224 */ /* 0x000fe200078e0a3f */
[C---:B------:R-:W-:Y:S01]  /*2d90*/  ISETP.GT.U32.AND P6, PT, R8.reuse, R71, PT ;  /* 0x000000470800720c */ /* 0x040fe20003fc4070 */
[----:B------:R-:W-:Y:S01]  /*2da0*/  @!P0 IMAD.IADD R7, R7, 0x1, -R8 ;  /* 0x0000000107078824 */ /* 0x000fe200078e0a08 */
[----:B------:R-:W-:Y:S01]  /*2db0*/  ISETP.GT.U32.AND P0, PT, R8, R69, PT ;  /* 0x000000450800720c */ /* 0x000fe20003f04070 */
[----:B------:R-:W-:Y:S01]  /*2dc0*/  IMAD.HI.U32 R52, R3, R77, RZ ;  /* 0x0000004d03347227 */ /* 0x000fe200078e00ff */
[----:B------:R-:W-:-:S03]  /*2dd0*/  IADD3 R40, -R40, RZ, RZ ;  /* 0x000000ff28287210 */ /* 0x000fc60007ffe1ff */
[----:B------:R-:W-:Y:S02]  /*2de0*/  IMAD.MOV.U32 R65, RZ, RZ, R7 ;  /* 0x000000ffff417224 */ /* 0x000fe400078e0007 */
[C---:B------:R-:W-:Y:S02]  /*2df0*/  IMAD R75, R8.reuse, R40, R75 ;  /* 0x00000028084b7224 */ /* 0x040fe400078e024b */
[----:B------:R-:W-:Y:S01]  /*2e00*/  @!P1 IMAD.MOV R65, RZ, RZ, -R65 ;  /* 0x000000ffff419224 */ /* 0x000fe200078e0a41 */
[C---:B------:R-:W-:Y:S01]  /*2e10*/  ISETP.GT.U32.AND P1, PT, R8.reuse, R73, PT ;  /* 0x000000490800720c */ /* 0x040fe20003f24070 */
[----:B------:R-:W-:Y:S01]  /*2e20*/  @!P6 IMAD.IADD R71, R71, 0x1, -R8 ;  /* 0x000000014747e824 */ /* 0x000fe200078e0a08 */
[C---:B------:R-:W-:Y:S01]  /*2e30*/  ISETP.GT.U32.AND P6, PT, R8.reuse, R75, PT ;  /* 0x0000004b0800720c */ /* 0x040fe20003fc4070 */
[----:B------:R-:W-:Y:S01]  /*2e40*/  IMAD.HI.U32 R7, R3, R79, RZ ;  /* 0x0000004f03077227 */ /* 0x000fe200078e00ff */
[----:B------:R-:W-:Y:S02]  /*2e50*/  @!P0 IADD3 R69, R69, -R8, RZ ;  /* 0x8000000845458210 */ /* 0x000fe40007ffe0ff */
[C---:B------:R-:W-:Y:S01]  /*2e60*/  ISETP.GT.U32.AND P0, PT, R8.reuse, R51, PT ;  /* 0x000000330800720c */ /* 0x040fe20003f04070 */
[----:B------:R-:W-:Y:S01]  /*2e70*/  IMAD.MOV R52, RZ, RZ, -R52 ;  /* 0x000000ffff347224 */ /* 0x000fe200078e0a34 */
[----:B------:R-:W-:Y:S01]  /*2e80*/  ISETP.GT.U32.AND P2, PT, R8, R69, PT ;  /* 0x000000450800720c */ /* 0x000fe20003f44070 */
[----:B------:R-:W-:Y:S01]  /*2e90*/  VIADD R64, R0, 0x38 ;  /* 0x0000003800407836 */ /* 0x000fe20000000000 */
[----:B------:R-:W-:Y:S01]  /*2ea0*/  IADD3 R7, -R7, RZ, RZ ;  /* 0x000000ff07077210 */ /* 0x000fe20007ffe1ff */
[----:B------:R-:W-:-:S02]  /*2eb0*/  IMAD R77, R8, R52, R77 ;  /* 0x00000034084d7224 */ /* 0x000fc400078e024d */
[--C-:B------:R-:W-:Y:S01]  /*2ec0*/  @!P1 IMAD.IADD R73, R73, 0x1, -R8.reuse ;  /* 0x0000000149499824 */ /* 0x100fe200078e0a08 */
[----:B------:R-:W-:Y:S01]  /*2ed0*/  IABS R85, R64 ;  /* 0x0000004000557213 */ /* 0x000fe20000000000 */
[--C-:B------:R-:W-:Y:S02]  /*2ee0*/  @!P6 IMAD.IADD R75, R75, 0x1, -R8.reuse ;  /* 0x000000014b4be824 */ /* 0x100fe400078e0a08 */
[C---:B------:R-:W-:Y:S01]  /*2ef0*/  IMAD R79, R8.reuse, R7, R79 ;  /* 0x00000007084f7224 */ /* 0x040fe200078e024f */
[C---:B------:R-:W-:Y:S01]  /*2f00*/  ISETP.GT.U32.AND P1, PT, R8.reuse, R73, PT ;  /* 0x000000490800720c */ /* 0x040fe20003f24070 */
[--C-:B------:R-:W-:Y:S01]  /*2f10*/  @!P0 IMAD.IADD R51, R51, 0x1, -R8.reuse ;  /* 0x0000000133338824 */ /* 0x100fe200078e0a08 */
[----:B------:R-:W-:Y:S01]  /*2f20*/  ISETP.GT.U32.AND P6, PT, R8, R75, PT ;  /* 0x0000004b0800720c */ /* 0x000fe20003fc4070 */
[--C-:B------:R-:W-:Y:S01]  /*2f30*/  @!P2 IMAD.IADD R69, R69, 0x1, -R8.reuse ;  /* 0x000000014545a824 */ /* 0x100fe200078e0a08 */
[----:B------:R-:W-:Y:S01]  /*2f40*/  ISETP.GE.AND P2, PT, R56, RZ, PT ;  /* 0x000000ff3800720c */ /* 0x000fe20003f46270 */
[----:B------:R-:W-:Y:S01]  /*2f50*/  VIADD R56, R0, 0x36 ;  /* 0x0000003600387836 */ /* 0x000fe20000000000 */
[----:B------:R-:W-:Y:S01]  /*2f60*/  ISETP.GE.AND P0, PT, R54, RZ, PT ;  /* 0x000000ff3600720c */ /* 0x000fe20003f06270 */
[----:B------:R-:W-:Y:S01]  /*2f70*/  IMAD.MOV.U32 R67, RZ, RZ, R51 ;  /* 0x000000ffff437224 */ /* 0x000fe200078e0033 */
[----:B------:R-:W-:Y:S01]  /*2f80*/  IABS R51, R0 ;  /* 0x0000000000337213 */ /* 0x000fe20000000000 */
[----:B------:R-:W-:Y:S01]  /*2f90*/  VIADD R66, R0, 0x39 ;  /* 0x0000003900427836 */ /* 0x000fe20000000000 */
[----:B------:R-:W-:Y:S01]  /*2fa0*/  IABS R81, R56 ;  /* 0x0000003800517213 */ /* 0x000fe20000000000 */
[----:B------:R-:W-:Y:S01]  /*2fb0*/  @!P3 IMAD.MOV R67, RZ, RZ, -R67 ;  /* 0x000000ffff43b224 */ /* 0x000fe200078e0a43 */
[----:B------:R-:W-:Y:S01]  /*2fc0*/  @!P5 IADD3 R69, -R69, RZ, RZ ;  /* 0x000000ff4545d210 */ /* 0x000fe20007ffe1ff */
[----:B------:R-:W-:Y:S01]  /*2fd0*/  @!P1 IMAD.IADD R73, R73, 0x1, -R8 ;  /* 0x0000000149499824 */ /* 0x000fe200078e0a08 */
[----:B------:R-:W-:Y:S01]  /*2fe0*/  ISETP.GT.U32.AND P1, PT, R8, R77, PT ;  /* 0x0000004d0800720c */ /* 0x000fe20003f24070 */
[----:B------:R-:W-:Y:S01]  /*2ff0*/  IMAD.HI.U32 R7, R3, R81, RZ ;  /* 0x0000005103077227 */ /* 0x000fe200078e00ff */
[----:B------:R-:W-:-:S02]  /*3000*/  @!P6 IADD3 R75, R75, -R8, RZ ;  /* 0x800000084b4be210 */ /* 0x000fc40007ffe0ff */
[----:B------:R-:W-:Y:S01]  /*3010*/  ISETP.GT.U32.AND P6, PT, R8, R79, PT ;  /* 0x0000004f0800720c */ /* 0x000fe20003fc4070 */
[----:B------:R-:W-:Y:S01]  /*3020*/  IMAD.MOV R7, RZ, RZ, -R7 ;  /* 0x000000ffff077224 */ /* 0x000fe200078e0a07 */
[----:B------:R-:W-:Y:S01]  /*3030*/  IABS R87, R66 ;  /* 0x0000004200577213 */ /* 0x000fe20000000000 */
[----:B------:R-:W-:-:S04]  /*3040*/  IMAD.HI.U32 R40, R3, R85, RZ ;  /* 0x0000005503287227 */ /* 0x000fc800078e00ff */
[C---:B------:R-:W-:Y:S02]  /*3050*/  IMAD R81, R8.reuse, R7, R81 ;  /* 0x0000000708517224 */ /* 0x040fe400078e0251 */
[----:B------:R-:W-:Y:S01]  /*3060*/  @!P1 IADD3 R77, R77, -R8, RZ ;  /* 0x800000084d4d9210 */ /* 0x000fe20007ffe0ff */
[----:B------:R-:W-:Y:S02]  /*3070*/  IMAD.HI.U32 R7, R3, R83, RZ ;  /* 0x0000005303077227 */ /* 0x000fe400078e00ff */
[C---:B------:R-:W-:Y:S02]  /*3080*/  ISETP.GT.U32.AND P1, PT, R8.reuse, R81, PT ;  /* 0x000000510800720c */ /* 0x040fe40003f24070 */
[----:B------:R-:W-:Y:S01]  /*3090*/  @!P6 IMAD.IADD R79, R79, 0x1, -R8 ;  /* 0x000000014f4fe824 */ /* 0x000fe200078e0a08 */
[C---:B------:R-:W-:Y:S01]  /*30a0*/  ISETP.GT.U32.AND P6, PT, R8.reuse, R77, PT ;  /* 0x0000004d0800720c */ /* 0x040fe20003fc4070 */
[----:B------:R-:W-:Y:S02]  /*30b0*/  IMAD.MOV R7, RZ, RZ, -R7 ;  /* 0x000000ffff077224 */ /* 0x000fe400078e0a07 */
[----:B------:R-:W-:Y:S01]  /*30c0*/  IMAD.MOV R40, RZ, RZ, -R40 ;  /* 0x000000ffff287224 */ /* 0x000fe200078e0a28 */
[C---:B------:R-:W-:Y:S01]  /*30d0*/  ISETP.GT.U32.AND P3, PT, R8.reuse, R79, PT ;  /* 0x0000004f0800720c */ /* 0x040fe20003f64070 */
[----:B------:R-:W-:-:S02]  /*30e0*/  IMAD R83, R8, R7, R83 ;  /* 0x0000000708537224 */ /* 0x000fc400078e0253 */
[----:B------:R-:W-:-:S04]  /*30f0*/  IMAD.HI.U32 R54, R3, R89, RZ ;  /* 0x0000005903367227 */ /* 0x000fc800078e00ff */
[--C-:B------:R-:W-:Y:S02]  /*3100*/  @!P1 IMAD.IADD R81, R81, 0x1, -R8.reuse ;  /* 0x0000000151519824 */ /* 0x100fe400078e0a08 */
[----:B------:R-:W-:Y:S01]  /*3110*/  @!P6 IMAD.IADD R77, R77, 0x1, -R8 ;  /* 0x000000014d4de824 */ /* 0x000fe200078e0a08 */
[C---:B------:R-:W-:Y:S01]  /*3120*/  ISETP.GT.U32.AND P6, PT, R8.reuse, R83, PT ;  /* 0x000000530800720c */ /* 0x040fe20003fc4070 */
[----:B------:R-:W-:Y:S01]  /*3130*/  IMAD.HI.U32 R52, R3, R87, RZ ;  /* 0x0000005703347227 */ /* 0x000fe200078e00ff */
[----:B------:R-:W-:-:S03]  /*3140*/  ISETP.GT.U32.AND P1, PT, R8, R81, PT ;  /* 0x000000510800720c */ /* 0x000fc60003f24070 */
[C---:B------:R-:W-:Y:S02]  /*3150*/  IMAD R85, R8.reuse, R40, R85 ;  /* 0x0000002808557224 */ /* 0x040fe400078e0255 */
[----:B------:R-:W-:Y:S02]  /*3160*/  IMAD.MOV R54, RZ, RZ, -R54 ;  /* 0x000000ffff367224 */ /* 0x000fe400078e0a36 */
[----:B------:R-:W-:Y:S02]  /*3170*/  IMAD.MOV R52, RZ, RZ, -R52 ;  /* 0x000000ffff347224 */ /* 0x000fe400078e0a34 */
[----:B------:R-:W-:Y:S01]  /*3180*/  @!P3 IMAD.IADD R79, R79, 0x1, -R8 ;  /* 0x000000014f4fb824 */ /* 0x000fe200078e0a08 */
[C---:B------:R-:W-:Y:S01]  /*3190*/  ISETP.GT.U32.AND P3, PT, R8.reuse, R85, PT ;  /* 0x000000550800720c */ /* 0x040fe20003f64070 */
[C---:B------:R-:W-:Y:S02]  /*31a0*/  IMAD R89, R8.reuse, R54, R89 ;  /* 0x0000003608597224 */ /* 0x040fe400078e0259 */
[----:B------:R-:W-:-:S02]  /*31b0*/  IMAD R87, R8, R52, R87 ;  /* 0x0000003408577224 */ /* 0x000fc400078e0257 */
[--C-:B------:R-:W-:Y:S01]  /*31c0*/  @!P6 IMAD.IADD R83, R83, 0x1, -R8.reuse ;  /* 0x000000015353e824 */ /* 0x100fe200078e0a08 */
[C---:B------:R-:W-:Y:S01]  /*31d0*/  ISETP.GT.U32.AND P6, PT, R8.reuse, R89, PT ;  /* 0x000000590800720c */ /* 0x040fe20003fc4070 */
[----:B------:R-:W-:Y:S01]  /*31e0*/  @!P1 IMAD.IADD R81, R81, 0x1, -R8 ;  /* 0x0000000151519824 */ /* 0x000fe200078e0a08 */
[----:B------:R-:W-:Y:S01]  /*31f0*/  ISETP.GT.U32.AND P1, PT, R8, R87, PT ;  /* 0x000000570800720c */ /* 0x000fe20003f24070 */
[----:B------:R-:W-:Y:S02]  /*3200*/  VIADD R72, R0, 0x3c ;  /* 0x0000003c00487836 */ /* 0x000fe40000000000 */
[----:B------:R-:W-:-:S03]  /*3210*/  IMAD.HI.U32 R5, R3, R51, RZ ;  /* 0x0000003303057227 */ /* 0x000fc600078e00ff */
[----:B------:R-:W-:Y:S01]  /*3220*/  IABS R93, R72 ;  /* 0x00000048005d7213 */ /* 0x000fe20000000000 */
[----:B------:R-:W-:Y:S01]  /*3230*/  @!P3 IMAD.IADD R85, R85, 0x1, -R8 ;  /* 0x000000015555b824 */ /* 0x000fe200078e0a08 */
[----:B------:R-:W-:Y:S01]  /*3240*/  ISETP.GT.U32.AND P3, PT, R8, R83, PT ;  /* 0x000000530800720c */ /* 0x000fe20003f64070 */
[----:B------:R-:W-:Y:S01]  /*3250*/  IMAD.HI.U32 R7, R3, R91, RZ ;  /* 0x0000005b03077227 */ /* 0x000fe200078e00ff */
[----:B------:R-:W-:-:S03]  /*3260*/  IADD3 R40, -R5, RZ, RZ ;  /* 0x000000ff05287210 */ /* 0x000fc60007ffe1ff */
[----:B------:R-:W-:Y:S02]  /*3270*/  IMAD.MOV R7, RZ, RZ, -R7 ;  /* 0x000000ffff077224 */ /* 0x000fe400078e0a07 */
[----:B------:R-:W-:Y:S02]  /*3280*/  @!P6 IMAD.IADD R89, R89, 0x1, -R8 ;  /* 0x000000015959e824 */ /* 0x000fe400078e0a08 */
[----:B------:R-:W-:-:S03]  /*3290*/  IMAD.HI.U32 R5, R3, R93, RZ ;  /* 0x0000005d03057227 */ /* 0x000fc600078e00ff */
[C---:B------:R-:W-:Y:S01]  /*32a0*/  ISETP.GT.U32.AND P5, PT, R8.reuse, R89, PT ;  /* 0x000000590800720c */ /* 0x040fe20003fa4070 */
[--C-:B------:R-:W-:Y:S01]  /*32b0*/  @!P1 IMAD.IADD R87, R87, 0x1, -R8.reuse ;  /* 0x0000000157579824 */ /* 0x100fe200078e0a08 */
[C---:B------:R-:W-:Y:S01]  /*32c0*/  ISETP.GT.U32.AND P1, PT, R8.reuse, R85, PT ;  /* 0x000000550800720c */ /* 0x040fe20003f24070 */
[C---:B------:R-:W-:Y:S01]  /*32d0*/  IMAD R51, R8.reuse, R40, R51 ;  /* 0x0000002808337224 */ /* 0x040fe200078e0233 */
[----:B------:R-:W-:Y:S01]  /*32e0*/  IADD3 R5, -R5, RZ, RZ ;  /* 0x000000ff05057210 */ /* 0x000fe20007ffe1ff */
[C---:B------:R-:W-:Y:S01]  /*32f0*/  IMAD R91, R8.reuse, R7, R91 ;  /* 0x00000007085b7224 */ /* 0x040fe200078e025b */
[----:B------:R-:W-:Y:S01]  /*3300*/  ISETP.GT.U32.AND P6, PT, R8, R87, PT ;  /* 0x000000570800720c */ /* 0x000fe20003fc4070 */
[----:B------:R-:W-:Y:S02]  /*3310*/  VIADD R40, R0, 0x3e ;  /* 0x0000003e00287836 */ /* 0x000fe40000000000 */
[----:B------:R-:W-:Y:S01]  /*3320*/  @!P3 IMAD.IADD R83, R83, 0x1, -R8 ;  /* 0x000000015353b824 */ /* 0x000fe200078e0a08 */
[----:B------:R-:W-:Y:S01]  /*3330*/  ISETP.GT.U32.AND P3, PT, R8, R91, PT ;  /* 0x0000005b0800720c */ /* 0x000fe20003f64070 */
[----:B------:R-:W-:Y:S01]  /*3340*/  IMAD.HI.U32 R7, R3, R95, RZ ;  /* 0x0000005f03077227 */ /* 0x000fe200078e00ff */
[----:B------:R-:W-:-:S03]  /*3350*/  IABS R97, R40 ;  /* 0x0000002800617213 */ /* 0x000fc60000000000 */
[----:B------:R-:W-:Y:S02]  /*3360*/  IMAD R93, R8, R5, R93 ;  /* 0x00000005085d7224 */ /* 0x000fe400078e025d */
[----:B------:R-:W-:Y:S02]  /*3370*/  IMAD.MOV R7, RZ, RZ, -R7 ;  /* 0x000000ffff077224 */ /* 0x000fe400078e0a07 */
[----:B------:R-:W-:Y:S01]  /*3380*/  IMAD.HI.U32 R5, R3, R97, RZ ;  /* 0x0000006103057227 */ /* 0x000fe200078e00ff */
[----:B------:R-:W-:-:S03]  /*3390*/  @!P6 IADD3 R87, R87, -R8, RZ ;  /* 0x800000085757e210 */ /* 0x000fc60007ffe0ff */
[--C-:B------:R-:W-:Y:S01]  /*33a0*/  @!P1 IMAD.IADD R85, R85, 0x1, -R8.reuse ;  /* 0x0000000155559824 */ /* 0x100fe200078e0a08 */
[----:B------:R-:W-:Y:S01]  /*33b0*/  ISETP.GT.U32.AND P1, PT, R8, R93, PT ;  /* 0x0000005d0800720c */ /* 0x000fe20003f24070 */
[----:B------:R-:W-:Y:S01]  /*33c0*/  VIADD R3, R242, UR4 ;  /* 0x00000004f2037c36 */ /* 0x000fe20008000000 */
[----:B------:R-:W-:Y:S01]  /*33d0*/  ULDC.64 UR4, c[0x0][0x218] ;  /* 0x0000860000047ab9 */ /* 0x000fe20000000a00 */
[C---:B------:R-:W-:Y:S02]  /*33e0*/  IMAD R95, R8.reuse, R7, R95 ;  /* 0x00000007085f7224 */ /* 0x040fe400078e025f */
[--C-:B------:R-:W-:Y:S01]  /*33f0*/  @!P5 IMAD.IADD R89, R89, 0x1, -R8.reuse ;  /* 0x000000015959d824 */ /* 0x100fe200078e0a08 */
[C---:B------:R-:W-:Y:S01]  /*3400*/  ISETP.GT.U32.AND P5, PT, R8.reuse, R51, PT ;  /* 0x000000330800720c */ /* 0x040fe20003fa4070 */
[----:B------:R-:W-:Y:S01]  /*3410*/  IMAD.MOV R7, RZ, RZ, -R5 ;  /* 0x000000ffff077224 */ /* 0x000fe200078e0a05 */
[----:B------:R-:W-:Y:S01]  /*3420*/  IABS R52, R3 ;  /* 0x0000000300347213 */ /* 0x000fe20000000000 */
[----:B------:R-:W-:Y:S01]  /*3430*/  VIADD R5, R3, 0x80 ;  /* 0x0000008003057836 */ /* 0x000fe20000000000 */
[----:B------:R-:W-:Y:S01]  /*3440*/  ISETP.GT.U32.AND P6, PT, R8, R95, PT ;  /* 0x0000005f0800720c */ /* 0x000fe20003fc4070 */
[----:B------:R-:W-:Y:S01]  /*3450*/  @!P3 IMAD.IADD R91, R91, 0x1, -R8 ;  /* 0x000000015b5bb824 */ /* 0x000fe200078e0a08 */
[----:B------:R-:W-:Y:S01]  /*3460*/  ISETP.GE.AND P3, PT, R58, RZ, PT ;  /* 0x000000ff3a00720c */ /* 0x000fe20003f66270 */
[----:B------:R-:W-:Y:S01]  /*3470*/  @!P4 IMAD.MOV R71, RZ, RZ, -R71 ;  /* 0x000000ffff47c224 */ /* 0x000fe200078e0a47 */
[----:B------:R-:W-:Y:S01]  /*3480*/  IABS R54, R5 ;  /* 0x0000000500367213 */ /* 0x000fe20000000000 */
[C---:B------:R-:W-:Y:S01]  /*3490*/  IMAD R97, R8.reuse, R7, R97 ;  /* 0x0000000708617224 */ /* 0x040fe200078e0261 */
[----:B------:R-:W-:Y:S01]  /*34a0*/  ISETP.GT.U32.AND P4, PT, R8, R91, PT ;  /* 0x0000005b0800720c */ /* 0x000fe20003f84070 */
[----:B------:R-:W-:Y:S01]  /*34b0*/  IMAD.HI.U32 R7, R6, R52, RZ ;  /* 0x0000003406077227 */ /* 0x000fe200078e00ff */
[----:B------:R-:W-:Y:S01]  /*34c0*/  @!P1 IADD3 R93, R93, -R8, RZ ;  /* 0x800000085d5d9210 */ /* 0x000fe20007ffe0ff */
[----:B------:R-:W-:Y:S01]  /*34d0*/  STL.64 [R1+0xcc0], R2 ;  /* 0x000cc00201007387 */ /* 0x000fe20000100a00 */
[----:B------:R-:W-:Y:S01]  /*34e0*/  ISETP.GE.AND P1, PT, R60, RZ, PT ;  /* 0x000000ff3c00720c */ /* 0x000fe20003f26270 */
[----:B------:R-:W-:Y:S01]  /*34f0*/  IMAD.HI.U32 R6, R6, R54, RZ ;  /* 0x0000003606067227 */ /* 0x000fe200078e00ff */
[----:B------:R-:W-:-:S02]  /*3500*/  @!P5 IADD3 R51, R51, -R8, RZ ;  /* 0x800000083333d210 */ /* 0x000fc40007ffe0ff */
[----:B------:R-:W-:Y:S01]  /*3510*/  ISETP.GT.U32.AND P5, PT, R8, R97, PT ;  /* 0x000000610800720c */ /* 0x000fe20003fa4070 */
[----:B------:R-:W-:Y:S01]  /*3520*/  IMAD.MOV R7, RZ, RZ, -R7 ;  /* 0x000000ffff077224 */ /* 0x000fe200078e0a07 */
[----:B------:R-:W-:Y:S01]  /*3530*/  IADD3 R6, -R6, RZ, RZ ;  /* 0x000000ff06067210 */ /* 0x000fe20007ffe1ff */
[----:B------:R-:W-:Y:S01]  /*3540*/  @!P0 IMAD.MOV R73, RZ, RZ, -R73 ;  /* 0x000000ffff498224 */ /* 0x000fe200078e0a49 */
[C---:B------:R-:W-:Y:S01]  /*3550*/  ISETP.GT.U32.AND P0, PT, R8.reuse, R93, PT ;  /* 0x0000005d0800720c */ /* 0x040fe20003f04070 */
[----:B------:R-:W-:Y:S01]  /*3560*/  @!P3 IMAD.MOV R77, RZ, RZ, -R77 ;  /* 0x000000ffff4db224 */ /* 0x000fe200078e0a4d */
[----:B------:R-:W-:Y:S01]  /*3570*/  ISETP.GT.U32.AND P3, PT, R8, R51, PT ;  /* 0x000000330800720c */ /* 0x000fe20003f64070 */
[----:B------:R-:W-:Y:S02]  /*3580*/  IMAD R52, R9, R7, R52 ;  /* 0x0000000709347224 */ /* 0x000fe400078e0234 */
[----:B------:R-:W-:Y:S01]  /*3590*/  @!P6 IMAD.IADD R95, R95, 0x1, -R8 ;  /* 0x000000015f5fe824 */ /* 0x000fe200078e0a08 */
[----:B------:R-:W-:Y:S01]  /*35a0*/  ISETP.GE.AND P6, PT, R56, RZ, PT ;  /* 0x000000ff3800720c */ /* 0x000fe20003fc6270 */
[----:B------:R-:W-:-:S02]  /*35b0*/  IMAD R54, R9, R6, R54 ;  /* 0x0000000609367224 */ /* 0x000fc400078e0236 */
[--C-:B------:R-:W-:Y:S01]  /*35c0*/  @!P4 IMAD.IADD R91, R91, 0x1, -R8.reuse ;  /* 0x000000015b5bc824 */ /* 0x100fe200078e0a08 */
[C---:B------:R-:W-:Y:S01]  /*35d0*/  ISETP.GT.U32.AND P4, PT, R9.reuse, R52, PT ;  /* 0x000000340900720c */ /* 0x040fe20003f84070 */
[----:B------:R-:W-:Y:S01]  /*35e0*/  @!P2 IMAD.MOV R75, RZ, RZ, -R75 ;  /* 0x000000ffff4ba224 */ /* 0x000fe200078e0a4b */
[----:B------:R-:W-:Y:S01]  /*35f0*/  ISETP.GT.U32.AND P2, PT, R8, R95, PT ;  /* 0x0000005f0800720c */ /* 0x000fe20003f44070 */
[----:B------:R-:W-:Y:S01]  /*3600*/  @!P1 IMAD.MOV R79, RZ, RZ, -R79 ;  /* 0x000000ffff4f9224 */ /* 0x000fe200078e0a4f */
[----:B------:R-:W-:Y:S01]  /*3610*/  ISETP.GT.U32.AND P1, PT, R9, R54, PT ;  /* 0x000000360900720c */ /* 0x000fe20003f24070 */
[----:B------:R-:W-:Y:S01]  /*3620*/  @!P5 IMAD.IADD R97, R97, 0x1, -R8 ;  /* 0x000000016161d824 */ /* 0x000fe200078e0a08 */
[-C--:B------:R-:W-:Y:S01]  /*3630*/  @!P0 IADD3 R93, R93, -R8.reuse, RZ ;  /* 0x800000085d5d8210 */ /* 0x080fe20007ffe0ff */
[----:B------:R-:W3:Y:S01]  /*3640*/  LDC.64 R6, c[0x0][0x238] ;  /* 0x00008e00ff067b82 */ /* 0x000ee20000000a00 */
[----:B------:R-:W-:Y:S01]  /*3650*/  ISETP.GE.AND P0, PT, R62, RZ, PT ;  /* 0x000000ff3e00720c */ /* 0x000fe20003f06270 */
[----:B------:R-:W-:Y:S01]  /*3660*/  @!P6 IMAD.MOV R81, RZ, RZ, -R81 ;  /* 0x000000ffff51e224 */ /* 0x000fe200078e0a51 */
[----:B------:R-:W-:Y:S01]  /*3670*/  @!P3 IADD3 R51, R51, -R8, RZ ;  /* 0x800000083333b210 */ /* 0x000fe20007ffe0ff */
[----:B------:R-:W-:Y:S01]  /*3680*/  IMAD R4, R242, 0x80, R4 ;  /* 0x00000080f2047824 */ /* 0x000fe200078e0204 */
[----:B------:R-:W-:Y:S01]  /*3690*/  ISETP.GE.AND P5, PT, R0, RZ, PT ;  /* 0x000000ff0000720c */ /* 0x000fe20003fa6270 */
[--C-:B------:R-:W-:Y:S01]  /*36a0*/  @!P4 IMAD.IADD R52, R52, 0x1, -R9.reuse ;  /* 0x000000013434c824 */ /* 0x100fe200078e0a09 */
[----:B------:R-:W-:Y:S01]  /*36b0*/  ISETP.GT.U32.AND P3, PT, R8, R97, PT ;  /* 0x000000610800720c */ /* 0x000fe20003f64070 */
[----:B------:R-:W-:Y:S01]  /*36c0*/  @!P2 IMAD.IADD R95, R95, 0x1, -R8 ;  /* 0x000000015f5fa824 */ /* 0x000fe200078e0a08 */
[----:B------:R-:W-:Y:S01]  /*36d0*/  ISETP.GE.AND P2, PT, R64, RZ, PT ;  /* 0x000000ff4000720c */ /* 0x000fe20003f46270 */
[----:B------:R-:W-:Y:S01]  /*36e0*/  @!P1 IMAD.IADD R54, R54, 0x1, -R9 ;  /* 0x0000000136369824 */ /* 0x000fe200078e0a09 */
[----:B------:R-:W-:-:S02]  /*36f0*/  ISETP.GT.U32.AND P1, PT, R9, R52, PT ;  /* 0x000000340900720c */ /* 0x000fc40003f24070 */
[----:B------:R-:W-:Y:S02]  /*3700*/  ISETP.GE.AND P4, PT, R66, RZ, PT ;  /* 0x000000ff4200720c */ /* 0x000fe40003f86270 */
[----:B------:R-:W-:Y:S02]  /*3710*/  @!P0 IADD3 R83, -R83, RZ, RZ ;  /* 0x000000ff53538210 */ /* 0x000fe40007ffe1ff */
[----:B------:R-:W-:Y:S01]  /*3720*/  ISETP.GT.U32.AND P0, PT, R9, R54, PT ;  /* 0x000000360900720c */ /* 0x000fe20003f04070 */
[----:B------:R-:W-:Y:S01]  /*3730*/  @!P5 IMAD.MOV R51, RZ, RZ, -R51 ;  /* 0x000000ffff33d224 */ /* 0x000fe200078e0a33 */
[----:B------:R-:W-:Y:S01]  /*3740*/  ISETP.GE.AND P5, PT, R74, RZ, PT ;  /* 0x000000ff4a00720c */ /* 0x000fe20003fa6270 */
[----:B------:R-:W-:Y:S01]  /*3750*/  @!P3 IMAD.IADD R97, R97, 0x1, -R8 ;  /* 0x000000016161b824 */ /* 0x000fe200078e0a08 */
[----:B------:R-:W-:Y:S01]  /*3760*/  ISETP.GE.AND P3, PT, R72, RZ, PT ;  /* 0x000000ff4800720c */ /* 0x000fe20003f66270 */
[----:B------:R-:W-:Y:S01]  /*3770*/  @!P2 IMAD.MOV R85, RZ, RZ, -R85 ;  /* 0x000000ffff55a224 */ /* 0x000fe200078e0a55 */
[----:B------:R-:W-:Y:S01]  /*3780*/  ISETP.GE.AND P2, PT, R70, RZ, PT ;  /* 0x000000ff4600720c */ /* 0x000fe20003f46270 */
[----:B---3--:R-:W-:Y:S01]  /*3790*/  IMAD R163, R6, 0x42, RZ ;  /* 0x0000004206a37824 */ /* 0x008fe200078e02ff */
[----:B------:R-:W-:Y:S01]  /*37a0*/  @!P1 IADD3 R52, R52, -R9, RZ ;  /* 0x8000000934349210 */ /* 0x000fe20007ffe0ff */
[----:B------:R-:W-:Y:S01]  /*37b0*/  @!P4 IMAD.MOV R87, RZ, RZ, -R87 ;  /* 0x000000ffff57c224 */ /* 0x000fe200078e0a57 */
[----:B------:R-:W-:Y:S01]  /*37c0*/  ISETP.GE.AND P6, PT, R68, RZ, PT ;  /* 0x000000ff4400720c */ /* 0x000fe20003fc6270 */
[----:B------:R-:W-:Y:S01]  /*37d0*/  IMAD R165, R6, 0x43, RZ ;  /* 0x0000004306a57824 */ /* 0x000fe200078e02ff */
[----:B------:R-:W-:Y:S01]  /*37e0*/  ISETP.GE.AND P1, PT, R40, RZ, PT ;  /* 0x000000ff2800720c */ /* 0x000fe20003f26270 */
[----:B------:R-:W-:Y:S01]  /*37f0*/  @!P0 IMAD.IADD R54, R54, 0x1, -R9 ;  /* 0x0000000136368824 */ /* 0x000fe200078e0a09 */
[----:B------:R-:W-:Y:S01]  /*3800*/  ISETP.NE.AND P0, PT, R189, RZ, PT ;  /* 0x000000ffbd00720c */ /* 0x000fe20003f05270 */
[----:B------:R-:W-:Y:S01]  /*3810*/  @!P5 IMAD.MOV R95, RZ, RZ, -R95 ;  /* 0x000000ffff5fd224 */ /* 0x000fe200078e0a5f */
[----:B------:R-:W-:Y:S01]  /*3820*/  LOP3.LUT R8, RZ, R189, RZ, 0x33, !PT ;  /* 0x000000bdff087212 */ /* 0x000fe200078e33ff */
[----:B------:R-:W-:Y:S01]  /*3830*/  @!P3 IMAD.MOV R93, RZ, RZ, -R93 ;  /* 0x000000ffff5db224 */ /* 0x000fe200078e0a5d */
[----:B------:R-:W-:Y:S01]  /*3840*/  ISETP.GE.AND P3, PT, R3, RZ, PT ;  /* 0x000000ff0300720c */ /* 0x000fe20003f66270 */
[----:B------:R-:W-:Y:S01]  /*3850*/  IMAD R9, R242, R7, RZ ;  /* 0x00000007f2097224 */ /* 0x000fe200078e02ff */
[----:B------:R-:W-:Y:S01]  /*3860*/  ISETP.GE.AND P5, PT, R5, RZ, PT ;  /* 0x000000ff0500720c */ /* 0x000fe20003fa6270 */
[----:B------:R-:W-:Y:S01]  /*3870*/  IMAD R169, R6, 0x60, RZ ;  /* 0x0000006006a97824 */ /* 0x000fe200078e02ff */
[C---:B------:R-:W-:Y:S01]  /*3880*/  SEL R51, R8.reuse, R51, !P0 ;  /* 0x0000003308337207 */ /* 0x040fe20004000000 */
[----:B------:R-:W-:Y:S01]  /*3890*/  @!P6 IMAD.MOV R89, RZ, RZ, -R89 ;  /* 0x000000ffff59e224 */ /* 0x000fe200078e0a59 */
[----:B------:R-:W-:Y:S01]  /*38a0*/  @!P2 IADD3 R91, -R91, RZ, RZ ;  /* 0x000000ff5b5ba210 */ /* 0x000fe20007ffe1ff */
[----:B------:R-:W-:Y:S01]  /*38b0*/  @!P1 IMAD.MOV R97, RZ, RZ, -R97 ;  /* 0x000000ffff619224 */ /* 0x000fe200078e0a61 */
[----:B------:R-:W-:Y:S01]  /*38c0*/  LEA R40, P2, R9, UR4, 0x2 ;  /* 0x0000000409287c11 */ /* 0x000fe2000f8410ff */
[----:B------:R-:W-:Y:S01]  /*38d0*/  ULDC UR4, c[0x0][0x240] ;  /* 0x0000900000047ab9 */ /* 0x000fe20000000800 */
[----:B------:R-:W-:Y:S01]  /*38e0*/  SEL R58, R8, R12, !P0 ;  /* 0x0000000c083a7207 */ /* 0x000fe20004000000 */
[----:B------:R-:W-:Y:S01]  /*38f0*/  IMAD R173, R6, 0x61, RZ ;  /* 0x0000006106ad7824 */ /* 0x000fe200078e02ff */
[C---:B------:R-:W-:Y:S01]  /*3900*/  SEL R60, R8.reuse, R13, !P0 ;  /* 0x0000000d083c7207 */ /* 0x040fe20004000000 */
[----:B------:R-:W-:Y:S01]  /*3910*/  IMAD R13, R51, UR4, RZ ;  /* 0x00000004330d7c24 */ /* 0x000fe2000f8e02ff */
[C---:B------:R-:W-:Y:S01]  /*3920*/  SEL R50, R8.reuse, R50, !P0 ;  /* 0x0000003208327207 */ /* 0x040fe20004000000 */
[----:B------:R-:W-:Y:S01]  /*3930*/  @!P5 IMAD.MOV R54, RZ, RZ, -R54 ;  /* 0x000000ffff36d224 */ /* 0x000fe200078e0a36 */
[----:B------:R-:W-:Y:S01]  /*3940*/  SEL R56, R8, R11, !P0 ;  /* 0x0000000b08387207 */ /* 0x000fe20004000000 */
[----:B------:R-:W-:Y:S01]  /*3950*/  IMAD R177, R6, 0x62, RZ ;  /* 0x0000006206b17824 */ /* 0x000fe200078e02ff */
[C---:B------:R-:W-:Y:S01]  /*3960*/  SEL R62, R8.reuse, R14, !P0 ;  /* 0x0000000e083e7207 */ /* 0x040fe20004000000 */
[----:B------:R-:W3:Y:S01]  /*3970*/  LDC R11, c[0x0][0x230] ;  /* 0x00008c00ff0b7b82 */ /* 0x000ee20000000800 */
[----:B------:R-:W-:Y:S01]  /*3980*/  SEL R64, R8, R15, !P0 ;  /* 0x0000000f08407207 */ /* 0x000fe20004000000 */
[----:B------:R-:W-:Y:S01]  /*3990*/  IMAD R15, R58, UR4, RZ ;  /* 0x000000043a0f7c24 */ /* 0x000fe2000f8e02ff */
[----:B------:R-:W-:Y:S01]  /*39a0*/  SEL R28, R8, R28, !P0 ;  /* 0x0000001c081c7207 */ /* 0x000fe20004000000 */
[----:B------:R-:W-:Y:S01]  /*39b0*/  IMAD R14, R56, UR4, RZ ;  /* 0x00000004380e7c24 */ /* 0x000fe2000f8e02ff */
[----:B------:R-:W-:Y:S01]  /*39c0*/  SEL R72, R8, R19, !P0 ;  /* 0x0000001308487207 */ /* 0x000fe20004000000 */
[----:B------:R-:W-:Y:S01]  /*39d0*/  IMAD R181, R6, 0x63, RZ ;  /* 0x0000006306b57824 */ /* 0x000fe200078e02ff */
[----:B------:R-:W-:Y:S01]  /*39e0*/  SEL R149, R8, R85, !P0 ;  /* 0x0000005508957207 */ /* 0x000fe20004000000 */
[----:B------:R-:W-:Y:S01]  /*39f0*/  IMAD R85, R50, UR31, RZ ;  /* 0x0000001f32557c24 */ /* 0x000fe2000f8e02ff */
        /* <DEDUP_REMOVED lines=20> */
[C---:B------:R-:W-:Y:S01]  /*3b40*/  SEL R27, R8.reuse, R27, !P0 ;  /* 0x0000001b081b7207 */ /* 0x040fe20004000000 */
[----:B------:R-:W-:Y:S01]  /*3b50*/  IMAD R149, R149, UR48, RZ ;  /* 0x0000003095957c24 */ /* 0x000fe2000f8e02ff */
[----:B------:R-:W-:Y:S01]  /*3b60*/  SEL R29, R8, R29, !P0 ;  /* 0x0000001d081d7207 */ /* 0x000fe20004000000 */
[----:B------:R-:W-:Y:S01]  /*3b70*/  IMAD R193, R6, 0x24, RZ ;  /* 0x0000002406c17824 */ /* 0x000fe200078e02ff */
[----:B------:R-:W-:Y:S01]  /*3b80*/  SEL R86, R8, R30, !P0 ;  /* 0x0000001e08567207 */ /* 0x000fe20004000000 */
[----:B------:R-:W-:Y:S01]  /*3b90*/  IMAD R30, R80, UR4, RZ ;  /* 0x00000004501e7c24 */ /* 0x000fe2000f8e02ff */
[C---:B------:R-:W-:Y:S01]  /*3ba0*/  SEL R88, R8.reuse, R31, !P0 ;  /* 0x0000001f08587207 */ /* 0x040fe20004000000 */
[----:B------:R-:W-:Y:S01]  /*3bb0*/  ULDC UR4, c[0x0][0x234] ;  /* 0x00008d0000047ab9 */ /* 0x000fe20000000800 */
[----:B------:R-:W-:Y:S01]  /*3bc0*/  SEL R90, R8, R32, !P0 ;  /* 0x00000020085a7207 */ /* 0x000fe20004000000 */
[----:B------:R-:W-:Y:S01]  /*3bd0*/  IMAD R32, R84, UR7, RZ ;  /* 0x0000000754207c24 */ /* 0x000fe2000f8e02ff */
[----:B------:R-:W-:Y:S01]  /*3be0*/  SEL R92, R8, R33, !P0 ;  /* 0x00000021085c7207 */ /* 0x000fe20004000000 */
[----:B------:R-:W-:Y:S01]  /*3bf0*/  IMAD R33, R26, UR8, RZ ;  /* 0x000000081a217c24 */ /* 0x000fe2000f8e02ff */
[C---:B------:R-:W-:Y:S01]  /*3c00*/  SEL R94, R8.reuse, R34, !P0 ;  /* 0x00000022085e7207 */ /* 0x040fe20004000000 */
        /* <DEDUP_REMOVED lines=8> */
[----:B------:R-:W-:Y:S01]  /*3c90*/  ULDC.64 UR8, c[0x0][0x210] ;  /* 0x0000840000087ab9 */ /* 0x000fe20000000a00 */
[----:B------:R-:W-:Y:S01]  /*3ca0*/  SEL R39, R8, R39, !P0 ;  /* 0x0000002708277207 */ /* 0x000fe20004000000 */
[----:B------:R-:W-:Y:S01]  /*3cb0*/  IMAD R197, R6, 0x25, RZ ;  /* 0x0000002506c57824 */ /* 0x000fe200078e02ff */
[----:B------:R-:W-:Y:S01]  /*3cc0*/  SEL R100, R8, R41, !P0 ;  /* 0x0000002908647207 */ /* 0x000fe20004000000 */
[----:B------:R-:W-:Y:S01]  /*3cd0*/  IMAD R201, R6, 0x26, RZ ;  /* 0x0000002606c97824 */ /* 0x000fe200078e02ff */
[C---:B------:R-:W-:Y:S01]  /*3ce0*/  SEL R42, R8.reuse, R42, !P0 ;  /* 0x0000002a082a7207 */ /* 0x040fe20004000000 */
[----:B------:R-:W-:Y:S01]  /*3cf0*/  IMAD R56, R39, UR21, RZ ;  /* 0x0000001527387c24 */ /* 0x000fe2000f8e02ff */
[----:B------:R-:W-:Y:S01]  /*3d00*/  SEL R43, R8, R43, !P0 ;  /* 0x0000002b082b7207 */ /* 0x000fe20004000000 */
[----:B------:R-:W-:Y:S01]  /*3d10*/  IMAD R203, R6, 0x27, RZ ;  /* 0x0000002706cb7824 */ /* 0x000fe200078e02ff */
        /* <DEDUP_REMOVED lines=24> */
[C---:B------:R-:W-:Y:S01]  /*3ea0*/  SEL R116, R8.reuse, R65, !P0 ;  /* 0x0000004108747207 */ /* 0x040fe20004000000 */
        /* <DEDUP_REMOVED lines=11> */
[C---:B------:R-:W-:Y:S01]  /*3f60*/  SEL R145, R8.reuse, R77, !P0 ;  /* 0x0000004d08917207 */ /* 0x040fe20004000000 */
        /* <DEDUP_REMOVED lines=21> */
[----:B------:R-:W-:Y:S01]  /*40c0*/  ISETP.NE.AND P4, PT, R188, RZ, PT ;  /* 0x000000ffbc00720c */ /* 0x000fe20003f85270 */
[----:B------:R-:W4:Y:S01]  /*40d0*/  LDC R10, c[0x0][0x230] ;  /* 0x00008c00ff0a7b82 */ /* 0x000f220000000800 */
[----:B------:R-:W-:Y:S01]  /*40e0*/  LOP3.LUT R7, RZ, R188, RZ, 0x33, !PT ;  /* 0x000000bcff077212 */ /* 0x000fe200078e33ff */
[----:B------:R-:W-:Y:S01]  /*40f0*/  IMAD R156, R12, UR55, RZ ;  /* 0x000000370c9c7c24 */ /* 0x000fe2000f8e02ff */
[----:B------:R-:W-:Y:S01]  /*4100*/  @!P3 IADD3 R52, -R52, RZ, RZ ;  /* 0x000000ff3434b210 */ /* 0x000fe20007ffe1ff */
[----:B------:R-:W-:Y:S01]  /*4110*/  IMAD R143, R143, UR42, RZ ;  /* 0x0000002a8f8f7c24 */ /* 0x000fe2000f8e02ff */
[----:B------:R-:W-:Y:S01]  /*4120*/  LEA.HI.X.SX32 R41, R9, UR5, 0x2, P2 ;  /* 0x0000000509297c11 */ /* 0x000fe200090f16ff */
[----:B------:R-:W-:Y:S01]  /*4130*/  ULDC UR5, c[0x0][0x240] ;  /* 0x0000900000057ab9 */ /* 0x000fe20000000800 */
[-C--:B------:R-:W-:Y:S01]  /*4140*/  LEA R50, P0, R13, R40.reuse, 0x2 ;  /* 0x000000280d327211 */ /* 0x080fe200078010ff */
[----:B------:R-:W-:Y:S01]  /*4150*/  IMAD R31, R82, UR5, RZ ;  /* 0x00000005521f7c24 */ /* 0x000fe2000f8e02ff */
[----:B------:R-:W-:Y:S01]  /*4160*/  LEA R28, P1, R15, R40, 0x2 ;  /* 0x000000280f1c7211 */ /* 0x000fe200078210ff */
[----:B------:R-:W1:Y:S01]  /*4170*/  LDC R9, c[0x0][0x230] ;  /* 0x00008c00ff097b82 */ /* 0x000e620000000800 */
[----:B------:R-:W-:Y:S01]  /*4180*/  SEL R8, R7, R52, !P4 ;  /* 0x0000003407087207 */ /* 0x000fe20006000000 */
[----:B------:R-:W-:Y:S01]  /*4190*/  IMAD R52, R96, UR17, RZ ;  /* 0x0000001160347c24 */ /* 0x000fe2000f8e02ff */
[-C--:B------:R-:W-:Y:S01]  /*41a0*/  LEA.HI.X.SX32 R51, R13, R41.reuse, 0x2, P0 ;  /* 0x000000290d337211 */ /* 0x080fe200000f16ff */
[----:B------:R-:W-:Y:S01]  /*41b0*/  IMAD R146, R146, UR45, RZ ;  /* 0x0000002d92927c24 */ /* 0x000fe2000f8e02ff */
[----:B------:R-:W-:Y:S01]  /*41c0*/  SEL R7, R7, R54, !P4 ;  /* 0x0000003607077207 */ /* 0x000fe20006000000 */
[----:B------:R-:W-:Y:S01]  /*41d0*/  IMAD R54, R99, UR19, RZ ;  /* 0x0000001363367c24 */ /* 0x000fe2000f8e02ff */
[-C--:B------:R-:W-:Y:S01]  /*41e0*/  LEA R70, P0, R14, R40.reuse, 0x2 ;  /* 0x000000280e467211 */ /* 0x080fe200078010ff */
[----:B------:R-:W-:Y:S01]  /*41f0*/  IMAD R148, R148, UR47, RZ ;  /* 0x0000002f94947c24 */ /* 0x000fe2000f8e02ff */
[-C--:B------:R-:W-:Y:S01]  /*4200*/  LEA R26, P2, R16, R40.reuse, 0x2 ;  /* 0x00000028101a7211 */ /* 0x080fe200078410ff */
[----:B------:R-:W-:Y:S01]  /*4210*/  IMAD R154, R154, UR53, RZ ;  /* 0x000000359a9a7c24 */ /* 0x000fe2000f8e02ff */
[-C--:B------:R-:W-:Y:S01]  /*4220*/  LEA R38, P3, R17, R40.reuse, 0x2 ;  /* 0x0000002811267211 */ /* 0x080fe200078610ff */
[----:B------:R-:W-:Y:S01]  /*4230*/  IMAD R150, R150, UR49, RZ ;  /* 0x0000003196967c24 */ /* 0x000fe2000f8e02ff */
[-C--:B------:R-:W-:Y:S01]  /*4240*/  LEA R46, P4, R18, R40.reuse, 0x2 ;  /* 0x00000028122e7211 */ /* 0x080fe200078810ff */
[----:B------:R-:W-:Y:S01]  /*4250*/  IMAD R152, R152, UR51, RZ ;  /* 0x0000003398987c24 */ /* 0x000fe2000f8e02ff */
[-C--:B------:R-:W-:Y:S01]  /*4260*/  LEA.HI.X.SX32 R29, R15, R41.reuse, 0x2, P1 ;  /* 0x000000290f1d7211 */ /* 0x080fe200008f16ff */
[----:B------:R-:W-:Y:S01]  /*4270*/  IMAD R153, R153, UR52, RZ ;  /* 0x0000003499997c24 */ /* 0x000fe2000f8e02ff */
[-C--:B------:R-:W-:Y:S01]  /*4280*/  LEA R88, P1, R22, R40.reuse, 0x2 ;  /* 0x0000002816587211 */ /* 0x080fe200078210ff */
[----:B------:R-:W-:Y:S01]  /*4290*/  IMAD R155, R155, UR54, RZ ;  /* 0x000000369b9b7c24 */ /* 0x000fe2000f8e02ff */
[-C--:B------:R-:W-:Y:S01]  /*42a0*/  LEA.HI.X.SX32 R71, R14, R41.reuse, 0x2, P0 ;  /* 0x000000290e477211 */ /* 0x080fe200000f16ff */
[----:B------:R-:W-:Y:S01]  /*42b0*/  IMAD R8, R8, UR4, RZ ;  /* 0x0000000408087c24 */ /* 0x000fe2000f8e02ff */
[-C--:B------:R-:W-:Y:S01]  /*42c0*/  LEA R74, P0, R21, R40.reuse, 0x2 ;  /* 0x00000028154a7211 */ /* 0x080fe200078010ff */
[----:B----4-:R-:W-:Y:S01]  /*42d0*/  VIADD R10, R10, 0xfffffffc ;  /* 0xfffffffc0a0a7836 */ /* 0x010fe20000000000 */
[-C--:B------:R-:W-:Y:S01]  /*42e0*/  LEA.HI.X.SX32 R27, R16, R41.reuse, 0x2, P2 ;  /* 0x00000029101b7211 */ /* 0x080fe200010f16ff */
[----:B-1----:R-:W-:Y:S01]  /*42f0*/  VIADD R9, R9, 0xffffffdf ;  /* 0xffffffdf09097836 */ /* 0x002fe20000000000 */
[-C--:B------:R-:W-:Y:S01]  /*4300*/  LEA.HI.X.SX32 R39, R17, R41.reuse, 0x2, P3 ;  /* 0x0000002911277211 */ /* 0x080fe200018f16ff */
[----:B------:R-:W-:Y:S01]  /*4310*/  IMAD R7, R7, UR4, RZ ;  /* 0x0000000407077c24 */ /* 0x000fe2000f8e02ff */
[-C--:B------:R-:W-:Y:S01]  /*4320*/  LEA.HI.X.SX32 R47, R18, R41.reuse, 0x2, P4 ;  /* 0x00000029122f7211 */ /* 0x080fe200020f16ff */
[----:B------:R-:W-:Y:S01]  /*4330*/  UMOV UR4, 0x400 ;  /* 0x0000040000047882 */ /* 0x000fe20000000000 */
[-C--:B------:R-:W-:Y:S01]  /*4340*/  LEA R12, P5, R19, R40.reuse, 0x2 ;  /* 0x00000028130c7211 */ /* 0x080fe200078a10ff */
[----:B------:R-:W-:Y:S01]  /*4350*/  ULEA UR6, UR6, UR4, 0x18 ;  /* 0x0000000406067291 */ /* 0x000fe2000f8ec03f */
[-C--:B------:R-:W-:Y:S01]  /*4360*/  LEA R102, P2, R23, R40.reuse, 0x2 ;  /* 0x0000002817667211 */ /* 0x080fe200078410ff */
[----:B------:R-:W-:Y:S01]  /*4370*/  IMAD R207, R6, 0x44, RZ ;  /* 0x0000004406cf7824 */ /* 0x000fe200078e02ff */
[-C--:B------:R-:W-:Y:S01]  /*4380*/  LEA R134, P3, R24, R40.reuse, 0x2 ;  /* 0x0000002818867211 */ /* 0x080fe200078610ff */
[----:B------:R-:W-:Y:S01]  /*4390*/  ULDC.64 UR4, c[0x0][0x208] ;  /* 0x0000820000047ab9 */ /* 0x000fe20000000a00 */
[-C--:B------:R-:W-:Y:S01]  /*43a0*/  LEA R122, P4, R25, R40.reuse, 0x2 ;  /* 0x00000028197a7211 */ /* 0x080fe200078810ff */
[----:B------:R-:W-:Y:S01]  /*43b0*/  VIADD R249, R4, UR6 ;  /* 0x0000000604f97c36 */ /* 0x000fe20008000000 */
[-C--:B------:R-:W-:Y:S01]  /*43c0*/  LEA.HI.X.SX32 R89, R22, R41.reuse, 0x2, P1 ;  /* 0x0000002916597211 */ /* 0x080fe200008f16ff */
[----:B------:R-:W-:Y:S01]  /*43d0*/  IMAD R209, R6, 0x45, RZ ;  /* 0x0000004506d17824 */ /* 0x000fe200078e02ff */
[-C--:B------:R-:W-:Y:S01]  /*43e0*/  LEA R42, P6, R20, R40.reuse, 0x2 ;  /* 0x00000028142a7211 */ /* 0x080fe200078c10ff */
[C---:B------:R-:W-:Y:S01]  /*43f0*/  IMAD R213, R6.reuse, 0x46, RZ ;  /* 0x0000004606d57824 */ /* 0x040fe200078e02ff */
[-C--:B------:R-:W-:Y:S01]  /*4400*/  LEA R110, P1, R33, R40.reuse, 0x2 ;  /* 0x00000028216e7211 */ /* 0x080fe200078210ff */
[C---:B------:R-:W-:Y:S01]  /*4410*/  IMAD R214, R6.reuse, 0x47, RZ ;  /* 0x0000004706d67824 */ /* 0x040fe200078e02ff */
[-C--:B------:R-:W-:Y:S01]  /*4420*/  LEA.HI.X.SX32 R75, R21, R41.reuse, 0x2, P0 ;  /* 0x00000029154b7211 */ /* 0x080fe200000f16ff */
[C---:B------:R-:W-:Y:S01]  /*4430*/  IMAD R218, R6.reuse, 0x64, RZ ;  /* 0x0000006406da7824 */ /* 0x040fe200078e02ff */
[-C--:B------:R-:W-:Y:S01]  /*4440*/  LEA.HI.X.SX32 R13, R19, R41.reuse, 0x2, P5 ;  /* 0x00000029130d7211 */ /* 0x080fe200028f16ff */
[----:B------:R-:W-:Y:S01]  /*4450*/  IMAD R222, R6, 0x65, RZ ;  /* 0x0000006506de7824 */ /* 0x000fe200078e02ff */
[-C--:B------:R-:W-:Y:S01]  /*4460*/  LEA R66, P0, R32, R40.reuse, 0x2 ;  /* 0x0000002820427211 */ /* 0x080fe200078010ff */
[----:B------:R-:W-:Y:S01]  /*4470*/  IMAD R226, R6, 0x66, RZ ;  /* 0x0000006606e27824 */ /* 0x000fe200078e02ff */
[-C--:B------:R-:W-:Y:S01]  /*4480*/  LEA.HI.X.SX32 R103, R23, R41.reuse, 0x2, P2 ;  /* 0x0000002917677211 */ /* 0x080fe200010f16ff */
[----:B------:R1:W-:Y:S01]  /*4490*/  STL.64 [R1+0xcc8], R12 ;  /* 0x000cc80c01007387 */ /* 0x0003e20000100a00 */
[-C--:B------:R-:W-:Y:S01]  /*44a0*/  LEA.HI.X.SX32 R135, R24, R41.reuse, 0x2, P3 ;  /* 0x0000002918877211 */ /* 0x080fe200018f16ff */
[----:B------:R-:W-:Y:S01]  /*44b0*/  IMAD R230, R6, 0x67, RZ ;  /* 0x0000006706e67824 */ /* 0x000fe200078e02ff */
[----:B------:R-:W-:Y:S01]  /*44c0*/  LEA.HI.X.SX32 R123, R25, R41, 0x2, P4 ;  /* 0x00000029197b7211 */ /* 0x000fe200020f16ff */
[----:B------:R-:W-:Y:S01]  /*44d0*/  ULDC UR7, c[0x0][0x230] ;  /* 0x00008c0000077ab9 */ /* 0x000fe20000000800 */
[----:B------:R-:W-:-:S02]  /*44e0*/  LEA R108, P5, R30, R40, 0x2 ;  /* 0x000000281e6c7211 */ /* 0x000fc400078a10ff */
[-C--:B------:R-:W-:Y:S02]  /*44f0*/  LEA.HI.X.SX32 R43, R20, R41.reuse, 0x2, P6 ;  /* 0x00000029142b7211 */ /* 0x080fe400030f16ff */
[-C--:B------:R-:W-:Y:S02]  /*4500*/  LEA R16, P2, R34, R40.reuse, 0x2 ;  /* 0x0000002822107211 */ /* 0x080fe400078410ff */
[-C--:B------:R-:W-:Y:S02]  /*4510*/  LEA R76, P3, R35, R40.reuse, 0x2 ;  /* 0x00000028234c7211 */ /* 0x080fe400078610ff */
[-C--:B------:R-:W-:Y:S02]  /*4520*/  LEA R98, P4, R36, R40.reuse, 0x2 ;  /* 0x0000002824627211 */ /* 0x080fe400078810ff */
[----:B------:R-:W-:Y:S02]  /*4530*/  LEA.HI.X.SX32 R111, R33, R41, 0x2, P1 ;  /* 0x00000029216f7211 */ /* 0x000fe400008f16ff */
[----:B------:R-:W-:-:S02]  /*4540*/  LEA R132, P6, R31, R40, 0x2 ;  /* 0x000000281f847211 */ /* 0x000fc400078c10ff */
[-C--:B------:R-:W-:Y:S02]  /*4550*/  LEA R124, P1, R48, R40.reuse, 0x2 ;  /* 0x00000028307c7211 */ /* 0x080fe400078210ff */
[-C--:B------:R-:W-:Y:S02]  /*4560*/  LEA.HI.X.SX32 R67, R32, R41.reuse, 0x2, P0 ;  /* 0x0000002920437211 */ /* 0x080fe400000f16ff */
[-C--:B------:R-:W-:Y:S02]  /*4570*/  LEA.HI.X.SX32 R109, R30, R41.reuse, 0x2, P5 ;  /* 0x000000291e6d7211 */ /* 0x080fe400028f16ff */
[----:B------:R-:W-:Y:S02]  /*4580*/  LEA R24, P0, R45, R40, 0x2 ;  /* 0x000000282d187211 */ /* 0x000fe400078010ff */
[-C--:B------:R-:W-:Y:S02]  /*4590*/  LEA.HI.X.SX32 R17, R34, R41.reuse, 0x2, P2 ;  /* 0x0000002922117211 */ /* 0x080fe400010f16ff */
[----:B------:R-:W-:-:S02]  /*45a0*/  LEA.HI.X.SX32 R77, R35, R41, 0x2, P3 ;  /* 0x00000029234d7211 */ /* 0x000fc400018f16ff */
[-C--:B------:R-:W-:Y:S02]  /*45b0*/  LEA.HI.X.SX32 R99, R36, R41.reuse, 0x2, P4 ;  /* 0x0000002924637211 */ /* 0x080fe400020f16ff */
[-C--:B------:R-:W-:Y:S02]  /*45c0*/  LEA R86, P5, R37, R40.reuse, 0x2 ;  /* 0x0000002825567211 */ /* 0x080fe400078a10ff */
[----:B------:R-:W-:Y:S02]  /*45d0*/  LEA.HI.X.SX32 R133, R31, R41, 0x2, P6 ;  /* 0x000000291f857211 */ /* 0x000fe400030f16ff */
[-C--:B------:R-:W-:Y:S02]  /*45e0*/  LEA R78, P2, R49, R40.reuse, 0x2 ;  /* 0x00000028314e7211 */ /* 0x080fe400078410ff */
[-C--:B------:R-:W-:Y:S02]  /*45f0*/  LEA R92, P3, R52, R40.reuse, 0x2 ;  /* 0x00000028345c7211 */ /* 0x080fe400078610ff */
[----:B------:R-:W-:-:S02]  /*4600*/  LEA R128, P4, R53, R40, 0x2 ;  /* 0x0000002835807211 */ /* 0x000fc400078810ff */
[-C--:B------:R-:W-:Y:S02]  /*4610*/  LEA.HI.X.SX32 R125, R48, R41.reuse, 0x2, P1 ;  /* 0x00000029307d7211 */ /* 0x080fe400008f16ff */
[-C--:B------:R-:W-:Y:S02]  /*4620*/  LEA R58, P6, R44, R40.reuse, 0x2 ;  /* 0x000000282c3a7211 */ /* 0x080fe400078c10ff */
[-C--:B------:R-:W-:Y:S02]  /*4630*/  LEA R136, P1, R57, R40.reuse, 0x2 ;  /* 0x0000002839887211 */ /* 0x080fe400078210ff */
[-C--:B------:R-:W-:Y:S02]  /*4640*/  LEA.HI.X.SX32 R25, R45, R41.reuse, 0x2, P0 ;  /* 0x000000292d197211 */ /* 0x080fe400000f16ff */
[----:B------:R-:W-:Y:S02]  /*4650*/  LEA.HI.X.SX32 R87, R37, R41, 0x2, P5 ;  /* 0x0000002925577211 */ /* 0x000fe400028f16ff */
[----:B------:R-:W-:-:S02]  /*4660*/  LEA R94, P0, R56, R40, 0x2 ;  /* 0x00000028385e7211 */ /* 0x000fc400078010ff */
[-C--:B------:R-:W-:Y:S02]  /*4670*/  LEA.HI.X.SX32 R79, R49, R41.reuse, 0x2, P2 ;  /* 0x00000029314f7211 */ /* 0x080fe400010f16ff */
[-C--:B------:R-:W-:Y:S02]  /*4680*/  LEA.HI.X.SX32 R93, R52, R41.reuse, 0x2, P3 ;  /* 0x00000029345d7211 */ /* 0x080fe400018f16ff */
[-C--:B------:R-:W-:Y:S02]  /*4690*/  LEA.HI.X.SX32 R129, R53, R41.reuse, 0x2, P4 ;  /* 0x0000002935817211 */ /* 0x080fe400020f16ff */
[-C--:B------:R-:W-:Y:S02]  /*46a0*/  LEA R118, P5, R54, R40.reuse, 0x2 ;  /* 0x0000002836767211 */ /* 0x080fe400078a10ff */
[----:B------:R-:W-:Y:S02]  /*46b0*/  LEA.HI.X.SX32 R59, R44, R41, 0x2, P6 ;  /* 0x000000292c3b7211 */ /* 0x000fe400030f16ff */
[----:B------:R-:W-:-:S02]  /*46c0*/  LEA R64, P2, R61, R40, 0x2 ;  /* 0x000000283d407211 */ /* 0x000fc400078410ff */
[-C--:B------:R-:W-:Y:S02]  /*46d0*/  LEA R104, P3, R62, R40.reuse, 0x2 ;  /* 0x000000283e687211 */ /* 0x080fe400078610ff */
[-C--:B------:R-:W-:Y:S02]  /*46e0*/  LEA R82, P4, R63, R40.reuse, 0x2 ;  /* 0x000000283f527211 */ /* 0x080fe400078810ff */
[-C--:B------:R-:W-:Y:S02]  /*46f0*/  LEA.HI.X.SX32 R137, R57, R41.reuse, 0x2, P1 ;  /* 0x0000002939897211 */ /* 0x080fe400008f16ff */
[-C--:B------:R-:W-:Y:S02]  /*4700*/  LEA R138, P6, R55, R40.reuse, 0x2 ;  /* 0x00000028378a7211 */ /* 0x080fe400078c10ff */
[----:B------:R-:W-:Y:S02]  /*4710*/  LEA R48, P1, R81, R40, 0x2 ;  /* 0x0000002851307211 */ /* 0x000fe400078210ff */
[----:B------:R-:W-:-:S02]  /*4720*/  LEA.HI.X.SX32 R95, R56, R41, 0x2, P0 ;  /* 0x00000029385f7211 */ /* 0x000fc400000f16ff */
[-C--:B------:R-:W-:Y:S02]  /*4730*/  LEA.HI.X.SX32 R119, R54, R41.reuse, 0x2, P5 ;  /* 0x0000002936777211 */ /* 0x080fe400028f16ff */
[-C--:B------:R-:W-:Y:S02]  /*4740*/  LEA R60, P0, R73, R40.reuse, 0x2 ;  /* 0x00000028493c7211 */ /* 0x080fe400078010ff */
[-C--:B------:R-:W-:Y:S02]  /*4750*/  LEA.HI.X.SX32 R65, R61, R41.reuse, 0x2, P2 ;  /* 0x000000293d417211 */ /* 0x080fe400010f16ff */
[-C--:B------:R-:W-:Y:S02]  /*4760*/  LEA.HI.X.SX32 R105, R62, R41.reuse, 0x2, P3 ;  /* 0x000000293e697211 */ /* 0x080fe400018f16ff */
[----:B------:R-:W-:Y:S02]  /*4770*/  LEA.HI.X.SX32 R83, R63, R41, 0x2, P4 ;  /* 0x000000293f537211 */ /* 0x000fe400020f16ff */
[----:B------:R-:W-:-:S02]  /*4780*/  LEA R106, P5, R68, R40, 0x2 ;  /* 0x00000028446a7211 */ /* 0x000fc400078a10ff */
[-C--:B------:R-:W-:Y:S02]  /*4790*/  LEA.HI.X.SX32 R139, R55, R41.reuse, 0x2, P6 ;  /* 0x00000029378b7211 */ /* 0x080fe400030f16ff */
[-C--:B------:R-:W-:Y:S02]  /*47a0*/  LEA R72, P2, R84, R40.reuse, 0x2 ;  /* 0x0000002854487211 */ /* 0x080fe400078410ff */
[-C--:B------:R-:W-:Y:S02]  /*47b0*/  LEA R126, P3, R85, R40.reuse, 0x2 ;  /* 0x00000028557e7211 */ /* 0x080fe400078610ff */
[-C--:B------:R-:W-:Y:S02]  /*47c0*/  LEA R80, P4, R91, R40.reuse, 0x2 ;  /* 0x000000285b507211 */ /* 0x080fe400078810ff */
[----:B------:R-:W-:Y:S02]  /*47d0*/  LEA.HI.X.SX32 R49, R81, R41, 0x2, P1 ;  /* 0x0000002951317211 */ /* 0x000fe400008f16ff */
[----:B------:R-:W-:-:S02]  /*47e0*/  LEA R14, P6, R69, R40, 0x2 ;  /* 0x00000028450e7211 */ /* 0x000fc400078c10ff */
[----:B------:R-:W-:Y:S02]  /*47f0*/  LEA R56, P1, R112, R40, 0x2 ;  /* 0x0000002870387211 */ /* 0x000fe400078210ff */
[-C--:B------:R-:W-:Y:S02]  /*4800*/  LEA.HI.X.SX32 R61, R73, R41.reuse, 0x2, P0 ;  /* 0x00000029493d7211 */ /* 0x080fe400000f16ff */
[-C--:B------:R-:W-:Y:S02]  /*4810*/  LEA.HI.X.SX32 R107, R68, R41.reuse, 0x2, P5 ;  /* 0x00000029446b7211 */ /* 0x080fe400028f16ff */
[-C--:B------:R-:W-:Y:S02]  /*4820*/  LEA.HI.X.SX32 R73, R84, R41.reuse, 0x2, P2 ;  /* 0x0000002954497211 */ /* 0x080fe400010f16ff */
[-C--:B------:R-:W-:Y:S02]  /*4830*/  LEA.HI.X.SX32 R127, R85, R41.reuse, 0x2, P3 ;  /* 0x00000029557f7211 */ /* 0x080fe400018f16ff */
[----:B------:R-:W-:-:S02]  /*4840*/  LEA.HI.X.SX32 R81, R91, R41, 0x2, P4 ;  /* 0x000000295b517211 */ /* 0x000fc400020f16ff */
[-C--:B------:R-:W-:Y:S02]  /*4850*/  LEA R96, P5, R97, R40.reuse, 0x2 ;  /* 0x0000002861607211 */ /* 0x080fe400078a10ff */
[-C--:B------:R-:W-:Y:S02]  /*4860*/  LEA.HI.X.SX32 R15, R69, R41.reuse, 0x2, P6 ;  /* 0x00000029450f7211 */ /* 0x080fe400030f16ff */
[-C--:B------:R-:W-:Y:S02]  /*4870*/  LEA R90, P2, R113, R40.reuse, 0x2 ;  /* 0x00000028715a7211 */ /* 0x080fe400078410ff */
[-C--:B------:R-:W-:Y:S02]  /*4880*/  LEA R36, P3, R116, R40.reuse, 0x2 ;  /* 0x0000002874247211 */ /* 0x080fe400078610ff */
[----:B------:R-:W-:Y:S02]  /*4890*/  LEA R20, P4, R117, R40, 0x2 ;  /* 0x0000002875147211 */ /* 0x000fe400078810ff */
[----:B------:R-:W-:-:S02]  /*48a0*/  LEA.HI.X.SX32 R57, R112, R41, 0x2, P1 ;  /* 0x0000002970397211 */ /* 0x000fc400008f16ff */
[-C--:B------:R-:W-:Y:S02]  /*48b0*/  LEA R114, P6, R100, R40.reuse, 0x2 ;  /* 0x0000002864727211 */ /* 0x080fe400078c10ff */
[----:B------:R-:W-:Y:S02]  /*48c0*/  LEA R18, P1, R144, R40, 0x2 ;  /* 0x0000002890127211 */ /* 0x000fe400078210ff */
[-C--:B------:R-:W-:Y:S02]  /*48d0*/  LEA.HI.X.SX32 R97, R97, R41.reuse, 0x2, P5 ;  /* 0x0000002961617211 */ /* 0x080fe400028f16ff */
[-C--:B------:R-:W-:Y:S02]  /*48e0*/  LEA.HI.X.SX32 R91, R113, R41.reuse, 0x2, P2 ;  /* 0x00000029715b7211 */ /* 0x080fe400010f16ff */
[-C--:B------:R-:W-:Y:S02]  /*48f0*/  LEA.HI.X.SX32 R37, R116, R41.reuse, 0x2, P3 ;  /* 0x0000002974257211 */ /* 0x080fe400018f16ff */
[----:B------:R-:W-:-:S02]  /*4900*/  LEA.HI.X.SX32 R21, R117, R41, 0x2, P4 ;  /* 0x0000002975157211 */ /* 0x000fc400020f16ff */
[-C--:B------:R-:W-:Y:S02]  /*4910*/  LEA R130, P0, R101, R40.reuse, 0x2 ;  /* 0x0000002865827211 */ /* 0x080fe400078010ff */
[-C--:B------:R-:W-:Y:S02]  /*4920*/  LEA R54, P5, R141, R40.reuse, 0x2 ;  /* 0x000000288d367211 */ /* 0x080fe400078a10ff */
[-C--:B------:R-:W-:Y:S02]  /*4930*/  LEA.HI.X.SX32 R115, R100, R41.reuse, 0x2, P6 ;  /* 0x0000002964737211 */ /* 0x080fe400030f16ff */
[-C--:B------:R-:W-:Y:S02]  /*4940*/  LEA R30, P2, R145, R40.reuse, 0x2 ;  /* 0x00000028911e7211 */ /* 0x080fe400078410ff */
[----:B------:R-:W-:Y:S02]  /*4950*/  LEA R116, P4, R147, R40, 0x2 ;  /* 0x0000002893747211 */ /* 0x000fe400078810ff */
[----:B------:R-:W-:-:S02]  /*4960*/  LEA.HI.X.SX32 R19, R144, R41, 0x2, P1 ;  /* 0x0000002990137211 */ /* 0x000fc400008f16ff */
[-C--:B------:R-:W-:Y:S01]  /*4970*/  LEA R140, P6, R142, R40.reuse, 0x2 ;  /* 0x000000288e8c7211 */ /* 0x080fe200078c10ff */
[----:B------:R-:W4:Y:S01]  /*4980*/  LDC R144, c[0x0][0x230] ;  /* 0x00008c00ff907b82 */ /* 0x000f220000000800 */
[-C--:B------:R-:W-:Y:S02]  /*4990*/  LEA R112, P1, R151, R40.reuse, 0x2 ;  /* 0x0000002897707211 */ /* 0x080fe400078210ff */
[-C--:B------:R-:W-:Y:S02]  /*49a0*/  LEA.HI.X.SX32 R131, R101, R41.reuse, 0x2, P0 ;  /* 0x0000002965837211 */ /* 0x080fe400000f16ff */
[-C--:B------:R-:W-:Y:S02]  /*49b0*/  LEA.HI.X.SX32 R55, R141, R41.reuse, 0x2, P5 ;  /* 0x000000298d377211 */ /* 0x080fe400028f16ff */
[-C--:B------:R-:W-:Y:S02]  /*49c0*/  LEA.HI.X.SX32 R31, R145, R41.reuse, 0x2, P2 ;  /* 0x00000029911f7211 */ /* 0x080fe400010f16ff */
[----:B------:R-:W-:Y:S01]  /*49d0*/  LEA.HI.X.SX32 R117, R147, R41, 0x2, P4 ;  /* 0x0000002993757211 */ /* 0x000fe200020f16ff */
[----:B------:R-:W2:Y:S01]  /*49e0*/  LDC R145, c[0x0][0x230] ;  /* 0x00008c00ff917b82 */ /* 0x000ea20000000800 */
[-C--:B------:R-:W-:Y:S01]  /*49f0*/  LEA R68, P0, R143, R40.reuse, 0x2 ;  /* 0x000000288f447211 */ /* 0x080fe200078010ff */
[----:B------:R-:W-:Y:S01]  /*4a00*/  IMAD R147, R6, 0x21, RZ ;  /* 0x0000002106937824 */ /* 0x000fe200078e02ff */
[----:B------:R-:W-:-:S02]  /*4a10*/  LEA R52, P3, R146, R40, 0x2 ;  /* 0x0000002892347211 */ /* 0x000fc400078610ff */
[-C--:B------:R-:W-:Y:S02]  /*4a20*/  LEA R44, P5, R148, R40.reuse, 0x2 ;  /* 0x00000028942c7211 */ /* 0x080fe400078a10ff */
[-C--:B------:R-:W-:Y:S02]  /*4a30*/  LEA.HI.X.SX32 R141, R142, R41.reuse, 0x2, P6 ;  /* 0x000000298e8d7211 */ /* 0x080fe400030f16ff */
[-C--:B------:R-:W-:Y:S02]  /*4a40*/  LEA R32, P4, R154, R40.reuse, 0x2 ;  /* 0x000000289a207211 */ /* 0x080fe400078810ff */
[----:B------:R-:W-:Y:S01]  /*4a50*/  LEA.HI.X.SX32 R113, R151, R41, 0x2, P1 ;  /* 0x0000002997717211 */ /* 0x000fe200008f16ff */
[----:B------:R-:W-:Y:S01]  /*4a60*/  IMAD R151, R6, 0x23, RZ ;  /* 0x0000002306977824 */ /* 0x000fe200078e02ff */
[----:B------:R-:W-:Y:S02]  /*4a70*/  LEA R84, P6, R149, R40, 0x2 ;  /* 0x0000002895547211 */ /* 0x000fe400078c10ff */
[----:B------:R-:W-:-:S02]  /*4a80*/  ISETP.GE.U32.AND P1, PT, R120, 0x7fffff7f, PT ;  /* 0x7fffff7f7800780c */ /* 0x000fc40003f26070 */
[----:B------:R-:W1:Y:S01]  /*4a90*/  LDC R120, c[0x0][0x230] ;  /* 0x00008c00ff787b82 */ /* 0x000e620000000800 */
[-C--:B------:R-:W-:Y:S02]  /*4aa0*/  LEA.HI.X.SX32 R69, R143, R41.reuse, 0x2, P0 ;  /* 0x000000298f457211 */ /* 0x080fe400000f16ff */
[-C--:B------:R-:W-:Y:S02]  /*4ab0*/  LEA.HI.X.SX32 R53, R146, R41.reuse, 0x2, P3 ;  /* 0x0000002992357211 */ /* 0x080fe400018f16ff */
[-C--:B------:R-:W-:Y:S02]  /*4ac0*/  LEA.HI.X.SX32 R45, R148, R41.reuse, 0x2, P5 ;  /* 0x00000029942d7211 */ /* 0x080fe400028f16ff */
[----:B------:R-:W-:Y:S02]  /*4ad0*/  LEA.HI.X.SX32 R33, R154, R41, 0x2, P4 ;  /* 0x000000299a217211 */ /* 0x000fe400020f16ff */
[-C--:B------:R-:W-:Y:S02]  /*4ae0*/  LEA R100, P0, R150, R40.reuse, 0x2 ;  /* 0x0000002896647211 */ /* 0x080fe400078010ff */
[----:B------:R-:W-:-:S02]  /*4af0*/  LEA R22, P2, R152, R40, 0x2 ;  /* 0x0000002898167211 */ /* 0x000fc400078410ff */
[-C--:B------:R-:W-:Y:S02]  /*4b00*/  LEA R34, P3, R153, R40.reuse, 0x2 ;  /* 0x0000002899227211 */ /* 0x080fe400078610ff */
[-C--:B------:R-:W-:Y:S02]  /*4b10*/  LEA R62, P5, R155, R40.reuse, 0x2 ;  /* 0x000000289b3e7211 */ /* 0x080fe400078a10ff */
[-C--:B------:R-:W-:Y:S01]  /*4b20*/  LEA.HI.X.SX32 R85, R149, R41.reuse, 0x2, P6 ;  /* 0x0000002995557211 */ /* 0x080fe200030f16ff */
[----:B------:R-:W-:Y:S01]  /*4b30*/  IMAD R149, R6, 0x22, RZ ;  /* 0x0000002206957824 */ /* 0x000fe200078e02ff */
[----:B------:R-:W-:Y:S02]  /*4b40*/  ISETP.GE.U32.AND P4, PT, R9, 0x7fffff60, PT ;  /* 0x7fffff600900780c */ /* 0x000fe40003f86070 */
[----:B------:R-:W-:Y:S01]  /*4b50*/  LEA R40, P6, R156, R40, 0x2 ;  /* 0x000000289c287211 */ /* 0x000fe200078c10ff */
[----:B------:R-:W1:Y:S01]  /*4b60*/  LDC R9, c[0x0][0x230] ;  /* 0x00008c00ff097b82 */ /* 0x000e620000000800 */
[----:B------:R-:W-:-:S02]  /*4b70*/  LEA.HI.X.SX32 R101, R150, R41, 0x2, P0 ;  /* 0x0000002996657211 */ /* 0x000fc400000f16ff */
[-C--:B------:R-:W-:Y:S02]  /*4b80*/  LEA.HI.X.SX32 R23, R152, R41.reuse, 0x2, P2 ;  /* 0x0000002998177211 */ /* 0x080fe400010f16ff */
[-C--:B------:R-:W-:Y:S02]  /*4b90*/  LEA.HI.X.SX32 R35, R153, R41.reuse, 0x2, P3 ;  /* 0x0000002999237211 */ /* 0x080fe400018f16ff */
[-C--:B------:R-:W-:Y:S02]  /*4ba0*/  LEA.HI.X.SX32 R63, R155, R41.reuse, 0x2, P5 ;  /* 0x000000299b3f7211 */ /* 0x080fe400028f16ff */
[----:B------:R-:W-:Y:S02]  /*4bb0*/  LEA.HI.X.SX32 R41, R156, R41, 0x2, P6 ;  /* 0x000000299c297211 */ /* 0x000fe400030f16ff */
[----:B------:R-:W-:Y:S02]  /*4bc0*/  LEA R156, P5, R8, UR8, 0x2 ;  /* 0x00000008089c7c11 */ /* 0x000fe4000f8a10ff */
[----:B------:R-:W-:-:S02]  /*4bd0*/  ISETP.GE.U32.AND P3, PT, R10, 0x7fffff7d, PT ;  /* 0x7fffff7d0a00780c */ /* 0x000fc40003f66070 */
[----:B------:R-:W1:Y:S01]  /*4be0*/  LDC R10, c[0x0][0x230] ;  /* 0x00008c00ff0a7b82 */ /* 0x000e620000000800 */
[----:B------:R-:W-:Y:S02]  /*4bf0*/  ISETP.GE.U32.AND P0, PT, R121, 0x7fffff80, PT ;  /* 0x7fffff807900780c */ /* 0x000fe40003f06070 */
[----:B------:R-:W-:Y:S01]  /*4c00*/  LEA.HI.X.SX32 R157, R8, UR9, 0x2, P5 ;  /* 0x00000009089d7c11 */ /* 0x000fe2000a8f16ff */
[----:B--2---:R-:W-:Y:S01]  /*4c10*/  VIADD R8, R145, 0xffffffdd ;  /* 0xffffffdd91087836 */ /* 0x004fe20000000000 */
[----:B------:R-:W-:Y:S01]  /*4c20*/  LEA R142, P5, R7, UR8, 0x2 ;  /* 0x00000008078e7c11 */ /* 0x000fe2000f8a10ff */
[C---:B------:R-:W-:Y:S01]  /*4c30*/  IMAD.SHL.U32 R145, R6.reuse, 0x20, RZ ;  /* 0x0000002006917824 */ /* 0x040fe200078e00ff */
[----:B---3--:R-:W-:Y:S01]  /*4c40*/  IADD3 R11, R11, -0x3, RZ ;  /* 0xfffffffd0b0b7810 */ /* 0x008fe20007ffe0ff */
[--C-:B------:R-:W-:Y:S01]  /*4c50*/  IMAD.WIDE R160, R6, 0x4, R156.reuse ;  /* 0x0000000406a07825 */ /* 0x100fe200078e029c */
[----:B------:R-:W-:Y:S01]  /*4c60*/  LEA.HI.X.SX32 R143, R7, UR9, 0x2, P5 ;  /* 0x00000009078f7c11 */ /* 0x000fe2000a8f16ff */
[----:B------:R-:W2:Y:S01]  /*4c70*/  LDC R121, c[0x0][0x230] ;  /* 0x00008c00ff797b82 */ /* 0x000ea20000000800 */
[----:B----4-:R-:W-:Y:S01]  /*4c80*/  IADD3 R7, R144, -0x22, RZ ;  /* 0xffffffde90077810 */ /* 0x010fe20007ffe0ff */
[----:B------:R-:W-:Y:S01]  /*4c90*/  IMAD.WIDE R170, R147, 0x4, R156 ;  /* 0x0000000493aa7825 */ /* 0x000fe200078e029c */
[----:B------:R-:W-:Y:S01]  /*4ca0*/  ISETP.GE.U32.AND P2, PT, R11, 0x7fffff7e, PT ;  /* 0x7fffff7e0b00780c */ /* 0x000fe20003f46070 */
[----:B------:R-:W-:Y:S01]  /*4cb0*/  @!PT LDS RZ, [RZ] ;  /* 0x00000000fffff984 */ /* 0x000fe20000000800 */
[----:B------:R-:W-:Y:S01]  /*4cc0*/  @!PT LDS RZ, [RZ] ;  /* 0x00000000fffff984 */ /* 0x000fe20000000800 */
[----:B------:R-:W-:Y:S01]  /*4cd0*/  @!PT LDS RZ, [RZ] ;  /* 0x00000000fffff984 */ /* 0x000fe20000000800 */
[----:B------:R-:W-:Y:S01]  /*4ce0*/  LDGSTS.E [R249], desc[UR4][R156.64], !P0 ;  /* 0x000000009cf97fae */ /* 0x000fe2000c121844 */
[----:B------:R-:W-:Y:S01]  /*4cf0*/  ISETP.GE.U32.AND P5, PT, R7, 0x7fffff5f, PT ;  /* 0x7fffff5f0700780c */ /* 0x000fe20003fa6070 */
[--C-:B------:R-:W-:Y:S01]  /*4d00*/  IMAD.WIDE R158, R6, 0x4, R142.reuse ;  /* 0x00000004069e7825 */ /* 0x100fe200078e028e */
[----:B-1----:R-:W-:Y:S01]  /*4d10*/  IADD3 R7, R120, -0x24, RZ ;  /* 0xffffffdc78077810 */ /* 0x002fe20007ffe0ff */
[----:B------:R-:W1:Y:S01]  /*4d20*/  LDC R11, c[0x0][0x230] ;  /* 0x00008c00ff0b7b82 */ /* 0x000e620000000800 */
[----:B------:R-:W-:Y:S01]  /*4d30*/  ISETP.GE.U32.AND P6, PT, R8, 0x7fffff5e, PT ;  /* 0x7fffff5e0800780c */ /* 0x000fe20003fc6070 */
[----:B------:R-:W-:Y:S01]  /*4d40*/  LDGSTS.E [R249+0x4000], desc[UR4][R142.64], !P0 ;  /* 0x040000008ef97fae */ /* 0x000fe2000c121844 */
[----:B------:R-:W-:Y:S01]  /*4d50*/  ISETP.GE.U32.AND P0, PT, R7, 0x7fffff5d, PT ;  /* 0x7fffff5d0700780c */ /* 0x000fe20003f06070 */
[----:B------:R-:W-:Y:S01]  /*4d60*/  VIADD R8, R9, 0xffffffbf ;  /* 0xffffffbf09087836 */ /* 0x000fe20000000000 */
[C---:B------:R-:W-:Y:S01]  /*4d70*/  SHF.L.U32 R155, R6.reuse, 0x6, RZ ;  /* 0x00000006069b7819 */ /* 0x040fe200000006ff */
[----:B------:R-:W-:Y:S01]  /*4d80*/  IMAD.SHL.U32 R7, R6, 0x2, RZ ;  /* 0x0000000206077824 */ /* 0x000fe200078e00ff */
[----:B------:R-:W-:Y:S01]  /*4d90*/  LDGSTS.E [R249+0x4], desc[UR4][R160.64], !P1 ;  /* 0x00004000a0f97fae */ /* 0x000fe2000c921844 */
[----:B------:R-:W3:Y:S01]  /*4da0*/  LDC R9, c[0x0][0x230] ;  /* 0x00008c00ff097b82 */ /* 0x000ee20000000800 */
[----:B------:R-:W-:Y:S01]  /*4db0*/  IMAD.WIDE R146, R147, 0x4, R142 ;  /* 0x0000000493927825 */ /* 0x000fe200078e028e */
[----:B------:R-:W-:Y:S01]  /*4dc0*/  LOP3.LUT R0, R4, 0x10, RZ, 0x3c, !PT ;  /* 0x0000001004007812 */ /* 0x000fe200078e3cff */
[----:B------:R-:W-:Y:S01]  /*4dd0*/  LDGSTS.E [R249+0x4004], desc[UR4][R158.64], !P1 ;  /* 0x040040009ef97fae */ /* 0x000fe2000c921844 */
[----:B------:R-:W-:Y:S01]  /*4de0*/  ISETP.GE.U32.AND P1, PT, R8, 0x7fffff40, PT ;  /* 0x7fffff400800780c */ /* 0x000fe20003f26070 */
[C---:B------:R-:W-:Y:S01]  /*4df0*/  IMAD.WIDE R12, R7.reuse, 0x4, R156 ;  /* 0x00000004070c7825 */ /* 0x040fe200078e029c */
[----:B------:R-:W-:Y:S01]  /*4e00*/  IADD3 R250, R0, UR6, RZ ;  /* 0x0000000600fa7c10 */ /* 0x000fe2000fffe0ff */
[----:B------:R-:W-:Y:S01]  /*4e10*/  STL.64 [R1+0x78], R160 ;  /* 0x000078a001007387 */ /* 0x000fe20000100a00 */
[----:B------:R-:W4:Y:S01]  /*4e20*/  LDC R120, c[0x0][0x230] ;  /* 0x00008c00ff787b82 */ /* 0x000f220000000800 */
[----:B------:R-:W-:-:S02]  /*4e30*/  IMAD.WIDE R2, R7, 0x4, R142 ;  /* 0x0000000407027825 */ /* 0x000fc400078e028e */
[----:B------:R2:W-:Y:S02]  /*4e40*/  LDGSTS.E [R249+0x8], desc[UR4][R12.64], !P2 ;  /* 0x000080000cf97fae */ /* 0x0005e4000d121844 */
[----:B------:R-:W-:Y:S02]  /*4e50*/  VIADD R8, R10, 0xffffffbe ;  /* 0xffffffbe0a087836 */ /* 0x000fe40000000000 */
[----:B------:R1:W-:Y:S01]  /*4e60*/  LDGSTS.E [R249+0x4008], desc[UR4][R2.64], !P2 ;  /* 0x0400800002f97fae */ /* 0x0003e2000d121844 */
[----:B------:R-:W-:Y:S01]  /*4e70*/  IMAD R7, R6, 0x3, RZ ;  /* 0x0000000306077824 */ /* 0x000fe200078e02ff */
[----:B------:R-:W4:Y:S01]  /*4e80*/  LDC R10, c[0x0][0x230] ;  /* 0x00008c00ff0a7b82 */ /* 0x000f220000000800 */
[----:B------:R-:W-:Y:S01]  /*4e90*/  ISETP.GE.U32.AND P2, PT, R8, 0x7fffff3f, PT ;  /* 0x7fffff3f0800780c */ /* 0x000fe20003f46070 */
[----:B------:R-:W-:Y:S01]  /*4ea0*/  STL.64 [R1+0x70], R158 ;  /* 0x0000709e01007387 */ /* 0x000fe20000100a00 */
[----:B------:R-:W-:-:S03]  /*4eb0*/  IMAD.WIDE R152, R149, 0x4, R156 ;  /* 0x0000000495987825 */ /* 0x000fc600078e029c */
[----:B------:R2:W-:Y:S01]  /*4ec0*/  STL.64 [R1+0x68], R12 ;  /* 0x0000680c01007387 */ /* 0x0005e20000100a00 */
[----:B------:R-:W-:Y:S01]  /*4ed0*/  IMAD.WIDE R148, R149, 0x4, R142 ;  /* 0x0000000495947825 */ /* 0x000fe200078e028e */
[----:B------:R-:W4:Y:S02]  /*4ee0*/  LDC R8, c[0x0][0x230] ;  /* 0x00008c00ff087b82 */ /* 0x000f240000000800 */
[----:B------:R1:W-:Y:S01]  /*4ef0*/  STL.64 [R1+0x60], R2 ;  /* 0x0000600201007387 */ /* 0x0003e20000100a00 */
[----:B------:R-:W-:-:S04]  /*4f00*/  IMAD.WIDE R178, R151, 0x4, R156 ;  /* 0x0000000497b27825 */ /* 0x000fc800078e029c */
[----:B------:R-:W-:-:S04]  /*4f10*/  IMAD.WIDE R150, R151, 0x4, R142 ;  /* 0x0000000497967825 */ /* 0x000fc800078e028e */
[----:B--2---:R-:W-:-:S04]  /*4f20*/  IMAD.WIDE R12, R7, 0x4, R156 ;  /* 0x00000004070c7825 */ /* 0x004fc800078e029c */
[----:B-1----:R-:W-:Y:S01]  /*4f30*/  IMAD.WIDE R2, R7, 0x4, R142 ;  /* 0x0000000407027825 */ /* 0x002fe200078e028e */
[----:B------:R-:W-:Y:S01]  /*4f40*/  IADD3 R7, R11, -0x43, RZ ;  /* 0xffffffbd0b077810 */ /* 0x000fe20007ffe0ff */
[----:B------:R-:W-:Y:S01]  /*4f50*/  STL.64 [R1+0x58], R12 ;  /* 0x0000580c01007387 */ /* 0x000fe20000100a00 */
[----:B------:R-:W1:Y:S01]  /*4f60*/  LDC R11, c[0x0][0x230] ;  /* 0x00008c00ff0b7b82 */ /* 0x000e620000000800 */
[C---:B------:R-:W-:Y:S02]  /*4f70*/  IMAD.WIDE R160, R155.reuse, 0x4, R156 ;  /* 0x000000049ba07825 */ /* 0x040fe400078e029c */
[----:B------:R-:W-:Y:S02]  /*4f80*/  LDGSTS.E [R249+0xc], desc[UR4][R12.64], !P3 ;  /* 0x0000c0000cf97fae */ /* 0x000fe4000d921844 */
[----:B------:R-:W-:Y:S02]  /*4f90*/  IMAD.WIDE R154, R155, 0x4, R142 ;  /* 0x000000049b9a7825 */ /* 0x000fe400078e028e */
[----:B------:R2:W-:Y:S02]  /*4fa0*/  STL.64 [R1+0x50], R2 ;  /* 0x0000500201007387 */ /* 0x0005e40000100a00 */
[----:B------:R-:W-:-:S02]  /*4fb0*/  IMAD R159, R6, 0x41, RZ ;  /* 0x00000041069f7824 */ /* 0x000fc400078e02ff */
[----:B------:R2:W-:Y:S01]  /*4fc0*/  LDGSTS.E [R249+0x400c], desc[UR4][R2.64], !P3 ;  /* 0x0400c00002f97fae */ /* 0x0005e2000d921844 */
[----:B------:R-:W-:Y:S01]  /*4fd0*/  ISETP.GE.U32.AND P3, PT, R7, 0x7fffff3e, PT ;  /* 0x7fffff3e0700780c */ /* 0x000fe20003f66070 */
[----:B---3--:R-:W-:Y:S02]  /*4fe0*/  VIADD R7, R9, 0xffffffbc ;  /* 0xffffffbc09077836 */ /* 0x008fe40000000000 */
[----:B------:R-:W3:Y:S01]  /*4ff0*/  LDC R9, c[0x0][0x230] ;  /* 0x00008c00ff097b82 */ /* 0x000ee20000000800 */
[----:B------:R-:W-:-:S04]  /*5000*/  IMAD.WIDE R186, R159, 0x4, R156 ;  /* 0x000000049fba7825 */ /* 0x000fc800078e029c */
[----:B------:R-:W-:-:S04]  /*5010*/  IMAD.WIDE R158, R159, 0x4, R142 ;  /* 0x000000049f9e7825 */ /* 0x000fc800078e028e */
[----:B--2---:R-:W-:-:S04]  /*5020*/  IMAD.WIDE R2, R145, 0x4, R156 ;  /* 0x0000000491027825 */ /* 0x004fc800078e029c */
[----:B------:R-:W-:Y:S01]  /*5030*/  IMAD.WIDE R144, R145, 0x4, R142 ;  /* 0x0000000491907825 */ /* 0x000fe200078e028e */
[----:B------:R2:W-:Y:S03]  /*5040*/  LDGSTS.E [R249+0x8000], desc[UR4][R2.64], !P4 ;  /* 0x0800000002f97fae */ /* 0x0005e6000e121844 */
[----:B------:R-:W-:Y:S01]  /*5050*/  IMAD.WIDE R166, R163, 0x4, R156 ;  /* 0x00000004a3a67825 */ /* 0x000fe200078e029c */
[----:B------:R-:W-:Y:S01]  /*5060*/  LDGSTS.E [R249+0xc000], desc[UR4][R144.64], !P4 ;  /* 0x0c00000090f97fae */ /* 0x000fe2000e121844 */
[----:B------:R-:W-:Y:S02]  /*5070*/  ISETP.GE.U32.AND P4, PT, R7, 0x7fffff3d, PT ;  /* 0x7fffff3d0700780c */ /* 0x000fe40003f86070 */
[----:B----4-:R-:W-:Y:S01]  /*5080*/  VIADD R7, R120, 0xffffff9f ;  /* 0xffffff9f78077836 */ /* 0x010fe20000000000 */
[----:B------:R-:W-:Y:S01]  /*5090*/  LDGSTS.E [R249+0x8004], desc[UR4][R170.64], !P5 ;  /* 0x08004000aaf97fae */ /* 0x000fe2000e921844 */
[----:B------:R-:W-:-:S03]  /*50a0*/  IMAD.WIDE R162, R163, 0x4, R142 ;  /* 0x00000004a3a27825 */ /* 0x000fc600078e028e */
[----:B------:R-:W-:Y:S01]  /*50b0*/  LDGSTS.E [R249+0xc004], desc[UR4][R146.64], !P5 ;  /* 0x0c00400092f97fae */ /* 0x000fe2000e921844 */
[----:B------:R-:W-:Y:S01]  /*50c0*/  ISETP.GE.U32.AND P5, PT, R7, 0x7fffff20, PT ;  /* 0x7fffff200700780c */ /* 0x000fe20003fa6070 */
[----:B------:R-:W-:Y:S02]  /*50d0*/  VIADD R7, R8, 0xffffff9e ;  /* 0xffffff9e08077836 */ /* 0x000fe40000000000 */
[----:B------:R-:W-:Y:S01]  /*50e0*/  VIADD R8, R121, 0xffffff9d ;  /* 0xffffff9d79087836 */ /* 0x000fe20000000000 */
[----:B------:R-:W-:Y:S01]  /*50f0*/  LDGSTS.E [R249+0x8008], desc[UR4][R152.64], !P6 ;  /* 0x0800800098f97fae */ /* 0x000fe2000f121844 */
[----:B------:R-:W-:-:S03]  /*5100*/  IMAD.WIDE R190, R165, 0x4, R156 ;  /* 0x00000004a5be7825 */ /* 0x000fc600078e029c */
[----:B------:R-:W-:Y:S01]  /*5110*/  LDGSTS.E [R249+0xc008], desc[UR4][R148.64], !P6 ;  /* 0x0c00800094f97fae */ /* 0x000fe2000f121844 */
[----:B------:R-:W-:Y:S01]  /*5120*/  ISETP.GE.U32.AND P6, PT, R7, 0x7fffff1f, PT ;  /* 0x7fffff1f0700780c */ /* 0x000fe20003fc6070 */
[----:B-1----:R-:W-:Y:S02]  /*5130*/  VIADD R7, R11, 0xffffff9c ;  /* 0xffffff9c0b077836 */ /* 0x002fe40000000000 */
[----:B------:R-:W-:Y:S01]  /*5140*/  LDGSTS.E [R249+0x800c], desc[UR4][R178.64], !P0 ;  /* 0x0800c000b2f97fae */ /* 0x000fe2000c121844 */
[----:B------:R-:W1:Y:S01]  /*5150*/  LDC R11, c[0x0][0x230] ;  /* 0x00008c00ff0b7b82 */ /* 0x000e620000000800 */
[----:B------:R-:W-:Y:S02]  /*5160*/  IMAD.WIDE R164, R165, 0x4, R142 ;  /* 0x00000004a5a47825 */ /* 0x000fe400078e028e */
[----:B------:R-:W-:Y:S01]  /*5170*/  LDGSTS.E [R249+0xc00c], desc[UR4][R150.64], !P0 ;  /* 0x0c00c00096f97fae */ /* 0x000fe2000c121844 */
[----:B------:R-:W-:Y:S01]  /*5180*/  ISETP.GE.U32.AND P0, PT, R8, 0x7fffff1e, PT ;  /* 0x7fffff1e0800780c */ /* 0x000fe20003f06070 */
[----:B------:R-:W-:-:S02]  /*5190*/  IMAD.WIDE R194, R169, 0x4, R156 ;  /* 0x00000004a9c27825 */ /* 0x000fc400078e029c */
[----:B------:R-:W-:Y:S01]  /*51a0*/  LDGSTS.E [R249+0x10000], desc[UR4][R160.64], !P1 ;  /* 0x10000000a0f97fae */ /* 0x000fe2000c921844 */
[----:B------:R-:W4:Y:S01]  /*51b0*/  LDC R8, c[0x0][0x230] ;  /* 0x00008c00ff087b82 */ /* 0x000f220000000800 */
[----:B------:R-:W-:Y:S02]  /*51c0*/  IMAD.WIDE R168, R169, 0x4, R142 ;  /* 0x00000004a9a87825 */ /* 0x000fe400078e028e */
[----:B------:R-:W-:Y:S01]  /*51d0*/  LDGSTS.E [R249+0x14000], desc[UR4][R154.64], !P1 ;  /* 0x140000009af97fae */ /* 0x000fe2000c921844 */
[----:B------:R-:W-:Y:S01]  /*51e0*/  ISETP.GE.U32.AND P1, PT, R7, 0x7fffff1d, PT ;  /* 0x7fffff1d0700780c */ /* 0x000fe20003f26070 */
[----:B------:R-:W-:Y:S01]  /*51f0*/  IMAD.WIDE R174, R173, 0x4, R156 ;  /* 0x00000004adae7825 */ /* 0x000fe200078e029c */
[----:B---3--:R-:W-:Y:S01]  /*5200*/  IADD3 R7, R9, -0x5, RZ ;  /* 0xfffffffb09077810 */ /* 0x008fe20007ffe0ff */
[----:B------:R-:W-:Y:S01]  /*5210*/  LDGSTS.E [R249+0x10004], desc[UR4][R186.64], !P2 ;  /* 0x10004000baf97fae */ /* 0x000fe2000d121844 */
[----:B------:R-:W3:Y:S01]  /*5220*/  LDC R9, c[0x0][0x230] ;  /* 0x00008c00ff097b82 */ /* 0x000ee20000000800 */
[----:B------:R-:W-:-:S02]  /*5230*/  IMAD.WIDE R172, R173, 0x4, R142 ;  /* 0x00000004adac7825 */ /* 0x000fc400078e028e */
[----:B------:R-:W-:Y:S01]  /*5240*/  LDGSTS.E [R249+0x14004], desc[UR4][R158.64], !P2 ;  /* 0x140040009ef97fae */ /* 0x000fe2000d121844 */
[----:B------:R-:W-:Y:S01]  /*5250*/  ISETP.GE.U32.AND P2, PT, R7, 0x7fffff7c, PT ;  /* 0x7fffff7c0700780c */ /* 0x000fe20003f46070 */
[----:B------:R-:W-:Y:S02]  /*5260*/  VIADD R7, R10, 0xfffffffa ;  /* 0xfffffffa0a077836 */ /* 0x000fe40000000000 */
[----:B------:R-:W-:Y:S01]  /*5270*/  LDGSTS.E [R249+0x10008], desc[UR4][R166.64], !P3 ;  /* 0x10008000a6f97fae */ /* 0x000fe2000d921844 */
[----:B------:R-:W2:Y:S01]  /*5280*/  LDC R10, c[0x0][0x230] ;  /* 0x00008c00ff0a7b82 */ /* 0x000ea20000000800 */
[----:B------:R-:W-:Y:S02]  /*5290*/  IMAD.WIDE R184, R177, 0x4, R156 ;  /* 0x00000004b1b87825 */ /* 0x000fe400078e029c */
[----:B------:R-:W-:Y:S01]  /*52a0*/  LDGSTS.E [R249+0x14008], desc[UR4][R162.64], !P3 ;  /* 0x14008000a2f97fae */ /* 0x000fe2000d921844 */
[----:B------:R-:W-:Y:S01]  /*52b0*/  ISETP.GE.U32.AND P3, PT, R7, 0x7fffff7b, PT ;  /* 0x7fffff7b0700780c */ /* 0x000fe20003f66070 */
[----:B------:R-:W-:-:S02]  /*52c0*/  IMAD.WIDE R176, R177, 0x4, R142 ;  /* 0x00000004b1b07825 */ /* 0x000fc400078e028e */
[----:B------:R-:W-:Y:S02]  /*52d0*/  LDGSTS.E [R249+0x1000c], desc[UR4][R190.64], !P4 ;  /* 0x1000c000bef97fae */ /* 0x000fe4000e121844 */
[----:B----4-:R-:W-:Y:S02]  /*52e0*/  VIADD R7, R8, 0xfffffff9 ;  /* 0xfffffff908077836 */ /* 0x010fe40000000000 */
[----:B------:R-:W4:Y:S01]  /*52f0*/  LDC R8, c[0x0][0x230] ;  /* 0x00008c00ff087b82 */ /* 0x000f220000000800 */
[----:B------:R-:W-:Y:S01]  /*5300*/  LDGSTS.E [R249+0x1400c], desc[UR4][R164.64], !P4 ;  /* 0x1400c000a4f97fae */ /* 0x000fe2000e121844 */
[----:B------:R-:W-:Y:S01]  /*5310*/  IMAD.WIDE R120, R181, 0x4, R156 ;  /* 0x00000004b5787825 */ /* 0x000fe200078e029c */
[----:B------:R-:W-:Y:S02]  /*5320*/  ISETP.GE.U32.AND P4, PT, R7, 0x7fffff7a, PT ;  /* 0x7fffff7a0700780c */ /* 0x000fe40003f86070 */
[----:B------:R-:W-:Y:S01]  /*5330*/  LDGSTS.E [R249+0x18000], desc[UR4][R194.64], !P5 ;  /* 0x18000000c2f97fae */ /* 0x000fe2000e921844 */
[----:B-1----:R-:W-:-:S02]  /*5340*/  VIADD R7, R11, 0xfffffff8 ;  /* 0xfffffff80b077836 */ /* 0x002fc40000000000 */
[----:B------:R-:W1:Y:S01]  /*5350*/  LDC R11, c[0x0][0x230] ;  /* 0x00008c00ff0b7b82 */ /* 0x000e620000000800 */
[----:B------:R-:W-:Y:S01]  /*5360*/  LDGSTS.E [R249+0x1c000], desc[UR4][R168.64], !P5 ;  /* 0x1c000000a8f97fae */ /* 0x000fe2000e921844 */
[----:B------:R-:W-:Y:S01]  /*5370*/  IMAD.WIDE R180, R181, 0x4, R142 ;  /* 0x00000004b5b47825 */ /* 0x000fe200078e028e */
[----:B------:R-:W-:Y:S02]  /*5380*/  ISETP.GE.U32.AND P5, PT, R7, 0x7fffff79, PT ;  /* 0x7fffff790700780c */ /* 0x000fe40003fa6070 */
[----:B---3--:R-:W-:Y:S01]  /*5390*/  IADD3 R7, R9, -0x25, RZ ;  /* 0xffffffdb09077810 */ /* 0x008fe20007ffe0ff */
[----:B------:R-:W-:Y:S01]  /*53a0*/  LDGSTS.E [R249+0x18004], desc[UR4][R174.64], !P6 ;  /* 0x18004000aef97fae */ /* 0x000fe2000f121844 */
[----:B------:R-:W-:Y:S01]  /*53b0*/  IMAD.WIDE R198, R193, 0x4, R156 ;  /* 0x00000004c1c67825 */ /* 0x000fe200078e029c */
[----:B------:R-:W3:Y:S02]  /*53c0*/  LDC R9, c[0x0][0x230] ;  /* 0x00008c00ff097b82 */ /* 0x000ee40000000800 */
[----:B------:R-:W-:Y:S01]  /*53d0*/  LDGSTS.E [R249+0x1c004], desc[UR4][R172.64], !P6 ;  /* 0x1c004000acf97fae */ /* 0x000fe2000f121844 */
[----:B------:R-:W-:Y:S01]  /*53e0*/  ISETP.GE.U32.AND P6, PT, R7, 0x7fffff5c, PT ;  /* 0x7fffff5c0700780c */ /* 0x000fe20003fc6070 */
[----:B--2---:R-:W-:-:S02]  /*53f0*/  VIADD R7, R10, 0xffffffda ;  /* 0xffffffda0a077836 */ /* 0x004fc40000000000 */
[----:B------:R-:W-:Y:S01]  /*5400*/  LDGSTS.E [R249+0x18008], desc[UR4][R184.64], !P0 ;  /* 0x18008000b8f97fae */ /* 0x000fe2000c121844 */
[----:B------:R-:W-:Y:S01]  /*5410*/  IMAD.WIDE R192, R193, 0x4, R142 ;  /* 0x00000004c1c07825 */ /* 0x000fe200078e028e */
[----:B------:R-:W2:Y:S02]  /*5420*/  LDC R10, c[0x0][0x230] ;  /* 0x00008c00ff0a7b82 */ /* 0x000ea40000000800 */
[----:B------:R-:W-:Y:S01]  /*5430*/  LDGSTS.E [R249+0x1c008], desc[UR4][R176.64], !P0 ;  /* 0x1c008000b0f97fae */ /* 0x000fe2000c121844 */
[----:B------:R-:W-:Y:S01]  /*5440*/  ISETP.GE.U32.AND P0, PT, R7, 0x7fffff5b, PT ;  /* 0x7fffff5b0700780c */ /* 0x000fe20003f06070 */
[----:B------:R-:W-:Y:S02]  /*5450*/  IMAD.SHL.U32 R7, R6, 0x4, RZ ;  /* 0x0000000406077824 */ /* 0x000fe400078e00ff */
[----:B----4-:R-:W-:Y:S01]  /*5460*/  VIADD R8, R8, 0xffffffd9 ;  /* 0xffffffd908087836 */ /* 0x010fe20000000000 */
[----:B------:R-:W-:Y:S01]  /*5470*/  LDGSTS.E [R249+0x1800c], desc[UR4][R120.64], !P1 ;  /* 0x1800c00078f97fae */ /* 0x000fe2000c921844 */
[----:B------:R-:W-:-:S03]  /*5480*/  IMAD.WIDE R12, R7, 0x4, R156 ;  /* 0x00000004070c7825 */ /* 0x000fc600078e029c */
[----:B------:R4:W-:Y:S01]  /*5490*/  STL.64 [R1], R2 ;  /* 0x0000000201007387 */ /* 0x0009e20000100a00 */
[----:B------:R-:W-:-:S03]  /*54a0*/  IMAD.WIDE R220, R197, 0x4, R156 ;  /* 0x00000004c5dc7825 */ /* 0x000fc600078e029c */
[----:B------:R-:W-:Y:S01]  /*54b0*/  LDGSTS.E [R249+0x1c00c], desc[UR4][R180.64], !P1 ;  /* 0x1c00c000b4f97fae */ /* 0x000fe2000c921844 */
[----:B------:R-:W-:Y:S01]  /*54c0*/  ISETP.GE.U32.AND P1, PT, R8, 0x7fffff5a, PT ;  /* 0x7fffff5a0800780c */ /* 0x000fe20003f26070 */
[----:B-1----:R-:W-:Y:S02]  /*54d0*/  VIADD R8, R11, 0xffffffd8 ;  /* 0xffffffd80b087836 */ /* 0x002fe40000000000 */
[----:B------:R-:W1:Y:S01]  /*54e0*/  LDC R11, c[0x0][0x230] ;  /* 0x00008c00ff0b7b82 */ /* 0x000e620000000800 */
[----:B------:R3:W-:Y:S01]  /*54f0*/  STL [R1+0xc48], R0 ;  /* 0x000c480001007387 */ /* 0x0007e20000100800 */
[----:B------:R-:W-:-:S03]  /*5500*/  IMAD.WIDE R196, R197, 0x4, R142 ;  /* 0x00000004c5c47825 */ /* 0x000fc600078e028e */
[----:B------:R2:W-:Y:S01]  /*5510*/  STL.64 [R1+0x48], R12 ;  /* 0x0000480c01007387 */ /* 0x0005e20000100a00 */
[----:B----4-:R-:W-:-:S03]  /*5520*/  IMAD.WIDE R2, R7, 0x4, R142 ;  /* 0x0000000407027825 */ /* 0x010fc600078e028e */
[----:B------:R2:W-:Y:S01]  /*5530*/  LDGSTS.E [R250], desc[UR4][R12.64], !P2 ;  /* 0x000000000cfa7fae */ /* 0x0005e2000d121844 */
[----:B------:R-:W-:Y:S01]  /*5540*/  IMAD R7, R6, 0x5, RZ ;  /* 0x0000000506077824 */ /* 0x000fe200078e02ff */
[----:B---3--:R-:W-:Y:S01]  /*5550*/  LOP3.LUT R0, R4, 0x20, RZ, 0x3c, !PT ;  /* 0x0000002004007812 */ /* 0x008fe200078e3cff */
[C---:B------:R-:W-:Y:S01]  /*5560*/  IMAD.WIDE R204, R201.reuse, 0x4, R156 ;  /* 0x00000004c9cc7825 */ /* 0x040fe200078e029c */
[----:B------:R3:W-:Y:S03]  /*5570*/  STL.64 [R1+0x40], R2 ;  /* 0x0000400201007387 */ /* 0x0007e60000100a00 */
[----:B------:R-:W-:Y:S01]  /*5580*/  IMAD.WIDE R200, R201, 0x4, R142 ;  /* 0x00000004c9c87825 */ /* 0x000fe200078e028e */
[----:B------:R3:W-:Y:S01]  /*5590*/  LDGSTS.E [R250+0x4000], desc[UR4][R2.64], !P2 ;  /* 0x0400000002fa7fae */ /* 0x0007e2000d121844 */
[----:B------:R-:W-:Y:S02]  /*55a0*/  ISETP.GE.U32.AND P2, PT, R8, 0x7fffff59, PT ;  /* 0x7fffff590800780c */ /* 0x000fe40003f46070 */
[----:B------:R-:W-:-:S02]  /*55b0*/  VIADD R8, R9, 0xffffffbb ;  /* 0xffffffbb09087836 */ /* 0x000fc40000000000 */
[--C-:B--2---:R-:W-:Y:S01]  /*55c0*/  IMAD.WIDE R12, R7, 0x4, R156.reuse ;  /* 0x00000004070c7825 */ /* 0x104fe200078e029c */
[----:B------:R-:W2:Y:S03]  /*55d0*/  LDC R9, c[0x0][0x230] ;  /* 0x00008c00ff097b82 */ /* 0x000ea60000000800 */
[----:B------:R-:W-:Y:S01]  /*55e0*/  IMAD.WIDE R228, R203, 0x4, R156 ;  /* 0x00000004cbe47825 */ /* 0x000fe200078e029c */
[----:B------:R4:W-:Y:S03]  /*55f0*/  STL.64 [R1+0x38], R12 ;  /* 0x0000380c01007387 */ /* 0x0009e60000100a00 */
[--C-:B---3--:R-:W-:Y:S01]  /*5600*/  IMAD.WIDE R2, R7, 0x4, R142.reuse ;  /* 0x0000000407027825 */ /* 0x108fe200078e028e */
[----:B------:R4:W-:Y:S03]  /*5610*/  LDGSTS.E [R250+0x4], desc[UR4][R12.64], !P3 ;  /* 0x000040000cfa7fae */ /* 0x0009e6000d921844 */
[----:B------:R-:W-:Y:S01]  /*5620*/  IMAD R7, R6, 0x6, RZ ;  /* 0x0000000606077824 */ /* 0x000fe200078e02ff */
[----:B------:R3:W-:Y:S01]  /*5630*/  STL.64 [R1+0x30], R2 ;  /* 0x0000300201007387 */ /* 0x0007e20000100a00 */
[----:B------:R-:W-:-:S03]  /*5640*/  IMAD.WIDE R202, R203, 0x4, R142 ;  /* 0x00000004cbca7825 */ /* 0x000fc600078e028e */
[----:B------:R3:W-:Y:S01]  /*5650*/  LDGSTS.E [R250+0x4004], desc[UR4][R2.64], !P3 ;  /* 0x0400400002fa7fae */ /* 0x0007e2000d921844 */
[----:B------:R-:W-:Y:S01]  /*5660*/  ISETP.GE.U32.AND P3, PT, R8, 0x7fffff3c, PT ;  /* 0x7fffff3c0800780c */ /* 0x000fe20003f66070 */
[----:B------:R-:W-:Y:S02]  /*5670*/  VIADD R8, R10, 0xffffffba ;  /* 0xffffffba0a087836 */ /* 0x000fe40000000000 */
[--C-:B----4-:R-:W-:Y:S01]  /*5680*/  IMAD.WIDE R12, R7, 0x4, R156.reuse ;  /* 0x00000004070c7825 */ /* 0x110fe200078e029c */
[----:B------:R-:W4:Y:S03]  /*5690*/  LDC R10, c[0x0][0x230] ;  /* 0x00008c00ff0a7b82 */ /* 0x000f260000000800 */
        /* <DEDUP_REMOVED lines=9> */
[--C-:B------:R-:W-:Y:S01]  /*5730*/  IMAD.WIDE R234, R209, 0x4, R156.reuse ;  /* 0x00000004d1ea7825 */ /* 0x100fe200078e029c */
[----:B------:R-:W2:Y:S03]  /*5740*/  LDC R8, c[0x0][0x230] ;  /* 0x00008c00ff087b82 */ /* 0x000ea60000000800 */
[----:B-1----:R-:W-:-:S04]  /*5750*/  IMAD.WIDE R12, R7, 0x4, R156 ;  /* 0x00000004070c7825 */ /* 0x002fc800078e029c */
[--C-:B------:R-:W-:Y:S01]  /*5760*/  IMAD.WIDE R208, R209, 0x4, R142.reuse ;  /* 0x00000004d1d07825 */ /* 0x100fe200078e028e */
[----:B------:R1:W-:Y:S03]  /*5770*/  LDGSTS.E [R250+0xc], desc[UR4][R12.64], !P5 ;  /* 0x0000c0000cfa7fae */ /* 0x0003e6000e921844 */
[----:B---3--:R-:W-:Y:S01]  /*5780*/  IMAD.WIDE R2, R7, 0x4, R142 ;  /* 0x0000000407027825 */ /* 0x008fe200078e028e */
[----:B------:R-:W-:Y:S01]  /*5790*/  IADD3 R7, R182, -0x47, RZ ;  /* 0xffffffb9b6077810 */ /* 0x000fe20007ffe0ff */
[----:B------:R1:W-:Y:S01]  /*57a0*/  STL.64 [R1+0x18], R12 ;  /* 0x0000180c01007387 */ /* 0x0003e20000100a00 */
[----:B------:R-:W3:Y:S01]  /*57b0*/  LDC R182, c[0x0][0x230] ;  /* 0x00008c00ffb67b82 */ /* 0x000ee20000000800 */
[----:B----4-:R-:W-:Y:S02]  /*57c0*/  VIADD R10, R10, 0xfffffff7 ;  /* 0xfffffff70a0a7836 */ /* 0x010fe40000000000 */
[----:B------:R4:W-:Y:S01]  /*57d0*/  LDGSTS.E [R250+0x400c], desc[UR4][R2.64], !P5 ;  /* 0x0400c00002fa7fae */ /* 0x0009e2000e921844 */
[----:B------:R-:W-:Y:S01]  /*57e0*/  ISETP.GE.U32.AND P5, PT, R7, 0x7fffff3a, PT ;  /* 0x7fffff3a0700780c */ /* 0x000fe20003fa6070 */
[----:B------:R-:W-:-:S02]  /*57f0*/  VIADD R7, R11, 0xffffffb8 ;  /* 0xffffffb80b077836 */ /* 0x000fc40000000000 */
[----:B------:R-:W-:Y:S01]  /*5800*/  LDGSTS.E [R250+0x8000], desc[UR4][R198.64], !P6 ;  /* 0x08000000c6fa7fae */ /* 0x000fe2000f121844 */
[----:B------:R-:W-:Y:S01]  /*5810*/  IMAD.WIDE R216, R213, 0x4, R156 ;  /* 0x00000004d5d87825 */ /* 0x000fe200078e029c */
[----:B------:R-:W1:Y:S02]  /*5820*/  LDC R11, c[0x0][0x230] ;  /* 0x00008c00ff0b7b82 */ /* 0x000e640000000800 */
[----:B------:R-:W-:Y:S01]  /*5830*/  LDGSTS.E [R250+0xc000], desc[UR4][R192.64], !P6 ;  /* 0x0c000000c0fa7fae */ /* 0x000fe2000f121844 */
[----:B------:R-:W-:Y:S01]  /*5840*/  ISETP.GE.U32.AND P6, PT, R7, 0x7fffff39, PT ;  /* 0x7fffff390700780c */ /* 0x000fe20003fc6070 */
[----:B--2---:R-:W-:Y:S02]  /*5850*/  VIADD R7, R9, 0xffffff9b ;  /* 0xffffff9b09077836 */ /* 0x004fe40000000000 */
[----:B------:R-:W-:Y:S01]  /*5860*/  LDGSTS.E [R250+0x8004], desc[UR4][R220.64], !P0 ;  /* 0x08004000dcfa7fae */ /* 0x000fe2000c121844 */
[----:B------:R-:W-:Y:S01]  /*5870*/  VIADD R8, R8, 0xffffff98 ;  /* 0xffffff9808087836 */ /* 0x000fe20000000000 */
[----:B------:R-:W2:Y:S01]  /*5880*/  LDC R9, c[0x0][0x230] ;  /* 0x00008c00ff097b82 */ /* 0x000ea20000000800 */
[----:B------:R-:W-:Y:S01]  /*5890*/  IMAD.WIDE R212, R213, 0x4, R142 ;  /* 0x00000004d5d47825 */ /* 0x000fe200078e028e */
[----:B------:R-:W-:Y:S01]  /*58a0*/  LDGSTS.E [R250+0xc004], desc[UR4][R196.64], !P0 ;  /* 0x0c004000c4fa7fae */ /* 0x000fe2000c121844 */
[----:B------:R-:W-:-:S02]  /*58b0*/  ISETP.GE.U32.AND P0, PT, R7, 0x7fffff1c, PT ;  /* 0x7fffff1c0700780c */ /* 0x000fc40003f06070 */
[----:B------:R-:W-:Y:S01]  /*58c0*/  VIADD R7, R183, 0xffffff9a ;  /* 0xffffff9ab7077836 */ /* 0x000fe20000000000 */
[----:B------:R-:W-:Y:S01]  /*58d0*/  LDGSTS.E [R250+0x8008], desc[UR4][R204.64], !P1 ;  /* 0x08008000ccfa7fae */ /* 0x000fe2000c921844 */
[C---:B------:R-:W-:Y:S01]  /*58e0*/  IMAD.WIDE R236, R214.reuse, 0x4, R156 ;  /* 0x00000004d6ec7825 */ /* 0x040fe200078e029c */
[----:B------:R-:W4:Y:S02]  /*58f0*/  LDC R183, c[0x0][0x230] ;  /* 0x00008c00ffb77b82 */ /* 0x000f240000000800 */
[----:B------:R-:W-:Y:S01]  /*5900*/  LDGSTS.E [R250+0xc008], desc[UR4][R200.64], !P1 ;  /* 0x0c008000c8fa7fae */ /* 0x000fe2000c921844 */
[----:B------:R-:W-:Y:S01]  /*5910*/  ISETP.GE.U32.AND P1, PT, R7, 0x7fffff1b, PT ;  /* 0x7fffff1b0700780c */ /* 0x000fe20003f26070 */
[----:B------:R-:W-:Y:S01]  /*5920*/  IMAD.WIDE R214, R214, 0x4, R142 ;  /* 0x00000004d6d67825 */ /* 0x000fe200078e028e */
[----:B---3--:R-:W-:Y:S01]  /*5930*/  IADD3 R7, R182, -0x67, RZ ;  /* 0xffffff99b6077810 */ /* 0x008fe20007ffe0ff */
[----:B------:R-:W-:Y:S02]  /*5940*/  LDGSTS.E [R250+0x800c], desc[UR4][R228.64], !P2 ;  /* 0x0800c000e4fa7fae */ /* 0x000fe4000d121844 */
[C---:B------:R-:W-:Y:S01]  /*5950*/  IMAD.WIDE R238, R218.reuse, 0x4, R156 ;  /* 0x00000004daee7825 */ /* 0x040fe200078e029c */
[----:B------:R-:W3:Y:S01]  /*5960*/  LDC R182, c[0x0][0x230] ;  /* 0x00008c00ffb67b82 */ /* 0x000ee20000000800 */
[----:B------:R-:W-:Y:S01]  /*5970*/  LDGSTS.E [R250+0xc00c], desc[UR4][R202.64], !P2 ;  /* 0x0c00c000cafa7fae */ /* 0x000fe2000d121844 */
[----:B------:R-:W-:Y:S01]  /*5980*/  ISETP.GE.U32.AND P2, PT, R7, 0x7fffff1a, PT ;  /* 0x7fffff1a0700780c */ /* 0x000fe20003f46070 */
[----:B------:R-:W-:-:S02]  /*5990*/  IMAD.WIDE R218, R218, 0x4, R142 ;  /* 0x00000004dada7825 */ /* 0x000fc400078e028e */
[----:B------:R-:W-:Y:S02]  /*59a0*/  LDGSTS.E [R250+0x10000], desc[UR4][R210.64], !P3 ;  /* 0x10000000d2fa7fae */ /* 0x000fe4000d921844 */
[----:B--2---:R-:W-:Y:S01]  /*59b0*/  VIADD R9, R9, 0xfffffff6 ;  /* 0xfffffff609097836 */ /* 0x004fe20000000000 */
[----:B------:R-:W2:Y:S01]  /*59c0*/  LDC R7, c[0x0][0x230] ;  /* 0x00008c00ff077b82 */ /* 0x000ea20000000800 */
[----:B------:R-:W-:Y:S01]  /*59d0*/  LDGSTS.E [R250+0x14000], desc[UR4][R206.64], !P3 ;  /* 0x14000000cefa7fae */ /* 0x000fe2000d921844 */
[----:B------:R-:W-:Y:S01]  /*59e0*/  ISETP.GE.U32.AND P3, PT, R8, 0x7fffff19, PT ;  /* 0x7fffff190800780c */ /* 0x000fe20003f66070 */
[C---:B------:R-:W-:Y:S02]  /*59f0*/  IMAD.WIDE R224, R222.reuse, 0x4, R156 ;  /* 0x00000004dee07825 */ /* 0x040fe400078e029c */
[----:B------:R-:W-:Y:S02]  /*5a00*/  LDGSTS.E [R250+0x10004], desc[UR4][R234.64], !P4 ;  /* 0x10004000eafa7fae */ /* 0x000fe4000e121844 */
[----:B------:R-:W-:Y:S01]  /*5a10*/  IMAD.WIDE R222, R222, 0x4, R142 ;  /* 0x00000004dede7825 */ /* 0x000fe200078e028e */
[----:B------:R-:W1:Y:S01]  /*5a20*/  LDC R8, c[0x0][0x230] ;  /* 0x00008c00ff087b82 */ /* 0x000e620000000800 */
[----:B------:R-:W-:Y:S01]  /*5a30*/  LDGSTS.E [R250+0x14004], desc[UR4][R208.64], !P4 ;  /* 0x14004000d0fa7fae */ /* 0x000fe2000e121844 */
[----:B------:R-:W-:Y:S01]  /*5a40*/  ISETP.GE.U32.AND P4, PT, R10, 0x7fffff78, PT ;  /* 0x7fffff780a00780c */ /* 0x000fe20003f86070 */
[----:B------:R-:W-:-:S02]  /*5a50*/  IMAD.WIDE R232, R226, 0x4, R156 ;  /* 0x00000004e2e87825 */ /* 0x000fc400078e029c */
[----:B------:R-:W-:Y:S02]  /*5a60*/  LDGSTS.E [R250+0x10008], desc[UR4][R216.64], !P5 ;  /* 0x10008000d8fa7fae */ /* 0x000fe4000e921844 */
[----:B------:R-:W-:Y:S01]  /*5a70*/  IMAD.WIDE R226, R226, 0x4, R142 ;  /* 0x00000004e2e27825 */ /* 0x000fe200078e028e */
[----:B------:R-:W4:Y:S01]  /*5a80*/  LDC R10, c[0x0][0x230] ;  /* 0x00008c00ff0a7b82 */ /* 0x000f220000000800 */
[----:B------:R-:W-:Y:S01]  /*5a90*/  LDGSTS.E [R250+0x14008], desc[UR4][R212.64], !P5 ;  /* 0x14008000d4fa7fae */ /* 0x000fe2000e921844 */
[----:B------:R-:W-:Y:S01]  /*5aa0*/  ISETP.GE.U32.AND P5, PT, R9, 0x7fffff77, PT ;  /* 0x7fffff770900780c */ /* 0x000fe20003fa6070 */
[C---:B------:R-:W-:Y:S02]  /*5ab0*/  IMAD.WIDE R240, R230.reuse, 0x4, R156 ;  /* 0x00000004e6f07825 */ /* 0x040fe400078e029c */
[----:B------:R-:W-:Y:S02]  /*5ac0*/  LDGSTS.E [R250+0x1000c], desc[UR4][R236.64], !P6 ;  /* 0x1000c000ecfa7fae */ /* 0x000fe4000f121844 */
[----:B------:R-:W-:Y:S01]  /*5ad0*/  IMAD.WIDE R230, R230, 0x4, R142 ;  /* 0x00000004e6e67825 */ /* 0x000fe200078e028e */
[----:B------:R-:W3:Y:S01]  /*5ae0*/  LDC R9, c[0x0][0x230] ;  /* 0x00008c00ff097b82 */ /* 0x000ee20000000800 */
[----:B--2---:R-:W-:Y:S01]  /*5af0*/  IADD3 R7, R7, -0xb, RZ ;  /* 0xfffffff507077810 */ /* 0x004fe20007ffe0ff */
[----:B------:R-:W-:Y:S01]  /*5b00*/  LDGSTS.E [R250+0x1400c], desc[UR4][R214.64], !P6 ;  /* 0x1400c000d6fa7fae */ /* 0x000fe2000f121844 */
[----:B------:R-:W-:-:S02]  /*5b10*/  VIADD R244, R0, UR6 ;  /* 0x0000000600f47c36 */ /* 0x000fc40008000000 */
[----:B------:R-:W-:Y:S01]  /*5b20*/  ISETP.GE.U32.AND P6, PT, R7, 0x7fffff76, PT ;  /* 0x7fffff760700780c */ /* 0x000fe20003fc6070 */
[----:B------:R-:W-:Y:S01]  /*5b30*/  LDGSTS.E [R250+0x18000], desc[UR4][R238.64], !P0 ;  /* 0x18000000eefa7fae */ /* 0x000fe2000c121844 */
[----:B-1----:R-:W-:-:S03]  /*5b40*/  VIADD R7, R8, 0xfffffff4 ;  /* 0xfffffff408077836 */ /* 0x002fc60000000000 */
[----:B------:R-:W-:Y:S01]  /*5b50*/  LDGSTS.E [R250+0x1c000], desc[UR4][R218.64], !P0 ;  /* 0x1c000000dafa7fae */ /* 0x000fe2000c121844 */
[----:B------:R-:W-:Y:S01]  /*5b60*/  VIADD R8, R11, 0xffffffd5 ;  /* 0xffffffd50b087836 */ /* 0x000fe20000000000 */
[----:B------:R-:W-:Y:S02]  /*5b70*/  ISETP.GE.U32.AND P0, PT, R7, 0x7fffff75, PT ;  /* 0x7fffff750700780c */ /* 0x000fe40003f06070 */
[----:B------:R-:W-:Y:S01]  /*5b80*/  LDGSTS.E [R250+0x18004], desc[UR4][R224.64], !P1 ;  /* 0x18004000e0fa7fae */ /* 0x000fe2000c921844 */
[----:B------:R-:W1:Y:S01]  /*5b90*/  LDC R11, c[0x0][0x230] ;  /* 0x00008c00ff0b7b82 */ /* 0x000e620000000800 */
[----:B----4-:R-:W-:Y:S02]  /*5ba0*/  VIADD R7, R10, 0xffffffd7 ;  /* 0xffffffd70a077836 */ /* 0x010fe40000000000 */
[----:B------:R-:W-:Y:S03]  /*5bb0*/  LDGSTS.E [R250+0x1c004], desc[UR4][R222.64], !P1 ;  /* 0x1c004000defa7fae */ /* 0x000fe6000c921844 */
[----:B------:R-:W-:Y:S01]  /*5bc0*/  ISETP.GE.U32.AND P1, PT, R7, 0x7fffff58, PT ;  /* 0x7fffff580700780c */ /* 0x000fe20003f26070 */
[----:B------:R-:W-:Y:S01]  /*5bd0*/  LDGSTS.E [R250+0x18008], desc[UR4][R232.64], !P2 ;  /* 0x18008000e8fa7fae */ /* 0x000fe2000d121844 */
[----:B------:R-:W2:Y:S01]  /*5be0*/  LDC R10, c[0x0][0x230] ;  /* 0x00008c00ff0a7b82 */ /* 0x000ea20000000800 */
[----:B---3--:R-:W-:-:S02]  /*5bf0*/  VIADD R7, R9, 0xffffffd6 ;  /* 0xffffffd609077836 */ /* 0x008fc40000000000 */
[----:B------:R-:W-:Y:S03]  /*5c00*/  LDGSTS.E [R250+0x1c008], desc[UR4][R226.64], !P2 ;  /* 0x1c008000e2fa7fae */ /* 0x000fe6000d121844 */
[----:B------:R-:W-:Y:S01]  /*5c10*/  ISETP.GE.U32.AND P2, PT, R7, 0x7fffff57, PT ;  /* 0x7fffff570700780c */ /* 0x000fe20003f46070 */
[----:B------:R-:W-:Y:S01]  /*5c20*/  LDGSTS.E [R250+0x1800c], desc[UR4][R240.64], !P3 ;  /* 0x1800c000f0fa7fae */ /* 0x000fe2000d921844 */
[----:B------:R-:W3:Y:S01]  /*5c30*/  LDC R9, c[0x0][0x230] ;  /* 0x00008c00ff097b82 */ /* 0x000ee20000000800 */
[----:B------:R-:W-:Y:S02]  /*5c40*/  SHF.L.U32 R7, R6, 0x3, RZ ;  /* 0x0000000306077819 */ /* 0x000fe400000006ff */
[----:B------:R4:W-:Y:S03]  /*5c50*/  STL.64 [R1+0x10], R2 ;  /* 0x0000100201007387 */ /* 0x0009e60000100a00 */
[----:B------:R-:W-:Y:S01]  /*5c60*/  IMAD.WIDE R12, R7, 0x4, R156 ;  /* 0x00000004070c7825 */ /* 0x000fe200078e029c */
[----:B------:R-:W-:Y:S01]  /*5c70*/  LDGSTS.E [R250+0x1c00c], desc[UR4][R230.64], !P3 ;  /* 0x1c00c000e6fa7fae */ /* 0x000fe2000d921844 */
[----:B------:R-:W-:-:S02]  /*5c80*/  ISETP.GE.U32.AND P3, PT, R8, 0x7fffff56, PT ;  /* 0x7fffff560800780c */ /* 0x000fc40003f66070 */
[----:B------:R-:W-:Y:S01]  /*5c90*/  VIADD R8, R182, 0xffffffd4 ;  /* 0xffffffd4b6087836 */ /* 0x000fe20000000000 */
[----:B------:R4:W-:Y:S01]  /*5ca0*/  STL [R1+0xc44], R0 ;  /* 0x000c440001007387 */ /* 0x0009e20000100800 */
[----:B------:R-:W1:Y:S01]  /*5cb0*/  LDC R182, c[0x0][0x230] ;  /* 0x00008c00ffb67b82 */ /* 0x000e620000000800 */
[----:B----4-:R-:W-:Y:S02]  /*5cc0*/  IMAD.WIDE R2, R7, 0x4, R142 ;  /* 0x0000000407027825 */ /* 0x010fe400078e028e */
[----:B------:R4:W-:Y:S02]  /*5cd0*/  STL.64 [R1+0x8], R12 ;  /* 0x0000080c01007387 */ /* 0x0009e40000100a00 */
[----:B------:R-:W-:Y:S02]  /*5ce0*/  IMAD R7, R6, 0x9, RZ ;  /* 0x0000000906077824 */ /* 0x000fe400078e02ff */
[----:B------:R4:W-:Y:S01]  /*5cf0*/  LDGSTS.E [R244], desc[UR4][R12.64], !P4 ;  /* 0x000000000cf47fae */ /* 0x0009e2000e121844 */
[----:B------:R-:W-:-:S03]  /*5d00*/  LOP3.LUT R0, R4, 0x30, RZ, 0x3c, !PT ;  /* 0x0000003004007812 */ /* 0x000fc600078e3cff */
[----:B------:R4:W-:Y:S02]  /*5d10*/  STL.64 [R1+0x80], R2 ;  /* 0x0000800201007387 */ /* 0x0009e40000100a00 */
[----:B------:R-:W-:Y:S02]  /*5d20*/  VIADD R245, R0, UR6 ;  /* 0x0000000600f57c36 */ /* 0x000fe40008000000 */
[----:B------:R4:W-:Y:S01]  /*5d30*/  LDGSTS.E [R244+0x4000], desc[UR4][R2.64], !P4 ;  /* 0x0400000002f47fae */ /* 0x0009e2000e121844 */
[----:B------:R-:W-:Y:S02]  /*5d40*/  ISETP.GE.U32.AND P4, PT, R8, 0x7fffff55, PT ;  /* 0x7fffff550800780c */ /* 0x000fe40003f86070 */
[----:B--2---:R-:W-:Y:S01]  /*5d50*/  IADD3 R8, R10, -0x49, RZ ;  /* 0xffffffb70a087810 */ /* 0x004fe20007ffe0ff */
[C---:B----4-:R-:W-:Y:S01]  /*5d60*/  IMAD.WIDE R12, R7.reuse, 0x4, R156 ;  /* 0x00000004070c7825 */ /* 0x050fe200078e029c */
[----:B------:R-:W2:Y:S04]  /*5d70*/  LDC R10, c[0x0][0x230] ;  /* 0x00008c00ff0a7b82 */ /* 0x000ea80000000800 */
[----:B------:R4:W-:Y:S01]  /*5d80*/  LDGSTS.E [R244+0x4], desc[UR4][R12.64], !P5 ;  /* 0x000040000cf47fae */ /* 0x0009e2000e921844 */
[----:B------:R-:W-:-:S03]  /*5d90*/  IMAD.WIDE R2, R7, 0x4, R142 ;  /* 0x0000000407027825 */ /* 0x000fc600078e028e */
[----:B------:R4:W-:Y:S01]  /*5da0*/  STL.64 [R1+0x88], R12 ;  /* 0x0000880c01007387 */ /* 0x0009e20000100a00 */
[----:B------:R-:W-:-:S03]  /*5db0*/  IMAD R7, R6, 0xa, RZ ;  /* 0x0000000a06077824 */ /* 0x000fc600078e02ff */
[----:B------:R1:W-:Y:S01]  /*5dc0*/  LDGSTS.E [R244+0x4004], desc[UR4][R2.64], !P5 ;  /* 0x0400400002f47fae */ /* 0x0003e2000e921844 */
[----:B------:R-:W-:Y:S01]  /*5dd0*/  ISETP.GE.U32.AND P5, PT, R8, 0x7fffff38, PT ;  /* 0x7fffff380800780c */ /* 0x000fe20003fa6070 */
[----:B---3--:R-:W-:Y:S02]  /*5de0*/  VIADD R8, R9, 0xffffffb6 ;  /* 0xffffffb609087836 */ /* 0x008fe40000000000 */
[----:B------:R1:W-:Y:S01]  /*5df0*/  STL.64 [R1+0x90], R2 ;  /* 0x0000900201007387 */ /* 0x0003e20000100a00 */
[----:B------:R-:W3:Y:S01]  /*5e00*/  LDC R9, c[0x0][0x230] ;  /* 0x00008c00ff097b82 */ /* 0x000ee20000000800 */
[----:B----4-:R-:W-:-:S05]  /*5e10*/  IMAD.WIDE R12, R7, 0x4, R156 ;  /* 0x00000004070c7825 */ /* 0x010fca00078e029c */
[----:B------:R4:W-:Y:S01]  /*5e20*/  STL.64 [R1+0x98], R12 ;  /* 0x0000980c01007387 */ /* 0x0009e20000100a00 */
[----:B-1----:R-:W-:-:S03]  /*5e30*/  IMAD.WIDE R2, R7, 0x4, R142 ;  /* 0x0000000407027825 */ /* 0x002fc600078e028e */
[----:B------:R4:W-:Y:S01]  /*5e40*/  LDGSTS.E [R244+0x8], desc[UR4][R12.64], !P6 ;  /* 0x000080000cf47fae */ /* 0x0009e2000f121844 */
[----:B------:R-:W-:-:S03]  /*5e50*/  IMAD R7, R6, 0xb, RZ ;  /* 0x0000000b06077824 */ /* 0x000fc600078e02ff */
[----:B------:R1:W-:Y:S04]  /*5e60*/  STL.64 [R1+0xa0], R2 ;  /* 0x0000a00201007387 */ /* 0x0003e80000100a00 */
[----:B------:R1:W-:Y:S01]  /*5e70*/  LDGSTS.E [R244+0x4008], desc[UR4][R2.64], !P6 ;  /* 0x0400800002f47fae */ /* 0x0003e2000f121844 */
[----:B------:R-:W-:Y:S01]  /*5e80*/  ISETP.GE.U32.AND P6, PT, R8, 0x7fffff37, PT ;  /* 0x7fffff370800780c */ /* 0x000fe20003fc6070 */
[----:B------:R-:W-:Y:S02]  /*5e90*/  VIADD R8, R11, 0xffffffb5 ;  /* 0xffffffb50b087836 */ /* 0x000fe40000000000 */
[C---:B----4-:R-:W-:Y:S01]  /*5ea0*/  IMAD.WIDE R12, R7.reuse, 0x4, R156 ;  /* 0x00000004070c7825 */ /* 0x050fe200078e029c */
[----:B------:R-:W4:Y:S04]  /*5eb0*/  LDC R11, c[0x0][0x230] ;  /* 0x00008c00ff0b7b82 */ /* 0x000f280000000800 */
        /* <DEDUP_REMOVED lines=8> */
[C---:B--2---:R-:W-:Y:S01]  /*5f40*/  IMAD.WIDE R12, R7.reuse, 0x4, R156 ;  /* 0x00000004070c7825 */ /* 0x044fe200078e029c */
[----:B------:R-:W2:Y:S04]  /*5f50*/  LDC R182, c[0x0][0x230] ;  /* 0x00008c00ffb67b82 */ /* 0x000ea80000000800 */
[----:B------:R3:W-:Y:S01]  /*5f60*/  STL.64 [R1+0x170], R12 ;  /* 0x0001700c01007387 */ /* 0x0007e20000100a00 */
[----:B-1----:R-:W-:-:S03]  /*5f70*/  IMAD.WIDE R2, R7, 0x4, R142 ;  /* 0x0000000407027825 */ /* 0x002fc600078e028e */
[----:B------:R3:W-:Y:S01]  /*5f80*/  LDGSTS.E [R244+0x8000], desc[UR4][R12.64], !P1 ;  /* 0x080000000cf47fae */ /* 0x0007e2000c921844 */
[----:B------:R-:W-:-:S03]  /*5f90*/  IMAD R7, R6, 0x29, RZ ;  /* 0x0000002906077824 */ /* 0x000fc600078e02ff */
[----:B------:R1:W-:Y:S04]  /*5fa0*/  STL.64 [R1+0x168], R2 ;  /* 0x0001680201007387 */ /* 0x0003e80000100a00 */
[----:B------:R1:W-:Y:S01]  /*5fb0*/  LDGSTS.E [R244+0xc000], desc[UR4][R2.64], !P1 ;  /* 0x0c00000002f47fae */ /* 0x0003e2000c921844 */
[----:B------:R-:W-:Y:S02]  /*5fc0*/  ISETP.GE.U32.AND P1, PT, R8, 0x7fffff35, PT ;  /* 0x7fffff350800780c */ /* 0x000fe40003f26070 */
[----:B------:R-:W-:Y:S01]  /*5fd0*/  IADD3 R8, R10, -0x69, RZ ;  /* 0xffffff970a087810 */ /* 0x000fe20007ffe0ff */
[C---:B---3--:R-:W-:Y:S01]  /*5fe0*/  IMAD.WIDE R12, R7.reuse, 0x4, R156 ;  /* 0x00000004070c7825 */ /* 0x048fe200078e029c */
[----:B------:R-:W3:Y:S04]  /*5ff0*/  LDC R10, c[0x0][0x230] ;  /* 0x00008c00ff0a7b82 */ /* 0x000ee80000000800 */
[----:B------:R4:W-:Y:S01]  /*6000*/  LDGSTS.E [R244+0x8004], desc[UR4][R12.64], !P2 ;  /* 0x080040000cf47fae */ /* 0x0009e2000d121844 */
[----:B-1----:R-:W-:-:S03]  /*6010*/  IMAD.WIDE R2, R7, 0x4, R142 ;  /* 0x0000000407027825 */ /* 0x002fc600078e028e */
[----:B------:R4:W-:Y:S01]  /*6020*/  STL.64 [R1+0x160], R12 ;  /* 0x0001600c01007387 */ /* 0x0009e20000100a00 */
[----:B------:R-:W-:-:S03]  /*6030*/  IMAD R7, R6, 0x2a, RZ ;  /* 0x0000002a06077824 */ /* 0x000fc600078e02ff */
[----:B------:R1:W-:Y:S01]  /*6040*/  LDGSTS.E [R244+0xc004], desc[UR4][R2.64], !P2 ;  /* 0x0c00400002f47fae */ /* 0x0003e2000d121844 */
[----:B------:R-:W-:Y:S01]  /*6050*/  ISETP.GE.U32.AND P2, PT, R8, 0x7fffff18, PT ;  /* 0x7fffff180800780c */ /* 0x000fe20003f46070 */
[----:B------:R-:W-:Y:S02]  /*6060*/  VIADD R8, R9, 0xffffff96 ;  /* 0xffffff9609087836 */ /* 0x000fe40000000000 */
        /* <DEDUP_REMOVED lines=20> */
[----:B--2---:R-:W-:Y:S02]  /*61b0*/  VIADD R8, R182, 0xffffff94 ;  /* 0xffffff94b6087836 */ /* 0x004fe40000000000 */
[C---:B-1----:R-:W-:Y:S01]  /*61c0*/  IMAD.WIDE R12, R7.reuse, 0x4, R156 ;  /* 0x00000004070c7825 */ /* 0x042fe200078e029c */
[----:B------:R-:W1:Y:S04]  /*61d0*/  LDC R182, c[0x0][0x230] ;  /* 0x00008c00ffb67b82 */ /* 0x000e680000000800 */
[----:B------:R2:W-:Y:S01]  /*61e0*/  STL.64 [R1+0x130], R12 ;  /* 0x0001300c01007387 */ /* 0x0005e20000100a00 */
[----:B---3--:R-:W-:-:S03]  /*61f0*/  IMAD.WIDE R2, R7, 0x4, R142 ;  /* 0x0000000407027825 */ /* 0x008fc600078e028e */
[----:B------:R2:W-:Y:S01]  /*6200*/  LDGSTS.E [R244+0x10000], desc[UR4][R12.64], !P5 ;  /* 0x100000000cf47fae */ /* 0x0005e2000e921844 */
[----:B------:R-:W-:-:S03]  /*6210*/  IMAD R7, R6, 0x49, RZ ;  /* 0x0000004906077824 */ /* 0x000fc600078e02ff */
[----:B------:R3:W-:Y:S04]  /*6220*/  STL.64 [R1+0x128], R2 ;  /* 0x0001280201007387 */ /* 0x0007e80000100a00 */
[----:B------:R3:W-:Y:S01]  /*6230*/  LDGSTS.E [R244+0x14000], desc[UR4][R2.64], !P5 ;  /* 0x1400000002f47fae */ /* 0x0007e2000e921844 */
[----:B------:R-:W-:Y:S02]  /*6240*/  ISETP.GE.U32.AND P5, PT, R8, 0x7fffff15, PT ;  /* 0x7fffff150800780c */ /* 0x000fe40003fa6070 */
[----:B------:R-:W-:Y:S01]  /*6250*/  IADD3 R8, R10, -0xd, RZ ;  /* 0xfffffff30a087810 */ /* 0x000fe20007ffe0ff */
[C---:B--2---:R-:W-:Y:S01]  /*6260*/  IMAD.WIDE R12, R7.reuse, 0x4, R156 ;  /* 0x00000004070c7825 */ /* 0x044fe200078e029c */
[----:B------:R-:W2:Y:S04]  /*6270*/  LDC R10, c[0x0][0x230] ;  /* 0x00008c00ff0a7b82 */ /* 0x000ea80000000800 */
[----:B------:R4:W-:Y:S01]  /*6280*/  LDGSTS.E [R244+0x10004], desc[UR4][R12.64], !P6 ;  /* 0x100040000cf47fae */ /* 0x0009e2000f121844 */
[----:B---3--:R-:W-:-:S03]  /*6290*/  IMAD.WIDE R2, R7, 0x4, R142 ;  /* 0x0000000407027825 */ /* 0x008fc600078e028e */
[----:B------:R4:W-:Y:S01]  /*62a0*/  STL.64 [R1+0x120], R12 ;  /* 0x0001200c01007387 */ /* 0x0009e20000100a00 */
[----:B------:R-:W-:-:S03]  /*62b0*/  IMAD R7, R6, 0x4a, RZ ;  /* 0x0000004a06077824 */ /* 0x000fc600078e02ff */
[----:B------:R3:W-:Y:S01]  /*62c0*/  LDGSTS.E [R244+0x14004], desc[UR4][R2.64], !P6 ;  /* 0x1400400002f47fae */ /* 0x0007e2000f121844 */
[----:B------:R-:W-:Y:S01]  /*62d0*/  ISETP.GE.U32.AND P6, PT, R8, 0x7fffff74, PT ;  /* 0x7fffff740800780c */ /* 0x000fe20003fc6070 */
[----:B------:R-:W-:Y:S02]  /*62e0*/  VIADD R8, R9, 0xfffffff2 ;  /* 0xfffffff209087836 */ /* 0x000fe40000000000 */
[----:B------:R3:W-:Y:S01]  /*62f0*/  STL.64 [R1+0x118], R2 ;  /* 0x0001180201007387 */ /* 0x0007e20000100a00 */
[----:B------:R-:W2:Y:S01]  /*6300*/  LDC R9, c[0x0][0x230] ;  /* 0x00008c00ff097b82 */ /* 0x000ea20000000800 */
[----:B----4-:R-:W-:-:S05]  /*6310*/  IMAD.WIDE R12, R7, 0x4, R156 ;  /* 0x00000004070c7825 */ /* 0x010fca00078e029c */
[----:B------:R4:W-:Y:S01]  /*6320*/  STL.64 [R1+0x110], R12 ;  /* 0x0001100c01007387 */ /* 0x0009e20000100a00 */
[----:B---3--:R-:W-:-:S03]  /*6330*/  IMAD.WIDE R2, R7, 0x4, R142 ;  /* 0x0000000407027825 */ /* 0x008fc600078e028e */
        /* <DEDUP_REMOVED lines=9> */
[----:B---3--:R-:W-:-:S03]  /*63d0*/  IMAD.WIDE R2, R7, 0x4, R142 ;  /* 0x0000000407027825 */ /* 0x008fc600078e028e */
[----:B------:R3:W-:Y:S01]  /*63e0*/  LDGSTS.E [R244+0x1000c], desc[UR4][R12.64], !P1 ;  /* 0x1000c0000cf47fae */ /* 0x0007e2000c921844 */
[----:B------:R-:W-:-:S03]  /*63f0*/  IMAD R7, R6, 0x68, RZ ;  /* 0x0000006806077824 */ /* 0x000fc600078e02ff */
[----:B------:R2:W-:Y:S04]  /*6400*/  STL.64 [R1+0xf8], R2 ;  /* 0x0000f80201007387 */ /* 0x0005e80000100a00 */
[----:B------:R2:W-:Y:S01]  /*6410*/  LDGSTS.E [R244+0x1400c], desc[UR4][R2.64], !P1 ;  /* 0x1400c00002f47fae */ /* 0x0005e2000c921844 */
[----:B------:R-:W-:Y:S01]  /*6420*/  ISETP.GE.U32.AND P1, PT, R8, 0x7fffff72, PT ;  /* 0x7fffff720800780c */ /* 0x000fe20003f26070 */
[----:B-1----:R-:W-:Y:S02]  /*6430*/  VIADD R8, R182, 0xfffffff0 ;  /* 0xfffffff0b6087836 */ /* 0x002fe40000000000 */
[C---:B---3--:R-:W-:Y:S01]  /*6440*/  IMAD.WIDE R12, R7.reuse, 0x4, R156 ;  /* 0x00000004070c7825 */ /* 0x048fe200078e029c */
[----:B------:R-:W1:Y:S04]  /*6450*/  LDC R182, c[0x0][0x230] ;  /* 0x00008c00ffb67b82 */ /* 0x000e680000000800 */
[----:B------:R3:W-:Y:S01]  /*6460*/  STL.64 [R1+0xf0], R12 ;  /* 0x0000f00c01007387 */ /* 0x0007e20000100a00 */
[----:B--2---:R-:W-:-:S03]  /*6470*/  IMAD.WIDE R2, R7, 0x4, R142 ;  /* 0x0000000407027825 */ /* 0x004fc600078e028e */
        /* <DEDUP_REMOVED lines=9> */
[----:B--2---:R-:W-:-:S03]  /*6510*/  IMAD.WIDE R2, R7, 0x4, R142 ;  /* 0x0000000407027825 */ /* 0x004fc600078e028e */
        /* <DEDUP_REMOVED lines=9> */
[----:B--2---:R-:W-:-:S03]  /*65b0*/  IMAD.WIDE R2, R7, 0x4, R142 ;  /* 0x0000000407027825 */ /* 0x004fc600078e028e */
        /* <DEDUP_REMOVED lines=9> */
[----:B--2---:R-:W-:-:S03]  /*6650*/  IMAD.WIDE R2, R7, 0x4, R142 ;  /* 0x0000000407027825 */ /* 0x004fc600078e028e */
[----:B------:R2:W-:Y:S01]  /*6660*/  LDGSTS.E [R244+0x1800c], desc[UR4][R12.64], !P5 ;  /* 0x1800c0000cf47fae */ /* 0x0005e2000e921844 */
[----:B------:R-:W-:-:S03]  /*6670*/  IMAD R7, R6, 0xc, RZ ;  /* 0x0000000c06077824 */ /* 0x000fc600078e02ff */
[----:B------:R3:W-:Y:S04]  /*6680*/  STL.64 [R1+0xb8], R2 ;  /* 0x0000b80201007387 */ /* 0x0007e80000100a00 */
[----:B------:R3:W-:Y:S01]  /*6690*/  LDGSTS.E [R244+0x1c00c], desc[UR4][R2.64], !P5 ;  /* 0x1c00c00002f47fae */ /* 0x0007e2000e921844 */
[----:B------:R-:W-:Y:S02]  /*66a0*/  ISETP.GE.U32.AND P5, PT, R8, 0x7fffff52, PT ;  /* 0x7fffff520800780c */ /* 0x000fe40003fa6070 */
[----:B-1----:R-:W-:Y:S01]  /*66b0*/  IADD3 R8, R182, -0x30, RZ ;  /* 0xffffffd0b6087810 */ /* 0x002fe20007ffe0ff */
[C---:B--2---:R-:W-:Y:S01]  /*66c0*/  IMAD.WIDE R12, R7.reuse, 0x4, R156 ;  /* 0x00000004070c7825 */ /* 0x044fe200078e029c */
[----:B------:R-:W1:Y:S01]  /*66d0*/  LDC R182, c[0x0][0x230] ;  /* 0x00008c00ffb67b82 */ /* 0x000e620000000800 */
[----:B------:R2:W-:Y:S04]  /*66e0*/  STL [R1+0xc40], R0 ;  /* 0x000c400001007387 */ /* 0x0005e80000100800 */
[----:B------:R4:W-:Y:S01]  /*66f0*/  STL.64 [R1+0x178], R12 ;  /* 0x0001780c01007387 */ /* 0x0009e20000100a00 */
[----:B---3--:R-:W-:-:S03]  /*6700*/  IMAD.WIDE R2, R7, 0x4, R142 ;  /* 0x0000000407027825 */ /* 0x008fc600078e028e */
[----:B------:R4:W-:Y:S01]  /*6710*/  LDGSTS.E [R245], desc[UR4][R12.64], !P6 ;  /* 0x000000000cf57fae */ /* 0x0009e2000f121844 */
[----:B------:R-:W-:Y:S01]  /*6720*/  IMAD R7, R6, 0xd, RZ ;  /* 0x0000000d06077824 */ /* 0x000fe200078e02ff */
[----:B--2---:R-:W-:Y:S02]  /*6730*/  LOP3.LUT R0, R4, 0x40, RZ, 0x3c, !PT ;  /* 0x0000004004007812 */ /* 0x004fe400078e3cff */
[----:B------:R2:W-:Y:S04]  /*6740*/  STL.64 [R1+0x180], R2 ;  /* 0x0001800201007387 */ /* 0x0005e80000100a00 */
[----:B------:R2:W-:Y:S01]  /*6750*/  LDGSTS.E [R245+0x4000], desc[UR4][R2.64], !P6 ;  /* 0x0400000002f57fae */ /* 0x0005e2000f121844 */
[----:B------:R-:W-:Y:S01]  /*6760*/  ISETP.GE.U32.AND P6, PT, R8, 0x7fffff51, PT ;  /* 0x7fffff510800780c */ /* 0x000fe20003fc6070 */
[----:B------:R-:W-:-:S02]  /*6770*/  VIADD R8, R10, 0xffffffb3 ;  /* 0xffffffb30a087836 */ /* 0x000fc40000000000 */
[C---:B----4-:R-:W-:Y:S01]  /*6780*/  IMAD.WIDE R12, R7.reuse, 0x4, R156 ;  /* 0x00000004070c7825 */ /* 0x050fe200078e029c */
[----:B------:R-:W3:Y:S03]  /*6790*/  LDC R10, c[0x0][0x230] ;  /* 0x00008c00ff0a7b82 */ /* 0x000ee60000000800 */
[----:B------:R-:W-:Y:S01]  /*67a0*/  VIADD R246, R0, UR6 ;  /* 0x0000000600f67c36 */ /* 0x000fe20008000000 */
        /* <DEDUP_REMOVED lines=29> */
[----:B------:R-:W1:Y:S04]  /*6980*/  LDC R182, c[0x0][0x230] ;  /* 0x00008c00ffb67b82 */ /* 0x000e680000000800 */
        /* <DEDUP_REMOVED lines=36> */
[----:B------:R-:W-:Y:S02]  /*6bd0*/  ISETP.GE.U32.AND P6, PT, R8, 0x7fffff12, PT ;  /* 0x7fffff120800780c */ /* 0x000fe40003fc6070 */
[----:B-1----:R-:W-:Y:S01]  /*6be0*/  IADD3 R8, R182, -0x70, RZ ;  /* 0xffffff90b6087810 */ /* 0x002fe20007ffe0ff */
        /* <DEDUP_REMOVED lines=70> */
[C---:B----4-:R-:W-:Y:S01]  /*7050*/  IMAD.WIDE R12, R7.reuse, 0x4, R156 ;  /* 0x00000004070c7825 */ /* 0x050fe200078e029c */
[----:B------:R-:W4:Y:S04]  /*7060*/  LDC R11, c[0x0][0x230] ;  /* 0x00008c00ff0b7b82 */ /* 0x000f280000000800 */
[----:B------:R1:W-:Y:S01]  /*7070*/  STL.64 [R1+0x1c0], R12 ;  /* 0x0001c00c01007387 */ /* 0x0003e20000100a00 */
[----:B---3--:R-:W-:-:S03]  /*7080*/  IMAD.WIDE R2, R7, 0x4, R142 ;  /* 0x0000000407027825 */ /* 0x008fc600078e028e */
[----:B------:R3:W-:Y:S01]  /*7090*/  LDGSTS.E [R245+0x1800c], desc[UR4][R12.64], !P0 ;  /* 0x1800c0000cf57fae */ /* 0x0007e2000c121844 */
[----:B------:R-:W-:-:S03]  /*70a0*/  IMAD.SHL.U32 R7, R6, 0x10, RZ ;  /* 0x0000001006077824 */ /* 0x000fc600078e00ff */
[----:B------:R2:W-:Y:S04]  /*70b0*/  STL.64 [R1+0x1b8], R2 ;  /* 0x0001b80201007387 */ /* 0x0005e80000100a00 */
[----:B------:R2:W-:Y:S01]  /*70c0*/  LDGSTS.E [R245+0x1c00c], desc[UR4][R2.64], !P0 ;  /* 0x1c00c00002f57fae */ /* 0x0005e2000c121844 */
[----:B------:R-:W-:Y:S01]  /*70d0*/  ISETP.GE.U32.AND P0, PT, R8, 0x7fffff4e, PT ;  /* 0x7fffff4e0800780c */ /* 0x000fe20003f06070 */
[----:B-1----:R-:W-:Y:S02]  /*70e0*/  VIADD R8, R182, 0xffffffcc ;  /* 0xffffffccb6087836 */ /* 0x002fe40000000000 */
[C---:B---3--:R-:W-:Y:S01]  /*70f0*/  IMAD.WIDE R12, R7.reuse, 0x4, R156 ;  /* 0x00000004070c7825 */ /* 0x048fe200078e029c */
[----:B------:R-:W1:Y:S01]  /*7100*/  LDC R182, c[0x0][0x230] ;  /* 0x00008c00ffb67b82 */ /* 0x000e620000000800 */
[----:B------:R3:W-:Y:S04]  /*7110*/  STL [R1+0xc3c], R0 ;  /* 0x000c3c0001007387 */ /* 0x0007e80000100800 */
[----:B------:R4:W-:Y:S01]  /*7120*/  STL.64 [R1+0x278], R12 ;  /* 0x0002780c01007387 */ /* 0x0009e20000100a00 */
[----:B--2---:R-:W-:-:S03]  /*7130*/  IMAD.WIDE R2, R7, 0x4, R142 ;  /* 0x0000000407027825 */ /* 0x004fc600078e028e */
[----:B------:R4:W-:Y:S01]  /*7140*/  LDGSTS.E [R246], desc[UR4][R12.64], !P1 ;  /* 0x000000000cf67fae */ /* 0x0009e2000c921844 */
[----:B------:R-:W-:Y:S01]  /*7150*/  IMAD R7, R6, 0x11, RZ ;  /* 0x0000001106077824 */ /* 0x000fe200078e02ff */
[----:B---3--:R-:W-:Y:S02]  /*7160*/  LOP3.LUT R0, R4, 0x50, RZ, 0x3c, !PT ;  /* 0x0000005004007812 */ /* 0x008fe400078e3cff */
        /* <DEDUP_REMOVED lines=12> */
[----:B------:R-:W-:Y:S02]  /*7230*/  ISETP.GE.U32.AND P2, PT, R8, 0x7fffff30, PT ;  /* 0x7fffff300800780c */ /* 0x000fe40003f46070 */
[----:B------:R-:W-:Y:S01]  /*7240*/  IADD3 R8, R9, -0x52, RZ ;  /* 0xffffffae09087810 */ /* 0x000fe20007ffe0ff */
        /* <DEDUP_REMOVED lines=19> */
[----:B------:R-:W-:Y:S01]  /*7380*/  ISETP.GE.U32.AND P4, PT, R8, 0x7fffff2e, PT ;  /* 0x7fffff2e0800780c */ /* 0x000fe20003f86070 */
[----:B-1----:R-:W-:Y:S02]  /*7390*/  VIADD R8, R182, 0xffffffac ;  /* 0xffffffacb6087836 */ /* 0x002fe40000000000 */
        /* <DEDUP_REMOVED lines=17> */
[----:B------:R-:W-:Y:S02]  /*74b0*/  ISETP.GE.U32.AND P6, PT, R8, 0x7fffff10, PT ;  /* 0x7fffff100800780c */ /* 0x000fe40003fc6070 */
[----:B------:R-:W-:Y:S01]  /*74c0*/  IADD3 R8, R9, -0x72, RZ ;  /* 0xffffff8e09087810 */ /* 0x000fe20007ffe0ff */
        /* <DEDUP_REMOVED lines=112> */
[----:B------:R-:W-:Y:S01]  /*7bd0*/  VIADD R248, R0, UR6 ;  /* 0x0000000600f87c36 */ /* 0x000fe20008000000 */
[----:B------:R-:W-:Y:S01]  /*7be0*/  IADD3 R8, R10, -0x55, RZ ;  /* 0xffffffab0a087810 */ /* 0x000fe20007ffe0ff */
[C---:B----4-:R-:W-:Y:S01]  /*7bf0*/  IMAD.WIDE R12, R7.reuse, 0x4, R156 ;  /* 0x00000004070c7825 */ /* 0x050fe200078e029c */
        /* <DEDUP_REMOVED lines=150> */
[----:B------:R1:W-:Y:S01]  /*8560*/  STL [R1+0xc34], R0 ;  /* 0x000c340001007387 */ /* 0x0003e20000100800 */
[----:B------:R-:W3:Y:S03]  /*8570*/  LDC R182, c[0x0][0x230] ;  /* 0x00008c00ffb67b82 */ /* 0x000ee60000000800 */
[----:B------:R4:W-:Y:S01]  /*8580*/  STL.64 [R1+0x490], R12 ;  /* 0x0004900c01007387 */ /* 0x0009e20000100a00 */
[----:B--2---:R-:W-:-:S03]  /*8590*/  IMAD.WIDE R2, R7, 0x4, R142 ;  /* 0x0000000407027825 */ /* 0x004fc600078e028e */
[----:B------:R4:W-:Y:S01]  /*85a0*/  LDGSTS.E [R248], desc[UR4][R12.64], !P5 ;  /* 0x000000000cf87fae */ /* 0x0009e2000e921844 */
[----:B-1----:R-:W-:Y:S01]  /*85b0*/  LOP3.LUT R0, R4, 0x70, RZ, 0x3c, !PT ;  /* 0x0000007004007812 */ /* 0x002fe200078e3cff */
[----:B------:R-:W-:Y:S02]  /*85c0*/  IMAD R7, R6, 0x19, RZ ;  /* 0x0000001906077824 */ /* 0x000fe400078e02ff */
[----:B------:R1:W-:Y:S01]  /*85d0*/  STL.64 [R1+0x498], R2 ;  /* 0x0004980201007387 */ /* 0x0003e20000100a00 */
[----:B------:R-:W-:-:S03]  /*85e0*/  IADD3 R243, R0, UR6, RZ ;  /* 0x0000000600f37c10 */ /* 0x000fc6000fffe0ff */
[----:B------:R1:W-:Y:S01]  /*85f0*/  LDGSTS.E [R248+0x4000], desc[UR4][R2.64], !P5 ;  /* 0x0400000002f87fae */ /* 0x0003e2000e921844 */
[----:B------:R-:W-:Y:S01]  /*8600*/  ISETP.GE.U32.AND P5, PT, R8, 0x7fffff45, PT ;  /* 0x7fffff450800780c */ /* 0x000fe20003fa6070 */
[----:B------:R-:W-:Y:S02]  /*8610*/  VIADD R8, R10, 0xffffffa7 ;  /* 0xffffffa70a087836 */ /* 0x000fe40000000000 */
[C---:B----4-:R-:W-:Y:S01]  /*8620*/  IMAD.WIDE R12, R7.reuse, 0x4, R156 ;  /* 0x00000004070c7825 */ /* 0x050fe200078e029c */
[----:B------:R-:W2:Y:S04]  /*8630*/  LDC R10, c[0x0][0x230] ;  /* 0x00008c00ff0a7b82 */ /* 0x000ea80000000800 */
        /* <DEDUP_REMOVED lines=26> */
[----:B------:R-:W-:Y:S02]  /*87e0*/  ISETP.GE.U32.AND P1, PT, R8, 0x7fffff26, PT ;  /* 0x7fffff260800780c */ /* 0x000fe40003f26070 */
[----:B---3--:R-:W-:Y:S01]  /*87f0*/  IADD3 R8, R182, -0x5c, RZ ;  /* 0xffffffa4b6087810 */ /* 0x008fe20007ffe0ff */
[C---:B-1----:R-:W-:Y:S01]  /*8800*/  IMAD.WIDE R12, R7.reuse, 0x4, R156 ;  /* 0x00000004070c7825 */ /* 0x042fe200078e029c */
        /* <DEDUP_REMOVED lines=109> */
[C---:B-1----:R-:W-:Y:S01]  /*8ee0*/  IMAD.WIDE R12, R7.reuse, 0x4, R156 ;  /* 0x00000004070c7825 */ /* 0x042fe200078e029c */
[----:B------:R-:W1:Y:S04]  /*8ef0*/  LDC R11, c[0x0][0x230] ;  /* 0x00008c00ff0b7b82 */ /* 0x000e680000000800 */
[----:B------:R-:W-:Y:S01]  /*8f00*/  STL.64 [R1+0x518], R12 ;  /* 0x0005180c01007387 */ /* 0x000fe20000100a00 */
[----:B--2---:R-:W-:-:S03]  /*8f10*/  IMAD.WIDE R2, R7, 0x4, R142 ;  /* 0x0000000407027825 */ /* 0x004fc600078e028e */
[----:B------:R-:W-:Y:S01]  /*8f20*/  LDGSTS.E [R248+0x1800c], desc[UR4][R12.64], !P6 ;  /* 0x1800c0000cf87fae */ /* 0x000fe2000f121844 */
[----:B------:R-:W-:-:S03]  /*8f30*/  IMAD R7, R6, 0x1c, RZ ;  /* 0x0000001c06077824 */ /* 0x000fc600078e02ff */
[----:B------:R-:W-:Y:S04]  /*8f40*/  STL.64 [R1+0x510], R2 ;  /* 0x0005100201007387 */ /* 0x000fe80000100a00 */
[----:B------:R2:W-:Y:S04]  /*8f50*/  STL.64 [R1+0xc58], R4 ;  /* 0x000c580401007387 */ /* 0x0005e80000100a00 */
[----:B------:R3:W-:Y:S01]  /*8f60*/  LDGSTS.E [R248+0x1c00c], desc[UR4][R2.64], !P6 ;  /* 0x1c00c00002f87fae */ /* 0x0007e2000f121844 */
[----:B------:R-:W-:Y:S01]  /*8f70*/  ISETP.GE.U32.AND P6, PT, R8, 0x7fffff42, PT ;  /* 0x7fffff420800780c */ /* 0x000fe20003fc6070 */
[----:B------:R-:W-:-:S02]  /*8f80*/  VIADD R8, R182, 0xffffffc0 ;  /* 0xffffffc0b6087836 */ /* 0x000fc40000000000 */
[----:B------:R-:W1:Y:S01]  /*8f90*/  LDC R182, c[0x0][0x230] ;  /* 0x00008c00ffb67b82 */ /* 0x000e620000000800 */
[----:B------:R-:W-:Y:S01]  /*8fa0*/  STL [R1+0xc30], R0 ;  /* 0x000c300001007387 */ /* 0x000fe20000100800 */
[----:B--2---:R-:W-:-:S04]  /*8fb0*/  IMAD.WIDE R4, R7, 0x4, R156 ;  /* 0x0000000407047825 */ /* 0x004fc800078e029c */
[----:B---3--:R-:W-:Y:S01]  /*8fc0*/  IMAD.WIDE R2, R7, 0x4, R142 ;  /* 0x0000000407027825 */ /* 0x008fe200078e028e */
[----:B------:R2:W-:Y:S03]  /*8fd0*/  LDGSTS.E [R243], desc[UR4][R4.64], !P0 ;  /* 0x0000000004f37fae */ /* 0x0005e6000c121844 */
[----:B------:R-:W-:Y:S01]  /*8fe0*/  IMAD R7, R6, 0x1d, RZ ;  /* 0x0000001d06077824 */ /* 0x000fe200078e02ff */
[----:B------:R3:W-:Y:S01]  /*8ff0*/  LDGSTS.E [R243+0x4000], desc[UR4][R2.64], !P0 ;  /* 0x0400000002f37fae */ /* 0x0007e2000c121844 */
[----:B------:R-:W-:Y:S01]  /*9000*/  ISETP.GE.U32.AND P0, PT, R8, 0x7fffff41, PT ;  /* 0x7fffff410800780c */ /* 0x000fe20003f06070 */
[----:B------:R-:W-:Y:S02]  /*9010*/  IMAD R8, R6, 0x1e, RZ ;  /* 0x0000001e06087824 */ /* 0x000fe400078e02ff */
[C---:B------:R-:W-:Y:S01]  /*9020*/  IMAD.WIDE R188, R7.reuse, 0x4, R156 ;  /* 0x0000000407bc7825 */ /* 0x040fe200078e029c */
[----:B------:R2:W-:Y:S03]  /*9030*/  STL.64 [R1+0x590], R4 ;  /* 0x0005900401007387 */ /* 0x0005e60000100a00 */
[----:B------:R-:W-:Y:S01]  /*9040*/  IMAD.WIDE R12, R7, 0x4, R142 ;  /* 0x00000004070c7825 */ /* 0x000fe200078e028e */
[----:B------:R3:W-:Y:S03]  /*9050*/  LDGSTS.E [R243+0x4], desc[UR4][R188.64], !P1 ;  /* 0x00004000bcf37fae */ /* 0x0007e6000c921844 */
[----:B------:R-:W-:Y:S01]  /*9060*/  VIADD R7, R10, 0xffffffa3 ;  /* 0xffffffa30a077836 */ /* 0x000fe20000000000 */
[----:B------:R1:W-:Y:S01]  /*9070*/  LDGSTS.E [R243+0x4004], desc[UR4][R12.64], !P1 ;  /* 0x040040000cf37fae */ /* 0x0003e2000c921844 */
[----:B------:R-:W1:Y:S03]  /*9080*/  LDC R10, c[0x0][0x230] ;  /* 0x00008c00ff0a7b82 */ /* 0x000e660000000800 */
[----:B------:R3:W-:Y:S01]  /*9090*/  STL.64 [R1+0x598], R2 ;  /* 0x0005980201007387 */ /* 0x0007e20000100a00 */
[----:B--2---:R-:W-:Y:S01]  /*90a0*/  IMAD.WIDE R4, R8, 0x4, R156 ;  /* 0x0000000408047825 */ /* 0x004fe200078e029c */
[----:B------:R-:W-:-:S02]  /*90b0*/  ISETP.GE.U32.AND P1, PT, R7, 0x7fffff24, PT ;  /* 0x7fffff240700780c */ /* 0x000fc40003f26070 */
[----:B------:R2:W-:Y:S01]  /*90c0*/  STL.64 [R1+0x5a0], R188 ;  /* 0x0005a0bc01007387 */ /* 0x0005e20000100a00 */
[----:B----4-:R-:W-:Y:S02]  /*90d0*/  VIADD R7, R9, 0xffffffa2 ;  /* 0xffffffa209077836 */ /* 0x010fe40000000000 */
[----:B------:R-:W4:Y:S01]  /*90e0*/  LDC R9, c[0x0][0x230] ;  /* 0x00008c00ff097b82 */ /* 0x000f220000000800 */
[----:B------:R1:W-:Y:S01]  /*90f0*/  LDGSTS.E [R243+0x8], desc[UR4][R4.64], !P2 ;  /* 0x0000800004f37fae */ /* 0x0003e2000d121844 */
[----:B---3--:R-:W-:-:S03]  /*9100*/  IMAD.WIDE R2, R8, 0x4, R142 ;  /* 0x0000000408027825 */ /* 0x008fc600078e028e */
[----:B------:R1:W-:Y:S01]  /*9110*/  STL.64 [R1+0x5a8], R12 ;  /* 0x0005a80c01007387 */ /* 0x0003e20000100a00 */
[----:B------:R-:W-:-:S03]  /*9120*/  IMAD R8, R6, 0x3c, RZ ;  /* 0x0000003c06087824 */ /* 0x000fc600078e02ff */
[----:B------:R3:W-:Y:S01]  /*9130*/  LDGSTS.E [R243+0x4008], desc[UR4][R2.64], !P2 ;  /* 0x0400800002f37fae */ /* 0x0007e2000d121844 */
[----:B------:R-:W-:Y:S01]  /*9140*/  ISETP.GE.U32.AND P2, PT, R7, 0x7fffff23, PT ;  /* 0x7fffff230700780c */ /* 0x000fe20003f46070 */
[----:B------:R-:W-:Y:S02]  /*9150*/  IMAD R7, R6, 0x1f, RZ ;  /* 0x0000001f06077824 */ /* 0x000fe400078e02ff */
[----:B------:R3:W-:Y:S02]  /*9160*/  STL.64 [R1+0x5b0], R4 ;  /* 0x0005b00401007387 */ /* 0x0007e40000100a00 */
[C---:B--2---:R-:W-:Y:S02]  /*9170*/  IMAD.WIDE R188, R7.reuse, 0x4, R156 ;  /* 0x0000000407bc7825 */ /* 0x044fe400078e029c */
[----:B------:R2:W-:Y:S02]  /*9180*/  STL.64 [R1+0x5b8], R2 ;  /* 0x0005b80201007387 */ /* 0x0005e40000100a00 */
[----:B-1----:R-:W-:Y:S01]  /*9190*/  IMAD.WIDE R12, R7, 0x4, R142 ;  /* 0x00000004070c7825 */ /* 0x002fe200078e028e */
[----:B------:R-:W-:Y:S01]  /*91a0*/  IADD3 R7, R11, -0x5f, RZ ;  /* 0xffffffa10b077810 */ /* 0x000fe20007ffe0ff */
[----:B------:R-:W-:Y:S01]  /*91b0*/  LDGSTS.E [R243+0xc], desc[UR4][R188.64], !P3 ;  /* 0x0000c000bcf37fae */ /* 0x000fe2000d921844 */
[----:B------:R-:W1:Y:S01]  /*91c0*/  LDC R11, c[0x0][0x230] ;  /* 0x00008c00ff0b7b82 */ /* 0x000e620000000800 */
[----:B---3--:R-:W-:-:S02]  /*91d0*/  IMAD.WIDE R4, R8, 0x4, R156 ;  /* 0x0000000408047825 */ /* 0x008fc400078e029c */
[----:B------:R-:W-:Y:S01]  /*91e0*/  LDGSTS.E [R243+0x400c], desc[UR4][R12.64], !P3 ;  /* 0x0400c0000cf37fae */ /* 0x000fe2000d921844 */
[----:B------:R-:W-:Y:S01]  /*91f0*/  ISETP.GE.U32.AND P3, PT, R7, 0x7fffff22, PT ;  /* 0x7fffff220700780c */ /* 0x000fe20003f66070 */
[----:B--2---:R-:W-:Y:S02]  /*9200*/  IMAD.WIDE R2, R8, 0x4, R142 ;  /* 0x0000000408027825 */ /* 0x004fe400078e028e */
[----:B------:R-:W-:Y:S02]  /*9210*/  STL.64 [R1+0x5c0], R188 ;  /* 0x0005c0bc01007387 */ /* 0x000fe40000100a00 */
[----:B------:R-:W-:Y:S02]  /*9220*/  VIADD R8, R182, 0xffffffa0 ;  /* 0xffffffa0b6087836 */ /* 0x000fe40000000000 */
[----:B------:R-:W-:Y:S01]  /*9230*/  STL.64 [R1+0x5c8], R12 ;  /* 0x0005c80c01007387 */ /* 0x000fe20000100a00 */
[----:B------:R-:W-:Y:S01]  /*9240*/  IMAD R7, R6, 0x3d, RZ ;  /* 0x0000003d06077824 */ /* 0x000fe200078e02ff */
[----:B------:R-:W2:Y:S02]  /*9250*/  LDC R182, c[0x0][0x230] ;  /* 0x00008c00ffb67b82 */ /* 0x000ea40000000800 */
[----:B------:R3:W-:Y:S04]  /*9260*/  STL.64 [R1+0x5d0], R4 ;  /* 0x0005d00401007387 */ /* 0x0007e80000100a00 */
[----:B------:R3:W-:Y:S04]  /*9270*/  LDGSTS.E [R243+0x8000], desc[UR4][R4.64], !P4 ;  /* 0x0800000004f37fae */ /* 0x0007e8000e121844 */
[----:B------:R2:W-:Y:S01]  /*9280*/  STL.64 [R1+0x5d8], R2 ;  /* 0x0005d80201007387 */ /* 0x0005e20000100a00 */
[----:B-1----:R-:W-:-:S03]  /*9290*/  VIADD R11, R11, 0xffffff80 ;  /* 0xffffff800b0b7836 */ /* 0x002fc60000000000 */
[----:B------:R1:W-:Y:S01]  /*92a0*/  LDGSTS.E [R243+0xc000], desc[UR4][R2.64], !P4 ;  /* 0x0c00000002f37fae */ /* 0x0003e2000e121844 */
[----:B------:R-:W-:Y:S01]  /*92b0*/  ISETP.GE.U32.AND P4, PT, R8, 0x7fffff21, PT ;  /* 0x7fffff210800780c */ /* 0x000fe20003f86070 */
[----:B----4-:R-:W-:Y:S02]  /*92c0*/  VIADD R8, R9, 0xffffff83 ;  /* 0xffffff8309087836 */ /* 0x010fe40000000000 */
[----:B---3--:R-:W-:-:S04]  /*92d0*/  IMAD.WIDE R4, R7, 0x4, R156 ;  /* 0x0000000407047825 */ /* 0x008fc800078e029c */
[----:B------:R-:W-:Y:S01]  /*92e0*/  VIADD R9, R10, 0xffffff82 ;  /* 0xffffff820a097836 */ /* 0x000fe20000000000 */
[----:B------:R3:W-:Y:S01]  /*92f0*/  LDGSTS.E [R243+0x8004], desc[UR4][R4.64], !P5 ;  /* 0x0800400004f37fae */ /* 0x0007e2000e921844 */
[----:B--2---:R-:W-:Y:S02]  /*9300*/  VIADD R0, R182, 0x7f ;  /* 0x0000007fb6007836 */ /* 0x004fe40000000000 */
[----:B-1----:R-:W-:Y:S01]  /*9310*/  IMAD.WIDE R2, R7, 0x4, R142 ;  /* 0x0000000407027825 */ /* 0x002fe200078e028e */
[----:B------:R3:W-:Y:S01]  /*9320*/  STL.64 [R1+0x5e0], R4 ;  /* 0x0005e00401007387 */ /* 0x0007e20000100a00 */
[----:B------:R-:W1:Y:S02]  /*9330*/  LDC R182, c[0x0][0x230] ;  /* 0x00008c00ffb67b82 */ /* 0x000e640000000800 */
[----:B------:R-:W-:Y:S01]  /*9340*/  IMAD R7, R6, 0x3e, RZ ;  /* 0x0000003e06077824 */ /* 0x000fe200078e02ff */
[----:B------:R2:W-:Y:S01]  /*9350*/  LDGSTS.E [R243+0xc004], desc[UR4][R2.64], !P5 ;  /* 0x0c00400002f37fae */ /* 0x0005e2000e921844 */
[----:B------:R-:W-:Y:S01]  /*9360*/  ISETP.GE.U32.AND P5, PT, R8, 0x7fffff04, PT ;  /* 0x7fffff040800780c */ /* 0x000fe20003fa6070 */
[----:B------:R-:W-:-:S02]  /*9370*/  IMAD R8, R6, 0x3f, RZ ;  /* 0x0000003f06087824 */ /* 0x000fc400078e02ff */
[C---:B------:R-:W-:Y:S01]  /*9380*/  IMAD.WIDE R188, R7.reuse, 0x4, R156 ;  /* 0x0000000407bc7825 */ /* 0x040fe200078e029c */
[----:B------:R2:W-:Y:S03]  /*9390*/  STL.64 [R1+0x5e8], R2 ;  /* 0x0005e80201007387 */ /* 0x0005e60000100a00 */
[----:B------:R-:W-:Y:S01]  /*93a0*/  IMAD.WIDE R12, R7, 0x4, R142 ;  /* 0x00000004070c7825 */ /* 0x000fe200078e028e */
[----:B------:R-:W-:Y:S01]  /*93b0*/  IADD3 R7, R183, -0x7f, RZ ;  /* 0xffffff81b7077810 */ /* 0x000fe20007ffe0ff */
[----:B------:R4:W-:Y:S01]  /*93c0*/  LDGSTS.E [R243+0x8008], desc[UR4][R188.64], !P6 ;  /* 0x08008000bcf37fae */ /* 0x0009e2000f121844 */
[----:B------:R-:W1:Y:S01]  /*93d0*/  LDC R183, c[0x0][0x230] ;  /* 0x00008c00ffb77b82 */ /* 0x000e620000000800 */
[----:B---3--:R-:W-:Y:S02]  /*93e0*/  IMAD.WIDE R4, R8, 0x4, R156 ;  /* 0x0000000408047825 */ /* 0x008fe400078e029c */
[----:B------:R3:W-:Y:S01]  /*93f0*/  LDGSTS.E [R243+0xc008], desc[UR4][R12.64], !P6 ;  /* 0x0c0080000cf37fae */ /* 0x0007e2000f121844 */
[----:B------:R-:W-:Y:S01]  /*9400*/  ISETP.GE.U32.AND P6, PT, R9, 0x7fffff03, PT ;  /* 0x7fffff030900780c */ /* 0x000fe20003fc6070 */
[----:B------:R-:W-:-:S02]  /*9410*/  IMAD R10, R6, 0x5e, RZ ;  /* 0x0000005e060a7824 */ /* 0x000fc400078e02ff */
[----:B--2---:R-:W-:Y:S01]  /*9420*/  IMAD.WIDE R2, R8, 0x4, R142 ;  /* 0x0000000408027825 */ /* 0x004fe200078e028e */
[----:B------:R2:W-:Y:S03]  /*9430*/  LDGSTS.E [R243+0x800c], desc[UR4][R4.64], !P0 ;  /* 0x0800c00004f37fae */ /* 0x0005e6000c121844 */
[C---:B------:R-:W-:Y:S01]  /*9440*/  IMAD R8, R6.reuse, 0x5d, RZ ;  /* 0x0000005d06087824 */ /* 0x040fe200078e02ff */
[----:B------:R2:W-:Y:S01]  /*9450*/  LDGSTS.E [R243+0xc00c], desc[UR4][R2.64], !P0 ;  /* 0x0c00c00002f37fae */ /* 0x0005e2000c121844 */
[----:B------:R-:W-:Y:S01]  /*9460*/  ISETP.GE.U32.AND P0, PT, R7, 0x7fffff02, PT ;  /* 0x7fffff020700780c */ /* 0x000fe20003f06070 */
[----:B------:R-:W-:Y:S02]  /*9470*/  IMAD R7, R6, 0x5c, RZ ;  /* 0x0000005c06077824 */ /* 0x000fe400078e02ff */
[----:B------:R4:W-:Y:S04]  /*9480*/  STL.64 [R1+0x5f0], R188 ;  /* 0x0005f0bc01007387 */ /* 0x0009e80000100a00 */
[----:B------:R3:W-:Y:S04]  /*9490*/  STL.64 [R1+0x5f8], R12 ;  /* 0x0005f80c01007387 */ /* 0x0007e80000100a00 */
[----:B------:R2:W-:Y:S01]  /*94a0*/  STL.64 [R1+0x600], R4 ;  /* 0x0006000401007387 */ /* 0x0005e20000100a00 */
[----:B----4-:R-:W-:-:S03]  /*94b0*/  IMAD.WIDE R188, R7, 0x4, R156 ;  /* 0x0000000407bc7825 */ /* 0x010fc600078e029c */
[----:B------:R4:W-:Y:S01]  /*94c0*/  STL.64 [R1+0x610], R2 ;  /* 0x0006100201007387 */ /* 0x0009e20000100a00 */
[----:B---3--:R-:W-:-:S03]  /*94d0*/  IMAD.WIDE R12, R7, 0x4, R142 ;  /* 0x00000004070c7825 */ /* 0x008fc600078e028e */
[----:B------:R3:W-:Y:S01]  /*94e0*/  LDGSTS.E [R243+0x10000], desc[UR4][R188.64], !P1 ;  /* 0x10000000bcf37fae */ /* 0x0007e2000c921844 */
[----:B--2---:R-:W-:-:S03]  /*94f0*/  IMAD.WIDE R4, R8, 0x4, R156 ;  /* 0x0000000408047825 */ /* 0x004fc600078e029c */
[----:B------:R2:W-:Y:S01]  /*9500*/  LDGSTS.E [R243+0x14000], desc[UR4][R12.64], !P1 ;  /* 0x140000000cf37fae */ /* 0x0005e2000c921844 */
[----:B------:R-:W-:Y:S01]  /*9510*/  ISETP.GE.AND P1, PT, R242, R11, PT ;  /* 0x0000000bf200720c */ /* 0x000fe20003f26270 */
[----:B----4-:R-:W-:Y:S02]  /*9520*/  IMAD.WIDE R2, R8, 0x4, R142 ;  /* 0x0000000408027825 */ /* 0x010fe400078e028e */
[----:B------:R4:W-:Y:S01]  /*9530*/  LDGSTS.E [R243+0x10004], desc[UR4][R4.64], !P2 ;  /* 0x1000400004f37fae */ /* 0x0009e2000d121844 */
[----:B------:R-:W-:Y:S02]  /*9540*/  SEL R8, RZ, 0x4, P1 ;  /* 0x00000004ff087807 */ /* 0x000fe40000800000 */
[----:B------:R-:W-:Y:S01]  /*9550*/  ISETP.GE.AND P1, PT, R242, UR7, PT ;  /* 0x00000007f2007c0c */ /* 0x000fe2000bf26270 */
[----:B------:R1:W-:Y:S01]  /*9560*/  LDGSTS.E [R243+0x14004], desc[UR4][R2.64], !P2 ;  /* 0x1400400002f37fae */ /* 0x0003e2000d121844 */
[----:B------:R-:W-:-:S03]  /*9570*/  ISETP.GT.AND P2, PT, R0, 0x7f, PT ;  /* 0x0000007f0000780c */ /* 0x000fc60003f44270 */
[----:B------:R3:W-:Y:S01]  /*9580*/  STL.64 [R1+0x650], R188 ;  /* 0x000650bc01007387 */ /* 0x0007e20000100a00 */
[----:B------:R-:W-:Y:S02]  /*9590*/  SEL R7, RZ, 0x4, !P2 ;  /* 0x00000004ff077807 */ /* 0x000fe40005000000 */
[----:B------:R-:W-:Y:S01]  /*95a0*/  ISETP.GT.AND P2, PT, R0, 0xff, PT ;  /* 0x000000ff0000780c */ /* 0x000fe20003f44270 */
[----:B------:R2:W-:Y:S01]  /*95b0*/  STL.64 [R1+0x648], R12 ;  /* 0x0006480c01007387 */ /* 0x0005e20000100a00 */
[----:B------:R-:W-:Y:S02]  /*95c0*/  SEL R9, R7, RZ, !P1 ;  /* 0x000000ff07097207 */ /* 0x000fe40004800000 */
[----:B------:R-:W-:Y:S01]  /*95d0*/  SEL R7, R8, RZ, P2 ;  /* 0x000000ff08077207 */ /* 0x000fe20001000000 */
[----:B------:R4:W-:Y:S01]  /*95e0*/  STL.64 [R1+0x640], R4 ;  /* 0x0006400401007387 */ /* 0x0009e20000100a00 */
[----:B------:R-:W-:Y:S01]  /*95f0*/  IMAD R8, R6, 0x7c, RZ ;  /* 0x0000007c06087824 */ /* 0x000fe200078e02ff */
[----:B------:R-:W-:-:S02]  /*9600*/  ISETP.GE.U32.AND P1, PT, R11, 0x7fffff01, PT ;  /* 0x7fffff010b00780c */ /* 0x000fc40003f26070 */
[----:B------:R-:W-:Y:S01]  /*9610*/  ISETP.NE.U32.AND P2, PT, R7, RZ, PT ;  /* 0x000000ff0700720c */ /* 0x000fe20003f45070 */
[----:B------:R-:W-:Y:S01]  /*9620*/  IMAD R7, R6, 0x5f, RZ ;  /* 0x0000005f06077824 */ /* 0x000fe200078e02ff */
[----:B------:R1:W-:Y:S01]  /*9630*/  STL.64 [R1+0x638], R2 ;  /* 0x0006380201007387 */ /* 0x0003e20000100a00 */
[----:B---3--:R-:W-:Y:S01]  /*9640*/  IMAD.WIDE R188, R8, 0x4, R142 ;  /* 0x0000000408bc7825 */ /* 0x008fe200078e028e */
[----:B------:R-:W3:Y:S03]  /*9650*/  LDC R11, c[0x0][0x230] ;  /* 0x00008c00ff0b7b82 */ /* 0x000ee60000000800 */
[----:B--2---:R-:W-:-:S04]  /*9660*/  IMAD.WIDE R12, R7, 0x4, R156 ;  /* 0x00000004070c7825 */ /* 0x004fc800078e029c */
[----:B----4-:R-:W-:-:S04]  /*9670*/  IMAD.WIDE R4, R10, 0x4, R156 ;  /* 0x000000040a047825 */ /* 0x010fc800078e029c */
[----:B-1----:R-:W-:Y:S01]  /*9680*/  IMAD.WIDE R2, R10, 0x4, R142 ;  /* 0x000000040a027825 */ /* 0x002fe200078e028e */
[----:B------:R1:W-:Y:S01]  /*9690*/  STL.64 [R1+0x6a0], R4 ;  /* 0x0006a00401007387 */ /* 0x0003e20000100a00 */
[----:B------:R-:W2:Y:S03]  /*96a0*/  LDC R10, c[0x0][0x230] ;  /* 0x00008c00ff0a7b82 */ /* 0x000ea60000000800 */
[----:B------:R1:W-:Y:S04]  /*96b0*/  LDGSTS.E [R243+0x10008], desc[UR4][R4.64], !P3 ;  /* 0x1000800004f37fae */ /* 0x0003e8000d921844 */
[----:B------:R4:W-:Y:S04]  /*96c0*/  STL.64 [R1+0x690], R2 ;  /* 0x0006900201007387 */ /* 0x0009e80000100a00 */
[----:B------:R4:W-:Y:S01]  /*96d0*/  LDGSTS.E [R243+0x14008], desc[UR4][R2.64], !P3 ;  /* 0x1400800002f37fae */ /* 0x0009e2000d921844 */
[----:B------:R-:W-:-:S02]  /*96e0*/  ISETP.NE.U32.AND P3, PT, R9, RZ, PT ;  /* 0x000000ff0900720c */ /* 0x000fc40003f65070 */
[----:B------:R-:W3:Y:S01]  /*96f0*/  LDC R9, c[0x0][0x230] ;  /* 0x00008c00ff097b82 */ /* 0x000ee20000000800 */
[----:B-1----:R-:W-:Y:S01]  /*9700*/  IMAD.WIDE R4, R7, 0x4, R142 ;  /* 0x0000000407047825 */ /* 0x002fe200078e028e */
[----:B------:R-:W-:Y:S03]  /*9710*/  LDGSTS.E [R243+0x1000c], desc[UR4][R12.64], !P4 ;  /* 0x1000c0000cf37fae */ /* 0x000fe6000e121844 */
[----:B------:R-:W-:Y:S01]  /*9720*/  VIADD R7, R183, 0xffffff7f ;  /* 0xffffff7fb7077836 */ /* 0x000fe20000000000 */
[----:B------:R-:W-:Y:S02]  /*9730*/  LDGSTS.E [R243+0x1400c], desc[UR4][R4.64], !P4 ;  /* 0x1400c00004f37fae */ /* 0x000fe4000e121844 */
[----:B------:R-:W1:Y:S01]  /*9740*/  LDC R183, c[0x0][0x230] ;  /* 0x00008c00ffb77b82 */ /* 0x000e620000000800 */
[----:B----4-:R-:W-:Y:S01]  /*9750*/  IMAD.WIDE R2, R8, 0x4, R156 ;  /* 0x0000000408027825 */ /* 0x010fe200078e029c */
[----:B------:R4:W-:Y:S01]  /*9760*/  STL.64 [R1+0x680], R12 ;  /* 0x0006800c01007387 */ /* 0x0009e20000100a00 */
[----:B------:R-:W-:-:S02]  /*9770*/  ISETP.GE.U32.AND P4, PT, R7, 0x7fffff00, PT ;  /* 0x7fffff000700780c */ /* 0x000fc40003f86070 */
[----:B------:R-:W-:Y:S01]  /*9780*/  IMAD R7, R6, 0x7d, RZ ;  /* 0x0000007d06077824 */ /* 0x000fe200078e02ff */
[----:B------:R-:W-:Y:S04]  /*9790*/  STL.64 [R1+0x678], R4 ;  /* 0x0006780401007387 */ /* 0x000fe80000100a00 */
[----:B------:R2:W-:Y:S04]  /*97a0*/  LDGSTS.E [R243+0x18000], desc[UR4][R2.64], !P5 ;  /* 0x1800000002f37fae */ /* 0x0005e8000e921844 */
[----:B----4-:R-:W4:Y:S01]  /*97b0*/  LDL.LU.64 R12, [R1+0xcc8] ;  /* 0x000cc800010c7983 */ /* 0x010f220000300a00 */
[----:B------:R-:W-:-:S03]  /*97c0*/  IADD3 R8, R182, -0x82, RZ ;  /* 0xffffff7eb6087810 */ /* 0x000fc60007ffe0ff */
[----:B------:R2:W-:Y:S04]  /*97d0*/  STL.64 [R1+0x670], R2 ;  /* 0x0006700201007387 */ /* 0x0005e80000100a00 */
[----:B------:R3:W-:Y:S01]  /*97e0*/  LDGSTS.E [R243+0x1c000], desc[UR4][R188.64], !P5 ;  /* 0x1c000000bcf37fae */ /* 0x0007e2000e921844 */
[----:B------:R-:W-:Y:S01]  /*97f0*/  ISETP.GE.U32.AND P5, PT, R8, 0x7ffffeff, PT ;  /* 0x7ffffeff0800780c */ /* 0x000fe20003fa6070 */
[----:B--2---:R-:W-:Y:S02]  /*9800*/  VIADD R8, R10, 0xffffff7d ;  /* 0xffffff7d0a087836 */ /* 0x004fe40000000000 */
[----:B------:R3:W-:Y:S01]  /*9810*/  STL.64 [R1+0xc98], R188 ;  /* 0x000c98bc01007387 */ /* 0x0007e20000100a00 */
[----:B------:R-:W-:-:S05]  /*9820*/  IMAD.WIDE R2, R7, 0x4, R142 ;  /* 0x0000000407027825 */ /* 0x000fca00078e028e */
[----:B------:R2:W-:Y:S01]  /*9830*/  STL.64 [R1+0x658], R2 ;  /* 0x0006580201007387 */ /* 0x0005e20000100a00 */
[----:B---3--:R-:W-:-:S04]  /*9840*/  IMAD.WIDE R188, R7, 0x4, R156 ;  /* 0x0000000407bc7825 */ /* 0x008fc800078e029c */
[C---:B------:R-:W-:Y:S01]  /*9850*/  IMAD R7, R6.reuse, 0x7e, RZ ;  /* 0x0000007e06077824 */ /* 0x040fe200078e02ff */
[----:B------:R-:W-:Y:S01]  /*9860*/  LDGSTS.E [R243+0x18004], desc[UR4][R188.64], !P6 ;  /* 0x18004000bcf37fae */ /* 0x000fe2000f121844 */
[----:B------:R-:W-:Y:S02]  /*9870*/  IMAD R6, R6, 0x7f, RZ ;  /* 0x0000007f06067824 */ /* 0x000fe400078e02ff */
[----:B------:R-:W-:Y:S01]  /*9880*/  IMAD.WIDE R4, R7, 0x4, R142 ;  /* 0x0000000407047825 */ /* 0x000fe200078e028e */
[----:B------:R2:W-:Y:S01]  /*9890*/  LDGSTS.E [R243+0x1c004], desc[UR4][R2.64], !P6 ;  /* 0x1c00400002f37fae */ /* 0x0005e2000f121844 */
[----:B------:R-:W-:Y:S02]  /*98a0*/  ISETP.GE.U32.AND P6, PT, R8, 0x7ffffefe, PT ;  /* 0x7ffffefe0800780c */ /* 0x000fe40003fc6070 */
[----:B------:R-:W-:Y:S01]  /*98b0*/  VIADD R8, R9, 0xffffff7c ;  /* 0xffffff7c09087836 */ /* 0x000fe20000000000 */
[----:B------:R3:W-:Y:S01]  /*98c0*/  STL.64 [R1+0xca0], R188 ;  /* 0x000ca0bc01007387 */ /* 0x0007e20000100a00 */
[----:B------:R-:W-:-:S03]  /*98d0*/  MOV R10, R4 ;  /* 0x00000004000a7202 */ /* 0x000fc60000000f00 */
[----:B------:R1:W-:Y:S01]  /*98e0*/  STL.64 [R1+0x628], R4 ;  /* 0x0006280401007387 */ /* 0x0003e20000100a00 */
[----:B--2---:R-:W-:-:S04]  /*98f0*/  IMAD.WIDE R2, R7, 0x4, R156 ;  /* 0x0000000407027825 */ /* 0x004fc800078e029c */
[----:B------:R-:W-:Y:S01]  /*9900*/  VIADD R7, R11, 0xffffff7b ;  /* 0xffffff7b0b077836 */ /* 0x000fe20000000000 */
[----:B------:R2:W-:Y:S01]  /*9910*/  STL.64 [R1+0x630], R2 ;  /* 0x0006300201007387 */ /* 0x0005e20000100a00 */
[----:B------:R-:W-:Y:S02]  /*9920*/  IMAD.MOV.U32 R11, RZ, RZ, R5 ;  /* 0x000000ffff0b7224 */ /* 0x000fe400078e0005 */
[C---:B---3--:R-:W-:Y:S01]  /*9930*/  IMAD.WIDE R188, R6.reuse, 0x4, R142 ;  /* 0x0000000406bc7825 */ /* 0x048fe200078e028e */
[----:B------:R-:W-:Y:S03]  /*9940*/  LDGSTS.E [R243+0x18008], desc[UR4][R2.64], !P0 ;  /* 0x1800800002f37fae */ /* 0x000fe6000c121844 */
[----:B-1----:R-:W-:Y:S01]  /*9950*/  IMAD.WIDE R4, R6, 0x4, R156 ;  /* 0x0000000406047825 */ /* 0x002fe200078e029c */
[----:B------:R-:W-:Y:S04]  /*9960*/  LDGSTS.E [R243+0x1c008], desc[UR4][R10.64], !P0 ;  /* 0x1c0080000af37fae */ /* 0x000fe8000c121844 */
[----:B------:R1:W-:Y:S04]  /*9970*/  LDGSTS.E [R243+0x1800c], desc[UR4][R4.64], !P1 ;  /* 0x1800c00004f37fae */ /* 0x0003e8000c921844 */
[----:B--2---:R-:W2:Y:S01]  /*9980*/  LDL.LU.64 R2, [R1+0xcc0] ;  /* 0x000cc00001027983 */ /* 0x004ea20000300a00 */
[----:B------:R-:W-:-:S02]  /*9990*/  ISETP.GE.U32.AND P0, PT, R8, 0x7ffffefd, PT ;  /* 0x7ffffefd0800780c */ /* 0x000fc40003f06070 */
[----:B------:R-:W-:Y:S01]  /*99a0*/  IADD3 R183, R183, -0x86, RZ ;  /* 0xffffff7ab7b77810 */ /* 0x000fe20007ffe0ff */
[----:B------:R-:W-:Y:S04]  /*99b0*/  STL.64 [R1+0x618], R188 ;  /* 0x000618bc01007387 */ /* 0x000fe80000100a00 */
[----:B------:R1:W-:Y:S04]  /*99c0*/  STL.64 [R1+0xcb0], R4 ;  /* 0x000cb00401007387 */ /* 0x0003e80000100a00 */
[----:B------:R3:W-:Y:S01]  /*99d0*/  LDGSTS.E [R243+0x1c00c], desc[UR4][R188.64], !P1 ;  /* 0x1c00c000bcf37fae */ /* 0x0007e2000c921844 */
[----:B------:R-:W-:-:S03]  /*99e0*/  ISETP.GE.U32.AND P1, PT, R7, 0x7ffffefc, PT ;  /* 0x7ffffefc0700780c */ /* 0x000fc60003f26070 */
[----:B------:R-:W0:Y:S01]  /*99f0*/  LDGDEPBAR ;  /* 0x00000000000079af */ /* 0x000e220000000000 */
[----:B-1----:R-:W3:Y:S02]  /*9a00*/  LDC.64 R4, c[0x0][0x238] ;  /* 0x00008e00ff047b82 */ /* 0x002ee40000000a00 */
[----:B---3--:R-:W-:Y:S02]  /*9a10*/  IMAD.MOV.U32 R188, RZ, RZ, R4 ;  /* 0x000000ffffbc7224 */ /* 0x008fe400078e0004 */
[----:B------:R-:W-:Y:S02]  /*9a20*/  IMAD.MOV.U32 R0, RZ, RZ, R5 ;  /* 0x000000ffff007224 */ /* 0x000fe400078e0005 */
[C---:B--2---:R-:W-:Y:S01]  /*9a30*/  VIADD R6, R2.reuse, UR6 ;  /* 0x0000000602067c36 */ /* 0x044fe20008000000 */
[C---:B------:R-:W-:Y:S01]  /*9a40*/  LOP3.LUT R7, R2.reuse, 0x10, RZ, 0x3c, !PT ;  /* 0x0000001002077812 */ /* 0x040fe200078e3cff */
[----:B------:R1:W-:Y:S01]  /*9a50*/  STL.64 [R1+0xc60], R2 ;  /* 0x000c600201007387 */ /* 0x0003e20000100a00 */
[----:B------:R-:W-:-:S02]  /*9a60*/  LOP3.LUT R8, R2, 0x20, RZ, 0x3c, !PT ;  /* 0x0000002002087812 */ /* 0x000fc400078e3cff */
[C---:B------:R-:W-:Y:S01]  /*9a70*/  LOP3.LUT R9, R2.reuse, 0x30, RZ, 0x3c, !PT ;  /* 0x0000003002097812 */ /* 0x040fe200078e3cff */
[----:B------:R-:W-:Y:S01]  /*9a80*/  LDGSTS.E [R6+0x60000], desc[UR4][R50.64], P3 ;  /* 0x6000000032067fae */ /* 0x000fe20009921844 */
[----:B------:R-:W-:Y:S01]  /*9a90*/  VIADD R7, R7, UR6 ;  /* 0x0000000607077c36 */ /* 0x000fe20008000000 */
[----:B------:R-:W-:Y:S01]  /*9aa0*/  LOP3.LUT R5, R2, 0x60, RZ, 0x3c, !PT ;  /* 0x0000006002057812 */ /* 0x000fe200078e3cff */
[----:B------:R-:W-:Y:S01]  /*9ab0*/  VIADD R8, R8, UR6 ;  /* 0x0000000608087c36 */ /* 0x000fe20008000000 */
[----:B------:R-:W-:Y:S01]  /*9ac0*/  LDGSTS.E [R6+0x60400], desc[UR4][R74.64], P3 ;  /* 0x604000004a067fae */ /* 0x000fe20009921844 */
[----:B------:R-:W-:Y:S02]  /*9ad0*/  LOP3.LUT R4, R2, 0x70, RZ, 0x3c, !PT ;  /* 0x0000007002047812 */ /* 0x000fe400078e3cff */
[----:B------:R-:W-:Y:S01]  /*9ae0*/  IADD3 R9, R9, UR6, RZ ;  /* 0x0000000609097c10 */ /* 0x000fe2000fffe0ff */
[----:B------:R-:W-:Y:S01]  /*9af0*/  LDGSTS.E [R6+0x60800], desc[UR4][R110.64], P3 ;  /* 0x608000006e067fae */ /* 0x000fe20009921844 */
[----:B------:R-:W-:Y:S01]  /*9b00*/  VIADD R182, R5, UR6 ;  /* 0x0000000605b67c36 */ /* 0x000fe20008000000 */
[----:B------:R-:W-:Y:S01]  /*9b10*/  IADD3 R242, R4, UR6, RZ ;  /* 0x0000000604f27c10 */ /* 0x000fe2000fffe0ff */
[----:B-1----:R-:W1:Y:S01]  /*9b20*/  LDC R3, c[0x0][0x230] ;  /* 0x00008c00ff037b82 */ /* 0x002e620000000800 */
[----:B------:R-:W-:Y:S01]  /*9b30*/  LDGSTS.E [R6+0x60c00], desc[UR4][R78.64], P3 ;  /* 0x60c000004e067fae */ /* 0x000fe20009921844 */
[----:B------:R-:W-:-:S02]  /*9b40*/  LOP3.LUT R10, R2, 0x40, RZ, 0x3c, !PT ;  /* 0x00000040020a7812 */ /* 0x000fc400078e3cff */
[----:B------:R-:W-:Y:S01]  /*9b50*/  LOP3.LUT R11, R2, 0x50, RZ, 0x3c, !PT ;  /* 0x00000050020b7812 */ /* 0x000fe200078e3cff */
[----:B------:R-:W-:Y:S02]  /*9b60*/  LDGSTS.E [R6+0x61000], desc[UR4][R104.64], P3 ;  /* 0x6100000068067fae */ /* 0x000fe40009921844 */
[----:B------:R-:W-:Y:S01]  /*9b70*/  VIADD R10, R10, UR6 ;  /* 0x000000060a0a7c36 */ /* 0x000fe20008000000 */
[----:B------:R-:W2:Y:S01]  /*9b80*/  LDC R2, c[0x0][0x230] ;  /* 0x00008c00ff027b82 */ /* 0x000ea20000000800 */
[----:B------:R-:W-:Y:S01]  /*9b90*/  LDGSTS.E [R6+0x61400], desc[UR4][R80.64], P3 ;  /* 0x6140000050067fae */ /* 0x000fe20009921844 */
[----:B------:R-:W-:-:S03]  /*9ba0*/  VIADD R11, R11, UR6 ;  /* 0x000000060b0b7c36 */ /* 0x000fc60008000000 */
[----:B------:R-:W-:Y:S04]  /*9bb0*/  LDGSTS.E [R6+0x61800], desc[UR4][R54.64], P3 ;  /* 0x6180000036067fae */ /* 0x000fe80009921844 */
        /* <DEDUP_REMOVED lines=16> */
[----:B------:R-:W3:Y:S04]  /*9cc0*/  LDL.LU.64 R4, [R1+0x50] ;  /* 0x0000500001047983 */ /* 0x000ee80000300a00 */
[----:B------:R-:W-:Y:S04]  /*9cd0*/  LDGSTS.E [R8+0x61d00], desc[UR4][R112.64], P3 ;  /* 0x61d0000070087fae */ /* 0x000fe80009921844 */
[----:B------:R4:W-:Y:S04]  /*9ce0*/  STL.64 [R1+0xc70], R16 ;  /* 0x000c701001007387 */ /* 0x0009e80000100a00 */
[----:B------:R-:W-:Y:S04]  /*9cf0*/  LDGSTS.E [R9+0x60180], desc[UR4][R26.64], P3 ;  /* 0x601800001a097fae */ /* 0x000fe80009921844 */
[----:B------:R-:W-:Y:S04]  /*9d00*/  LDGSTS.E [R9+0x60580], desc[UR4][R134.64], P3 ;  /* 0x6058000086097fae */ /* 0x000fe80009921844 */
[----:B----4-:R-:W4:Y:S04]  /*9d10*/  LDL.LU.64 R16, [R1+0x58] ;  /* 0x0000580001107983 */ /* 0x010f280000300a00 */
[----:B------:R1:W-:Y:S04]  /*9d20*/  STL.64 [R1+0xc78], R6 ;  /* 0x000c780601007387 */ /* 0x0003e80000100a00 */
[----:B------:R-:W-:Y:S04]  /*9d30*/  LDGSTS.E [R9+0x60980], desc[UR4][R98.64], P3 ;  /* 0x6098000062097fae */ /* 0x000fe80009921844 */
[----:B------:R-:W-:Y:S04]  /*9d40*/  LDGSTS.E [R9+0x60d80], desc[UR4][R118.64], P3 ;  /* 0x60d8000076097fae */ /* 0x000fe80009921844 */
[----:B-1----:R-:W2:Y:S04]  /*9d50*/  LDL.LU.64 R6, [R1+0x70] ;  /* 0x0000700001067983 */ /* 0x002ea80000300a00 */
[----:B------:R-:W-:Y:S04]  /*9d60*/  LDGSTS.E [R9+0x61180], desc[UR4][R14.64], P3 ;  /* 0x611800000e097fae */ /* 0x000fe80009921844 */
[----:B------:R1:W-:Y:S04]  /*9d70*/  STL.64 [R1+0xc68], R14 ;  /* 0x000c680e01007387 */ /* 0x0003e80000100a00 */
[----:B------:R-:W-:Y:S04]  /*9d80*/  LDGSTS.E [R9+0x61580], desc[UR4][R130.64], P3 ;  /* 0x6158000082097fae */ /* 0x000fe80009921844 */
[----:B------:R-:W-:Y:S04]  /*9d90*/  LDGSTS.E [R9+0x61980], desc[UR4][R18.64], P3 ;  /* 0x6198000012097fae */ /* 0x000fe80009921844 */
[----:B-1----:R-:W4:Y:S04]  /*9da0*/  LDL.LU.64 R14, [R1+0x60] ;  /* 0x00006000010e7983 */ /* 0x002f280000300a00 */
[----:B------:R1:W-:Y:S04]  /*9db0*/  STL.64 [R1+0xc80], R18 ;  /* 0x000c801201007387 */ /* 0x0003e80000100a00 */
[----:B------:R1:W-:Y:S04]  /*9dc0*/  LDGSTS.E [R9+0x61d80], desc[UR4][R22.64], P3 ;  /* 0x61d8000016097fae */ /* 0x0003e80009921844 */
[----:B------:R-:W-:Y:S04]  /*9dd0*/  LDGSTS.E [R10+0x60200], desc[UR4][R38.64], P3 ;  /* 0x60200000260a7fae */ /* 0x000fe80009921844 */
[----:B-1----:R-:W4:Y:S04]  /*9de0*/  LDL.LU.64 R18, [R1+0x68] ;  /* 0x0000680001127983 */ /* 0x002f280000300a00 */
[----:B------:R1:W-:Y:S04]  /*9df0*/  STL.64 [R1+0xc90], R8 ;  /* 0x000c900801007387 */ /* 0x0003e80000100a00 */
[----:B------:R-:W-:Y:S04]  /*9e00*/  LDGSTS.E [R10+0x60600], desc[UR4][R122.64], P3 ;  /* 0x606000007a0a7fae */ /* 0x000fe80009921844 */
[----:B------:R-:W-:Y:S04]  /*9e10*/  LDGSTS.E [R10+0x60a00], desc[UR4][R86.64], P3 ;  /* 0x60a00000560a7fae */ /* 0x000fe80009921844 */
[----:B-1----:R-:W4:Y:S04]  /*9e20*/  LDL.LU.64 R8, [R1+0x78] ;  /* 0x0000780001087983 */ /* 0x002f280000300a00 */
        /* <DEDUP_REMOVED lines=12> */
[----:B------:R1:W-:Y:S04]  /*9ef0*/  LDGSTS.E [R11+0x61e80], desc[UR4][R32.64], P3 ;  /* 0x61e80000200b7fae */ /* 0x0003e80009921844 */
        /* <DEDUP_REMOVED lines=15> */
[----:B------:R-:W-:Y:S01]  /*9ff0*/  LDGSTS.E [R242+0x61f80], desc[UR4][R40.64], P3 ;  /* 0x61f8000028f27fae */ /* 0x000fe20009921844 */
[----:B------:R-:W-:Y:S01]  /*a000*/  ISETP.GE.U32.AND P3, PT, R183, 0x7ffffefb, PT ;  /* 0x7ffffefbb700780c */ /* 0x000fe20003f66070 */
[----:B------:R-:W-:-:S02]  /*a010*/  IMAD.SHL.U32 R183, R188, 0x80, RZ ;  /* 0x00000080bcb77824 */ /* 0x000fc400078e00ff */
[----:B------:R1:W-:Y:S04]  /*a020*/  STL.64 [R1+0xc88], R22 ;  /* 0x000c881601007387 */ /* 0x0003e80000100a00 */
[----:B------:R1:W-:Y:S04]  /*a030*/  STL.64 [R1+0xcb8], R10 ;  /* 0x000cb80a01007387 */ /* 0x0003e80000100a00 */
[----:B------:R-:W4:Y:S01]  /*a040*/  LDL.LU.64 R188, [R1] ;  /* 0x0000000001bc7983 */ /* 0x000f220000300a00 */
[----:B------:R-:W-:Y:S02]  /*a050*/  VIADD R252, R252, 0xffffff79 ;  /* 0xffffff79fcfc7836 */ /* 0x000fe40000000000 */
[----:B------:R-:W-:Y:S01]  /*a060*/  VIADD R251, R251, 0xffffff5f ;  /* 0xffffff5ffbfb7836 */ /* 0x000fe20000000000 */
[----:B------:R-:W0:Y:S01]  /*a070*/  LDGDEPBAR ;  /* 0x00000000000079af */ /* 0x000e220000000000 */
[----:B-1----:R-:W-:-:S02]  /*a080*/  IMAD.WIDE R22, R183, 0x4, R156 ;  /* 0x00000004b7167825 */ /* 0x002fc400078e029c */
[----:B------:R-:W1:Y:S08]  /*a090*/  LDC R157, c[0x0][0x230] ;  /* 0x00008c00ff9d7b82 */ /* 0x000e700000000800 */
[----:B------:R-:W-:Y:S01]  /*a0a0*/  BAR.SYNC.DEFER_BLOCKING 0x0 ;  /* 0x0000000000007b1d */ /* 0x000fe20000010000 */
[----:B------:R-:W-:-:S07]  /*a0b0*/  IMAD.WIDE R10, R183, 0x4, R142 ;  /* 0x00000004b70a7825 */ /* 0x000fce00078e028e */
[----:B------:R-:W1:Y:S01]  /*a0c0*/  LDC R156, c[0x0][0x230] ;  /* 0x00008c00ff9c7b82 */ /* 0x000e620000000800 */
[----:B------:R-:W-:Y:S04]  /*a0d0*/  STL.64 [R1+0x780], R22 ;  /* 0x0007801601007387 */ /* 0x000fe80000100a00 */
[----:B------:R4:W-:Y:S04]  /*a0e0*/  STL.64 [R1+0x798], R10 ;  /* 0x0007980a01007387 */ /* 0x0009e80000100a00 */
[----:B------:R-:W-:Y:S01]  /*a0f0*/  @!PT LDS RZ, [RZ] ;  /* 0x00000000fffff984 */ /* 0x000fe20000000800 */
[----:B------:R-:W-:Y:S01]  /*a100*/  @!PT LDS RZ, [RZ] ;  /* 0x00000000fffff984 */ /* 0x000fe20000000800 */
[----:B------:R-:W-:Y:S01]  /*a110*/  @!PT LDS RZ, [RZ] ;  /* 0x00000000fffff984 */ /* 0x000fe20000000800 */
[----:B------:R-:W-:Y:S04]  /*a120*/  LDGSTS.E [R249+0x20000], desc[UR4][R22.64], !P4 ;  /* 0x2000000016f97fae */ /* 0x000fe8000e121844 */
[----:B------:R4:W-:Y:S01]  /*a130*/  LDGSTS.E [R249+0x24000], desc[UR4][R10.64], !P4 ;  /* 0x240000000af97fae */ /* 0x0009e2000e121844 */
[----:B------:R-:W-:-:S02]  /*a140*/  ISETP.GE.U32.AND P4, PT, R252, 0x7ffffefa, PT ;  /* 0x7ffffefafc00780c */ /* 0x000fc40003f86070 */
[----:B------:R-:W1:Y:S01]  /*a150*/  LDC R252, c[0x0][0x230] ;  /* 0x00008c00fffc7b82 */ /* 0x000e620000000800 */
[----:B---3--:R-:W-:-:S04]  /*a160*/  IMAD.WIDE R4, R183, 0x4, R4 ;  /* 0x00000004b7047825 */ /* 0x008fc800078e0204 */
[----:B--2---:R-:W-:-:S04]  /*a170*/  IMAD.WIDE R6, R183, 0x4, R6 ;  /* 0x00000004b7067825 */ /* 0x004fc800078e0206 */
[----:B----4-:R-:W-:-:S04]  /*a180*/  IMAD.WIDE R10, R183, 0x4, R18 ;  /* 0x00000004b70a7825 */ /* 0x010fc800078e0212 */
[----:B------:R-:W-:-:S05]  /*a190*/  IMAD.WIDE R8, R183, 0x4, R8 ;  /* 0x00000004b7087825 */ /* 0x000fca00078e0208 */
[----:B------:R2:W-:Y:S04]  /*a1a0*/  STL.64 [R1+0x78], R8 ;  /* 0x0000780801007387 */ /* 0x0005e80000100a00 */
[----:B------:R2:W-:Y:S04]  /*a1b0*/  LDGSTS.E [R249+0x20004], desc[UR4][R8.64], !P5 ;  /* 0x2000400008f97fae */ /* 0x0005e8000e921844 */
[----:B------:R3:W-:Y:S04]  /*a1c0*/  STL.64 [R1+0x70], R6 ;  /* 0x0000700601007387 */ /* 0x0007e80000100a00 */
[----:B------:R3:W-:Y:S01]  /*a1d0*/  LDGSTS.E [R249+0x24004], desc[UR4][R6.64], !P5 ;  /* 0x2400400006f97fae */ /* 0x0007e2000e921844 */
[----:B------:R-:W-:-:S02]  /*a1e0*/  ISETP.GE.U32.AND P5, PT, R251, 0x7ffffee0, PT ;  /* 0x7ffffee0fb00780c */ /* 0x000fc40003fa6070 */
[----:B------:R-:W4:Y:S01]  /*a1f0*/  LDC R251, c[0x0][0x230] ;  /* 0x00008c00fffb7b82 */ /* 0x000f220000000800 */
[----:B--2---:R-:W-:Y:S01]  /*a200*/  IMAD.WIDE R8, R183, 0x4, R14 ;  /* 0x00000004b7087825 */ /* 0x004fe200078e020e */
[----:B------:R-:W-:Y:S04]  /*a210*/  LDGSTS.E [R249+0x20008], desc[UR4][R10.64], !P6 ;  /* 0x200080000af97fae */ /* 0x000fe8000f121844 */
[----:B------:R-:W-:Y:S02]  /*a220*/  STL.64 [R1+0x68], R10 ;  /* 0x0000680a01007387 */ /* 0x000fe40000100a00 */
[----:B---3--:R-:W2:Y:S02]  /*a230*/  LDC R6, c[0x0][0x230] ;  /* 0x00008c00ff067b82 */ /* 0x008ea40000000800 */
[----:B------:R-:W-:Y:S04]  /*a240*/  LDGSTS.E [R249+0x24008], desc[UR4][R8.64], !P6 ;  /* 0x2400800008f97fae */ /* 0x000fe8000f121844 */
[----:B------:R-:W-:Y:S02]  /*a250*/  STL.64 [R1+0x350], R8 ;  /* 0x0003500801007387 */ /* 0x000fe40000100a00 */
[----:B------:R-:W3:Y:S01]  /*a260*/  LDC R7, c[0x0][0x230] ;  /* 0x00008c00ff077b82 */ /* 0x000ee20000000800 */
[----:B--2---:R-:W-:-:S04]  /*a270*/  IADD3 R143, R6, -0xa2, RZ ;  /* 0xffffff5e068f7810 */ /* 0x004fc80007ffe0ff */
[----:B------:R-:W-:Y:S01]  /*a280*/  ISETP.GE.U32.AND P6, PT, R143, 0x7ffffedf, PT ;  /* 0x7ffffedf8f00780c */ /* 0x000fe20003fc6070 */
[----:B------:R-:W-:Y:S02]  /*a290*/  VIADD R143, R3, 0xffffff5c ;  /* 0xffffff5c038f7836 */ /* 0x000fe40000000000 */
[----:B---3--:R-:W-:Y:S02]  /*a2a0*/  VIADD R142, R7, 0xffffff5d ;  /* 0xffffff5d078e7836 */ /* 0x008fe40000000000 */
[----:B------:R-:W-:-:S05]  /*a2b0*/  IMAD.WIDE R6, R183, 0x4, R16 ;  /* 0x00000004b7067825 */ /* 0x000fca00078e0210 */
[----:B------:R2:W-:Y:S04]  /*a2c0*/  STL.64 [R1+0x360], R6 ;  /* 0x0003600601007387 */ /* 0x0005e80000100a00 */
[----:B------:R2:W-:Y:S04]  /*a2d0*/  LDGSTS.E [R249+0x2000c], desc[UR4][R6.64], !P0 ;  /* 0x2000c00006f97fae */ /* 0x0005e8000c121844 */
[----:B------:R3:W-:Y:S01]  /*a2e0*/  LDGSTS.E [R249+0x2400c], desc[UR4][R4.64], !P0 ;  /* 0x2400c00004f97fae */ /* 0x0007e2000c121844 */
[----:B------:R-:W-:Y:S01]  /*a2f0*/  ISETP.GE.U32.AND P0, PT, R142, 0x7ffffede, PT ;  /* 0x7ffffede8e00780c */ /* 0x000fe20003f06070 */
[----:B------:R-:W-:-:S02]  /*a300*/  VIADD R142, R2, 0xffffff3f ;  /* 0xffffff3f028e7836 */ /* 0x000fc40000000000 */
[----:B------:R3:W-:Y:S01]  /*a310*/  STL.64 [R1+0x380], R4 ;  /* 0x0003800401007387 */ /* 0x0007e20000100a00 */
[C---:B------:R-:W-:Y:S02]  /*a320*/  IMAD.WIDE R2, R183.reuse, 0x4, R146 ;  /* 0x00000004b7027825 */ /* 0x040fe400078e0292 */
[----:B------:R-:W4:Y:S02]  /*a330*/  LDC R146, c[0x0][0x230] ;  /* 0x00008c00ff927b82 */ /* 0x000f240000000800 */
[----:B--2---:R-:W-:-:S06]  /*a340*/  IMAD.WIDE R6, R183, 0x4, R144 ;  /* 0x00000004b7067825 */ /* 0x004fcc00078e0290 */
[----:B------:R-:W2:Y:S01]  /*a350*/  LDC R144, c[0x0][0x230] ;  /* 0x00008c00ff907b82 */ /* 0x000ea20000000800 */
[----:B---3--:R-:W-:-:S04]  /*a360*/  IMAD.WIDE R4, R183, 0x4, R170 ;  /* 0x00000004b7047825 */ /* 0x008fc800078e02aa */
[----:B------:R-:W-:-:S03]  /*a370*/  IMAD.WIDE R10, R183, 0x4, R168 ;  /* 0x00000004b70a7825 */ /* 0x000fc600078e02a8 */
[----:B------:R-:W3:Y:S08]  /*a380*/  LDC R170, c[0x0][0x230] ;  /* 0x00008c00ffaa7b82 */ /* 0x000ef00000000800 */
[----:B------:R-:W3:Y:S08]  /*a390*/  LDC R147, c[0x0][0x230] ;  /* 0x00008c00ff937b82 */ /* 0x000ef00000000800 */
[----:B------:R-:W3:Y:S01]  /*a3a0*/  LDC R145, c[0x0][0x230] ;  /* 0x00008c00ff917b82 */ /* 0x000ee20000000800 */
[----:B------:R-:W-:-:S05]  /*a3b0*/  IMAD.WIDE R8, R183, 0x4, R188 ;  /* 0x00000004b7087825 */ /* 0x000fca00078e02bc */
[----:B------:R4:W-:Y:S04]  /*a3c0*/  LDGSTS.E [R249+0x28000], desc[UR4][R8.64], !P5 ;  /* 0x2800000008f97fae */ /* 0x0009e8000e921844 */
[----:B------:R2:W-:Y:S01]  /*a3d0*/  LDGSTS.E [R249+0x2c000], desc[UR4][R6.64], !P5 ;  /* 0x2c00000006f97fae */ /* 0x0005e2000e921844 */
[----:B------:R-:W-:Y:S02]  /*a3e0*/  ISETP.GE.U32.AND P5, PT, R143, 0x7ffffedd, PT ;  /* 0x7ffffedd8f00780c */ /* 0x000fe40003fa6070 */
[----:B-1----:R-:W-:Y:S01]  /*a3f0*/  IADD3 R143, R157, -0xc2, RZ ;  /* 0xffffff3e9d8f7810 */ /* 0x002fe20007ffe0ff */
[----:B------:R4:W-:Y:S04]  /*a400*/  STL.64 [R1+0x718], R8 ;  /* 0x0007180801007387 */ /* 0x0009e80000100a00 */
[----:B------:R1:W-:Y:S04]  /*a410*/  LDGSTS.E [R249+0x28004], desc[UR4][R4.64], !P6 ;  /* 0x2800400004f97fae */ /* 0x0003e8000f121844 */
[----:B------:R2:W-:Y:S04]  /*a420*/  STL.64 [R1+0x720], R6 ;  /* 0x0007200601007387 */ /* 0x0005e80000100a00 */
[----:B------:R1:W-:Y:S01]  /*a430*/  LDGSTS.E [R249+0x2c004], desc[UR4][R2.64], !P6 ;  /* 0x2c00400002f97fae */ /* 0x0003e2000f121844 */
[----:B----4-:R-:W-:Y:S01]  /*a440*/  IMAD.WIDE R8, R183, 0x4, R152 ;  /* 0x00000004b7087825 */ /* 0x010fe200078e0298 */
[----:B------:R-:W-:-:S02]  /*a450*/  ISETP.GE.U32.AND P6, PT, R142, 0x7ffffec0, PT ;  /* 0x7ffffec08e00780c */ /* 0x000fc40003fc6070 */
[----:B------:R1:W-:Y:S01]  /*a460*/  STL.64 [R1+0x728], R4 ;  /* 0x0007280401007387 */ /* 0x0003e20000100a00 */
[----:B------:R-:W-:Y:S02]  /*a470*/  VIADD R142, R252, 0xffffff3d ;  /* 0xffffff3dfc8e7836 */ /* 0x000fe40000000000 */
[C---:B--2---:R-:W-:Y:S01]  /*a480*/  IMAD.WIDE R6, R183.reuse, 0x4, R148 ;  /* 0x00000004b7067825 */ /* 0x044fe200078e0294 */
[----:B------:R2:W-:Y:S01]  /*a490*/  STL.64 [R1+0x730], R2 ;  /* 0x0007300201007387 */ /* 0x0005e20000100a00 */
[----:B------:R-:W4:Y:S03]  /*a4a0*/  LDC R149, c[0x0][0x230] ;  /* 0x00008c00ff957b82 */ /* 0x000f260000000800 */
[----:B------:R3:W-:Y:S01]  /*a4b0*/  LDGSTS.E [R249+0x28008], desc[UR4][R8.64], !P0 ;  /* 0x2800800008f97fae */ /* 0x0007e2000c121844 */
[----:B-1----:R-:W-:-:S03]  /*a4c0*/  IMAD.WIDE R4, R183, 0x4, R178 ;  /* 0x00000004b7047825 */ /* 0x002fc600078e02b2 */
[----:B------:R1:W-:Y:S01]  /*a4d0*/  LDGSTS.E [R249+0x2c008], desc[UR4][R6.64], !P0 ;  /* 0x2c00800006f97fae */ /* 0x0003e2000c121844 */
[----:B------:R-:W-:Y:S01]  /*a4e0*/  ISETP.GE.U32.AND P0, PT, R143, 0x7ffffebf, PT ;  /* 0x7ffffebf8f00780c */ /* 0x000fe20003f06070 */
[----:B------:R-:W4:Y:S01]  /*a4f0*/  LDC R148, c[0x0][0x230] ;  /* 0x00008c00ff947b82 */ /* 0x000f220000000800 */
[----:B------:R-:W-:Y:S01]  /*a500*/  VIADD R143, R156, 0xffffff3c ;  /* 0xffffff3c9c8f7836 */ /* 0x000fe20000000000 */
[----:B------:R1:W-:Y:S01]  /*a510*/  LDGSTS.E [R249+0x2800c], desc[UR4][R4.64], !P5 ;  /* 0x2800c00004f97fae */ /* 0x0003e2000e921844 */
[----:B--2---:R-:W-:-:S03]  /*a520*/  IMAD.WIDE R2, R183, 0x4, R150 ;  /* 0x00000004b7027825 */ /* 0x004fc600078e0296 */
[----:B------:R3:W-:Y:S02]  /*a530*/  STL.64 [R1+0x738], R8 ;  /* 0x0007380801007387 */ /* 0x0007e40000100a00 */
[----:B------:R-:W2:Y:S02]  /*a540*/  LDC R150, c[0x0][0x230] ;  /* 0x00008c00ff967b82 */ /* 0x000ea40000000800 */
[----:B------:R1:W-:Y:S01]  /*a550*/  LDGSTS.E [R249+0x2c00c], desc[UR4][R2.64], !P5 ;  /* 0x2c00c00002f97fae */ /* 0x0003e2000e921844 */
[----:B------:R-:W-:Y:S01]  /*a560*/  ISETP.GE.U32.AND P5, PT, R142, 0x7ffffebe, PT ;  /* 0x7ffffebe8e00780c */ /* 0x000fe20003fa6070 */
[----:B------:R-:W-:Y:S02]  /*a570*/  VIADD R142, R251, 0xffffff1f ;  /* 0xffffff1ffb8e7836 */ /* 0x000fe40000000000 */
[----:B------:R1:W-:Y:S01]  /*a580*/  STL.64 [R1+0x740], R6 ;  /* 0x0007400601007387 */ /* 0x0003e20000100a00 */
[----:B---3--:R-:W-:-:S03]  /*a590*/  IMAD.WIDE R8, R183, 0x4, R160 ;  /* 0x00000004b7087825 */ /* 0x008fc600078e02a0 */
[----:B------:R3:W-:Y:S04]  /*a5a0*/  STL.64 [R1+0x748], R4 ;  /* 0x0007480401007387 */ /* 0x0007e80000100a00 */
[----:B------:R4:W-:Y:S01]  /*a5b0*/  LDGSTS.E [R249+0x30000], desc[UR4][R8.64], !P6 ;  /* 0x3000000008f97fae */ /* 0x0009e2000f121844 */
[----:B-1----:R-:W-:-:S03]  /*a5c0*/  IMAD.WIDE R6, R183, 0x4, R154 ;  /* 0x00000004b7067825 */ /* 0x002fc600078e029a */
[----:B------:R1:W-:Y:S01]  /*a5d0*/  STL.64 [R1+0x750], R2 ;  /* 0x0007500201007387 */ /* 0x0003e20000100a00 */
[----:B---3--:R-:W-:-:S03]  /*a5e0*/  IMAD.WIDE R4, R183, 0x4, R186 ;  /* 0x00000004b7047825 */ /* 0x008fc600078e02ba */
[----:B------:R3:W-:Y:S01]  /*a5f0*/  LDGSTS.E [R249+0x34000], desc[UR4][R6.64], !P6 ;  /* 0x3400000006f97fae */ /* 0x0007e2000f121844 */
[----:B------:R-:W-:Y:S02]  /*a600*/  ISETP.GE.U32.AND P6, PT, R143, 0x7ffffebd, PT ;  /* 0x7ffffebd8f00780c */ /* 0x000fe40003fc6070 */
[----:B------:R-:W-:Y:S01]  /*a610*/  IADD3 R143, R144, -0xe2, RZ ;  /* 0xffffff1e908f7810 */ /* 0x000fe20007ffe0ff */
[----:B------:R4:W-:Y:S01]  /*a620*/  STL.64 [R1+0x840], R8 ;  /* 0x0008400801007387 */ /* 0x0009e20000100a00 */
[----:B------:R-:W2:Y:S01]  /*a630*/  LDC R144, c[0x0][0x230] ;  /* 0x00008c00ff907b82 */ /* 0x000ea20000000800 */
[C---:B-1----:R-:W-:Y:S02]  /*a640*/  IMAD.WIDE R2, R183.reuse, 0x4, R158 ;  /* 0x00000004b7027825 */ /* 0x042fe400078e029e */
[----:B------:R3:W-:Y:S04]  /*a650*/  STL.64 [R1+0x848], R6 ;  /* 0x0008480601007387 */ /* 0x0007e80000100a00 */
[----:B------:R1:W-:Y:S01]  /*a660*/  LDGSTS.E [R249+0x30004], desc[UR4][R4.64], !P0 ;  /* 0x3000400004f97fae */ /* 0x0003e2000c121844 */
[----:B----4-:R-:W-:-:S03]  /*a670*/  IMAD.WIDE R8, R183, 0x4, R166 ;  /* 0x00000004b7087825 */ /* 0x010fc600078e02a6 */
[----:B------:R4:W-:Y:S01]  /*a680*/  LDGSTS.E [R249+0x34004], desc[UR4][R2.64], !P0 ;  /* 0x3400400002f97fae */ /* 0x0009e2000c121844 */
[----:B------:R-:W-:Y:S01]  /*a690*/  ISETP.GE.U32.AND P0, PT, R142, 0x7ffffea0, PT ;  /* 0x7ffffea08e00780c */ /* 0x000fe20003f06070 */
[C---:B---3--:R-:W-:Y:S02]  /*a6a0*/  IMAD.WIDE R6, R183.reuse, 0x4, R162 ;  /* 0x00000004b7067825 */ /* 0x048fe400078e02a2 */
[----:B------:R1:W-:Y:S02]  /*a6b0*/  STL.64 [R1+0x850], R4 ;  /* 0x0008500401007387 */ /* 0x0003e40000100a00 */
[----:B------:R-:W-:Y:S02]  /*a6c0*/  VIADD R142, R170, 0xffffff1d ;  /* 0xffffff1daa8e7836 */ /* 0x000fe40000000000 */
[----:B------:R-:W-:Y:S04]  /*a6d0*/  LDGSTS.E [R249+0x30008], desc[UR4][R8.64], !P5 ;  /* 0x3000800008f97fae */ /* 0x000fe8000e921844 */
[----:B------:R4:W-:Y:S01]  /*a6e0*/  STL.64 [R1+0x858], R2 ;  /* 0x0008580201007387 */ /* 0x0009e20000100a00 */
[----:B-1----:R-:W-:-:S03]  /*a6f0*/  IMAD.WIDE R4, R183, 0x4, R190 ;  /* 0x00000004b7047825 */ /* 0x002fc600078e02be */
[----:B------:R1:W-:Y:S01]  /*a700*/  LDGSTS.E [R249+0x34008], desc[UR4][R6.64], !P5 ;  /* 0x3400800006f97fae */ /* 0x0003e2000e921844 */
[----:B------:R-:W-:-:S03]  /*a710*/  ISETP.GE.U32.AND P5, PT, R143, 0x7ffffe9f, PT ;  /* 0x7ffffe9f8f00780c */ /* 0x000fc60003fa6070 */
[----:B------:R-:W-:Y:S01]  /*a720*/  STL.64 [R1+0x860], R8 ;  /* 0x0008600801007387 */ /* 0x000fe20000100a00 */
[----:B----4-:R-:W-:-:S03]  /*a730*/  IMAD.WIDE R2, R183, 0x4, R164 ;  /* 0x00000004b7027825 */ /* 0x010fc600078e02a4 */
[----:B------:R1:W-:Y:S04]  /*a740*/  STL.64 [R1+0x868], R6 ;  /* 0x0008680601007387 */ /* 0x0003e80000100a00 */
[----:B------:R3:W-:Y:S04]  /*a750*/  STL.64 [R1+0x870], R4 ;  /* 0x0008700401007387 */ /* 0x0007e80000100a00 */
[----:B------:R4:W-:Y:S01]  /*a760*/  STL.64 [R1+0x878], R2 ;  /* 0x0008780201007387 */ /* 0x0009e20000100a00 */
[----:B-1----:R-:W-:-:S03]  /*a770*/  IMAD.WIDE R6, R183, 0x4, R194 ;  /* 0x00000004b7067825 */ /* 0x002fc600078e02c2 */
[----:B------:R3:W-:Y:S04]  /*a780*/  LDGSTS.E [R249+0x3000c], desc[UR4][R4.64], !P6 ;  /* 0x3000c00004f97fae */ /* 0x0007e8000f121844 */
[----:B------:R-:W2:Y:S04]  /*a790*/  LDL.LU.64 R8, [R1+0x48] ;  /* 0x0000480001087983 */ /* 0x000ea80000300a00 */
[----:B------:R4:W-:Y:S01]  /*a7a0*/  LDGSTS.E [R249+0x3400c], desc[UR4][R2.64], !P6 ;  /* 0x3400c00002f97fae */ /* 0x0009e2000f121844 */
[----:B---3--:R-:W-:-:S03]  /*a7b0*/  IMAD.WIDE R4, R183, 0x4, R174 ;  /* 0x00000004b7047825 */ /* 0x008fc600078e02ae */
[----:B------:R-:W3:Y:S04]  /*a7c0*/  LDL.LU.64 R18, [R1+0x40] ;  /* 0x0000400001127983 */ /* 0x000ee80000300a00 */
[----:B------:R1:W-:Y:S01]  /*a7d0*/  STL.64 [R1+0xa00], R6 ;  /* 0x000a000601007387 */ /* 0x0003e20000100a00 */
[----:B----4-:R-:W-:-:S03]  /*a7e0*/  IMAD.WIDE R2, R183, 0x4, R172 ;  /* 0x00000004b7027825 */ /* 0x010fc600078e02ac */
[----:B------:R-:W-:Y:S04]  /*a7f0*/  STL.64 [R1+0xa08], R10 ;  /* 0x000a080a01007387 */ /* 0x000fe80000100a00 */
[----:B------:R-:W4:Y:S04]  /*a800*/  LDL.LU.64 R14, [R1+0x38] ;  /* 0x00003800010e7983 */ /* 0x000f280000300a00 */
[----:B------:R-:W-:Y:S04]  /*a810*/  LDGSTS.E [R249+0x38000], desc[UR4][R6.64], !P0 ;  /* 0x3800000006f97fae */ /* 0x000fe8000c121844 */
[----:B------:R-:W-:Y:S04]  /*a820*/  STL.64 [R1+0xa10], R4 ;  /* 0x000a100401007387 */ /* 0x000fe80000100a00 */
[----:B------:R2:W-:Y:S04]  /*a830*/  LDGSTS.E [R249+0x3c000], desc[UR4][R10.64], !P0 ;  /* 0x3c0000000af97fae */ /* 0x0005e8000c121844 */
[----:B-1----:R-:W4:Y:S04]  /*a840*/  LDL.LU.64 R6, [R1+0x30] ;  /* 0x0000300001067983 */ /* 0x002f280000300a00 */
[----:B------:R1:W-:Y:S04]  /*a850*/  STL.64 [R1+0xa18], R2 ;  /* 0x000a180201007387 */ /* 0x0003e80000100a00 */
[----:B------:R-:W-:Y:S04]  /*a860*/  LDGSTS.E [R249+0x38004], desc[UR4][R4.64], !P5 ;  /* 0x3800400004f97fae */ /* 0x000fe8000e921844 */
[----:B------:R-:W-:Y:S04]  /*a870*/  LDGSTS.E [R249+0x3c004], desc[UR4][R2.64], !P5 ;  /* 0x3c00400002f97fae */ /* 0x000fe8000e921844 */
[----:B------:R-:W4:Y:S04]  /*a880*/  LDL.LU.64 R16, [R1+0x28] ;  /* 0x0000280001107983 */ /* 0x000f280000300a00 */
[----:B-1----:R-:W4:Y:S04]  /*a890*/  LDL.LU.64 R2, [R1+0x20] ;  /* 0x0000200001027983 */ /* 0x002f280000300a00 */
[----:B------:R-:W4:Y:S04]  /*a8a0*/  LDL.LU.64 R4, [R1+0x18] ;  /* 0x0000180001047983 */ /* 0x000f280000300a00 */
[----:B------:R-:W4:Y:S01]  /*a8b0*/  LDL.LU.64 R188, [R1+0x10] ;  /* 0x0000100001bc7983 */ /* 0x000f220000300a00 */
[----:B------:R-:W-:Y:S01]  /*a8c0*/  VIADD R143, R146, 0xffffff78 ;  /* 0xffffff78928f7836 */ /* 0x000fe20000000000 */
[----:B------:R-:W-:Y:S01]  /*a8d0*/  ISETP.GE.U32.AND P6, PT, R142, 0x7ffffe9e, PT ;  /* 0x7ffffe9e8e00780c */ /* 0x000fe20003fc6070 */
[----:B------:R-:W1:Y:S01]  /*a8e0*/  LDC R146, c[0x0][0x230] ;  /* 0x00008c00ff927b82 */ /* 0x000e620000000800 */
[----:B------:R-:W-:-:S02]  /*a8f0*/  VIADD R142, R147, 0xffffff1c ;  /* 0xffffff1c938e7836 */ /* 0x000fc40000000000 */
[----:B------:R-:W-:-:S03]  /*a900*/  IMAD.WIDE R154, R183, 0x4, R184 ;  /* 0x00000004b79a7825 */ /* 0x000fc600078e02b8 */
[----:B------:R-:W-:Y:S01]  /*a910*/  ISETP.GE.U32.AND P0, PT, R142, 0x7ffffe9d, PT ;  /* 0x7ffffe9d8e00780c */ /* 0x000fe20003f06070 */
[----:B------:R-:W-:Y:S01]  /*a920*/  IMAD.WIDE R152, R183, 0x4, R176 ;  /* 0x00000004b7987825 */ /* 0x000fe200078e02b0 */
[----:B------:R-:W-:Y:S01]  /*a930*/  ISETP.GE.U32.AND P5, PT, R143, 0x7ffffef9, PT ;  /* 0x7ffffef98f00780c */ /* 0x000fe20003fa6070 */
[----:B------:R-:W1:Y:S01]  /*a940*/  LDC R147, c[0x0][0x230] ;  /* 0x00008c00ff937b82 */ /* 0x000e620000000800 */
[----:B------:R-:W-:Y:S01]  /*a950*/  IADD3 R143, R145, -0x89, RZ ;  /* 0xffffff77918f7810 */ /* 0x000fe20007ffe0ff */
[C---:B------:R-:W-:Y:S01]  /*a960*/  IMAD.WIDE R22, R183.reuse, 0x4, R120 ;  /* 0x00000004b7167825 */ /* 0x040fe200078e0278 */
[----:B------:R-:W-:Y:S03]  /*a970*/  STL.64 [R1+0xa20], R154 ;  /* 0x000a209a01007387 */ /* 0x000fe60000100a00 */
[----:B--2---:R-:W-:Y:S01]  /*a980*/  IMAD.WIDE R10, R183, 0x4, R180 ;  /* 0x00000004b70a7825 */ /* 0x004fe200078e02b4 */
[----:B------:R-:W-:Y:S01]  /*a990*/  LDGSTS.E [R249+0x38008], desc[UR4][R154.64], !P6 ;  /* 0x380080009af97fae */ /* 0x000fe2000f121844 */
[----:B------:R-:W2:Y:S03]  /*a9a0*/  LDC R145, c[0x0][0x230] ;  /* 0x00008c00ff917b82 */ /* 0x000ea60000000800 */
[----:B------:R-:W-:Y:S01]  /*a9b0*/  STL.64 [R1+0xa28], R152 ;  /* 0x000a289801007387 */ /* 0x000fe20000100a00 */
[----:B------:R-:W-:-:S03]  /*a9c0*/  VIADD R121, R144, 0xffffff75 ;  /* 0xffffff7590797836 */ /* 0x000fc60000000000 */
[----:B------:R-:W-:Y:S01]  /*a9d0*/  LDGSTS.E [R249+0x3c008], desc[UR4][R152.64], !P6 ;  /* 0x3c00800098f97fae */ /* 0x000fe2000f121844 */
[----:B------:R-:W-:Y:S01]  /*a9e0*/  VIADD R120, R149, 0xffffff5b ;  /* 0xffffff5b95787836 */ /* 0x000fe20000000000 */
[----:B------:R-:W-:Y:S01]  /*a9f0*/  ISETP.GE.U32.AND P6, PT, R143, 0x7ffffef8, PT ;  /* 0x7ffffef88f00780c */ /* 0x000fe20003fc6070 */
[----:B------:R-:W-:Y:S01]  /*aa00*/  VIADD R142, R150, 0xffffff76 ;  /* 0xffffff76968e7836 */ /* 0x000fe20000000000 */
[----:B------:R-:W-:Y:S01]  /*aa10*/  LDGSTS.E [R249+0x3800c], desc[UR4][R22.64], !P0 ;  /* 0x3800c00016f97fae */ /* 0x000fe2000c121844 */
[----:B------:R-:W2:Y:S03]  /*aa20*/  LDC R143, c[0x0][0x230] ;  /* 0x00008c00ff8f7b82 */ /* 0x000ea60000000800 */
[----:B------:R1:W-:Y:S01]  /*aa30*/  LDGSTS.E [R249+0x3c00c], desc[UR4][R10.64], !P0 ;  /* 0x3c00c0000af97fae */ /* 0x0003e2000c121844 */
[----:B------:R-:W-:-:S04]  /*aa40*/  ISETP.GE.U32.AND P0, PT, R142, 0x7ffffef7, PT ;  /* 0x7ffffef78e00780c */ /* 0x000fc80003f06070 */
[----:B------:R-:W2:Y:S08]  /*aa50*/  LDC R149, c[0x0][0x230] ;  /* 0x00008c00ff957b82 */ /* 0x000eb00000000800 */
[----:B------:R-:W2:Y:S01]  /*aa60*/  LDC R142, c[0x0][0x230] ;  /* 0x00008c00ff8e7b82 */ /* 0x000ea20000000800 */
[----:B------:R-:W-:Y:S04]  /*aa70*/  STL.64 [R1+0xa30], R22 ;  /* 0x000a301601007387 */ /* 0x000fe80000100a00 */
[----:B------:R1:W-:Y:S03]  /*aa80*/  STL.64 [R1+0xa38], R10 ;  /* 0x000a380a01007387 */ /* 0x0003e60000100a00 */
[----:B------:R-:W2:Y:S01]  /*aa90*/  LDC R144, c[0x0][0x230] ;  /* 0x00008c00ff907b82 */ /* 0x000ea20000000800 */
[----:B------:R-:W-:-:S07]  /*aaa0*/  IMAD.WIDE R164, R183, 0x4, R226 ;  /* 0x00000004b7a47825 */ /* 0x000fce00078e02e2 */
[----:B------:R-:W2:Y:S01]  /*aab0*/  LDC R150, c[0x0][0x230] ;  /* 0x00008c00ff967b82 */ /* 0x000ea20000000800 */
[----:B-1----:R-:W-:-:S04]  /*aac0*/  IMAD.WIDE R10, R183, 0x4, R224 ;  /* 0x00000004b70a7825 */ /* 0x002fc800078e02e0 */
[----:B------:R-:W-:-:S05]  /*aad0*/  IMAD.WIDE R152, R183, 0x4, R8 ;  /* 0x00000004b7987825 */ /* 0x000fca00078e0208 */
[----:B------:R-:W-:Y:S01]  /*aae0*/  LDGSTS.E [R250+0x20000], desc[UR4][R152.64], !P1 ;  /* 0x2000000098fa7fae */ /* 0x000fe2000c921844 */
[----:B---3--:R-:W-:-:S05]  /*aaf0*/  IMAD.WIDE R154, R183, 0x4, R18 ;  /* 0x00000004b79a7825 */ /* 0x008fca00078e0212 */
[----:B------:R-:W-:Y:S01]  /*ab00*/  LDGSTS.E [R250+0x24000], desc[UR4][R154.64], !P1 ;  /* 0x240000009afa7fae */ /* 0x000fe2000c921844 */
[----:B------:R-:W-:Y:S01]  /*ab10*/  ISETP.GE.U32.AND P1, PT, R121, 0x7ffffef6, PT ;  /* 0x7ffffef67900780c */ /* 0x000fe20003f26070 */
[C---:B----4-:R-:W-:Y:S01]  /*ab20*/  IMAD.WIDE R156, R183.reuse, 0x4, R14 ;  /* 0x00000004b79c7825 */ /* 0x050fe200078e020e */
[----:B------:R-:W-:Y:S02]  /*ab30*/  IADD3 R121, R146, -0xa6, RZ ;  /* 0xffffff5a92797810 */ /* 0x000fe40007ffe0ff */
[----:B------:R-:W1:Y:S02]  /*ab40*/  LDC R146, c[0x0][0x230] ;  /* 0x00008c00ff927b82 */ /* 0x000e640000000800 */
[----:B------:R-:W-:Y:S01]  /*ab50*/  LDGSTS.E [R250+0x20004], desc[UR4][R156.64], !P3 ;  /* 0x200040009cfa7fae */ /* 0x000fe2000d921844 */
[----:B------:R-:W-:-:S05]  /*ab60*/  IMAD.WIDE R158, R183, 0x4, R6 ;  /* 0x00000004b79e7825 */ /* 0x000fca00078e0206 */
[----:B------:R-:W-:Y:S01]  /*ab70*/  LDGSTS.E [R250+0x24004], desc[UR4][R158.64], !P3 ;  /* 0x240040009efa7fae */ /* 0x000fe2000d921844 */
[----:B------:R-:W-:Y:S01]  /*ab80*/  ISETP.GE.U32.AND P3, PT, R120, 0x7ffffedc, PT ;  /* 0x7ffffedc7800780c */ /* 0x000fe20003f66070 */
[----:B------:R-:W-:-:S05]  /*ab90*/  IMAD.WIDE R160, R183, 0x4, R16 ;  /* 0x00000004b7a07825 */ /* 0x000fca00078e0210 */
[----:B------:R-:W-:Y:S01]  /*aba0*/  LDGSTS.E [R250+0x20008], desc[UR4][R160.64], !P4 ;  /* 0x20008000a0fa7fae */ /* 0x000fe2000e121844 */
[----:B------:R-:W-:-:S05]  /*abb0*/  IMAD.WIDE R162, R183, 0x4, R2 ;  /* 0x00000004b7a27825 */ /* 0x000fca00078e0202 */
[----:B------:R-:W-:Y:S01]  /*abc0*/  LDGSTS.E [R250+0x24008], desc[UR4][R162.64], !P4 ;  /* 0x24008000a2fa7fae */ /* 0x000fe2000e121844 */
[----:B------:R-:W-:Y:S01]  /*abd0*/  ISETP.GE.U32.AND P4, PT, R121, 0x7ffffedb, PT ;  /* 0x7ffffedb7900780c */ /* 0x000fe20003f86070 */
[----:B------:R-:W-:-:S04]  /*abe0*/  IMAD.WIDE R176, R183, 0x4, R4 ;  /* 0x00000004b7b07825 */ /* 0x000fc800078e0204 */
[C---:B------:R-:W-:Y:S01]  /*abf0*/  IMAD.WIDE R180, R183.reuse, 0x4, R188 ;  /* 0x00000004b7b47825 */ /* 0x040fe200078e02bc */
[----:B------:R-:W-:Y:S03]  /*ac00*/  LDGSTS.E [R250+0x2000c], desc[UR4][R176.64], !P5 ;  /* 0x2000c000b0fa7fae */ /* 0x000fe6000e921844 */
[----:B------:R-:W-:Y:S01]  /*ac10*/  VIADD R120, R148, 0xffffff59 ;  /* 0xffffff5994787836 */ /* 0x000fe20000000000 */
[----:B------:R-:W-:Y:S01]  /*ac20*/  LDGSTS.E [R250+0x2400c], desc[UR4][R180.64], !P5 ;  /* 0x2400c000b4fa7fae */ /* 0x000fe2000e921844 */
[C---:B------:R-:W-:Y:S01]  /*ac30*/  IMAD.WIDE R8, R183.reuse, 0x4, R198 ;  /* 0x00000004b7087825 */ /* 0x040fe200078e02c6 */
[----:B------:R-:W3:Y:S03]  /*ac40*/  LDC R148, c[0x0][0x230] ;  /* 0x00008c00ff947b82 */ /* 0x000ee60000000800 */
[----:B------:R-:W-:Y:S01]  /*ac50*/  IMAD.WIDE R6, R183, 0x4, R192 ;  /* 0x00000004b7067825 */ /* 0x000fe200078e02c0 */
[----:B------:R-:W-:Y:S01]  /*ac60*/  ISETP.GE.U32.AND P5, PT, R120, 0x7ffffeda, PT ;  /* 0x7ffffeda7800780c */ /* 0x000fe20003fa6070 */
[----:B------:R4:W-:Y:S02]  /*ac70*/  LDGSTS.E [R250+0x28000], desc[UR4][R8.64], !P3 ;  /* 0x2800000008fa7fae */ /* 0x0009e4000d921844 */
[----:B--2---:R-:W-:-:S02]  /*ac80*/  VIADD R121, R145, 0xffffff58 ;  /* 0xffffff5891797836 */ /* 0x004fc40000000000 */
[C---:B------:R-:W-:Y:S01]  /*ac90*/  IMAD.WIDE R4, R183.reuse, 0x4, R220 ;  /* 0x00000004b7047825 */ /* 0x040fe200078e02dc */
[----:B------:R2:W-:Y:S01]  /*aca0*/  LDGSTS.E [R250+0x2c000], desc[UR4][R6.64], !P3 ;  /* 0x2c00000006fa7fae */ /* 0x0005e2000d921844 */
[----:B------:R-:W1:Y:S02]  /*acb0*/  LDC R145, c[0x0][0x230] ;  /* 0x00008c00ff917b82 */ /* 0x000e640000000800 */
[----:B------:R-:W-:Y:S01]  /*acc0*/  IMAD.WIDE R2, R183, 0x4, R196 ;  /* 0x00000004b7027825 */ /* 0x000fe200078e02c4 */
[----:B------:R-:W-:Y:S01]  /*acd0*/  ISETP.GE.U32.AND P3, PT, R121, 0x7ffffed9, PT ;  /* 0x7ffffed97900780c */ /* 0x000fe20003f66070 */
[----:B------:R2:W-:Y:S02]  /*ace0*/  LDGSTS.E [R250+0x28004], desc[UR4][R4.64], !P4 ;  /* 0x2800400004fa7fae */ /* 0x0005e4000e121844 */
[----:B------:R-:W-:Y:S02]  /*acf0*/  VIADD R120, R147, 0xffffff3b ;  /* 0xffffff3b93787836 */ /* 0x000fe40000000000 */
[----:B------:R2:W-:Y:S04]  /*ad00*/  LDGSTS.E [R250+0x2c004], desc[UR4][R2.64], !P4 ;  /* 0x2c00400002fa7fae */ /* 0x0005e8000e121844 */
[----:B------:R4:W-:Y:S01]  /*ad10*/  STL.64 [R1+0x6d8], R8 ;  /* 0x0006d80801007387 */ /* 0x0009e20000100a00 */
[----:B------:R-:W-:Y:S01]  /*ad20*/  ISETP.GE.U32.AND P4, PT, R120, 0x7ffffebc, PT ;  /* 0x7ffffebc7800780c */ /* 0x000fe20003f86070 */
[----:B------:R-:W-:Y:S01]  /*ad30*/  IMAD.WIDE R14, R183, 0x4, R218 ;  /* 0x00000004b70e7825 */ /* 0x000fe200078e02da */
[----:B------:R-:W-:Y:S01]  /*ad40*/  IADD3 R121, R143, -0xc6, RZ ;  /* 0xffffff3a8f797810 */ /* 0x000fe20007ffe0ff */
[----:B------:R2:W-:Y:S01]  /*ad50*/  STL.64 [R1+0x6e0], R6 ;  /* 0x0006e00601007387 */ /* 0x0005e20000100a00 */
[----:B------:R-:W1:Y:S03]  /*ad60*/  LDC R147, c[0x0][0x230] ;  /* 0x00008c00ff937b82 */ /* 0x000e660000000800 */
[----:B------:R2:W-:Y:S01]  /*ad70*/  STL.64 [R1+0x6e8], R4 ;  /* 0x0006e80401007387 */ /* 0x0005e20000100a00 */
[----:B----4-:R-:W-:-:S03]  /*ad80*/  IMAD.WIDE R8, R183, 0x4, R204 ;  /* 0x00000004b7087825 */ /* 0x010fc600078e02cc */
[----:B------:R4:W-:Y:S01]  /*ad90*/  STL.64 [R1+0x6f0], R2 ;  /* 0x0006f00201007387 */ /* 0x0009e20000100a00 */
[----:B------:R-:W1:Y:S01]  /*ada0*/  LDC R143, c[0x0][0x230] ;  /* 0x00008c00ff8f7b82 */ /* 0x000e620000000800 */
[C---:B--2---:R-:W-:Y:S02]  /*adb0*/  IMAD.WIDE R6, R183.reuse, 0x4, R200 ;  /* 0x00000004b7067825 */ /* 0x044fe400078e02c8 */
[----:B------:R2:W-:Y:S02]  /*adc0*/  STL.64 [R1+0x6f8], R8 ;  /* 0x0006f80801007387 */ /* 0x0005e40000100a00 */
[----:B------:R-:W-:Y:S02]  /*add0*/  IMAD.WIDE R4, R183, 0x4, R228 ;  /* 0x00000004b7047825 */ /* 0x000fe400078e02e4 */
[----:B------:R2:W-:Y:S02]  /*ade0*/  LDGSTS.E [R250+0x28008], desc[UR4][R8.64], !P5 ;  /* 0x2800800008fa7fae */ /* 0x0005e4000e921844 */
[----:B------:R-:W-:-:S02]  /*adf0*/  VIADD R120, R149, 0xffffff39 ;  /* 0xffffff3995787836 */ /* 0x000fc40000000000 */
[----:B------:R3:W-:Y:S01]  /*ae00*/  STL.64 [R1+0x700], R6 ;  /* 0x0007000601007387 */ /* 0x0007e20000100a00 */
[----:B----4-:R-:W-:Y:S01]  /*ae10*/  IMAD.WIDE R2, R183, 0x4, R202 ;  /* 0x00000004b7027825 */ /* 0x010fe200078e02ca */
[----:B------:R-:W4:Y:S02]  /*ae20*/  LDC R149, c[0x0][0x230] ;  /* 0x00008c00ff957b82 */ /* 0x000f240000000800 */
[----:B------:R3:W-:Y:S01]  /*ae30*/  LDGSTS.E [R250+0x2c008], desc[UR4][R6.64], !P5 ;  /* 0x2c00800006fa7fae */ /* 0x0007e2000e921844 */
[----:B------:R-:W-:Y:S01]  /*ae40*/  ISETP.GE.U32.AND P5, PT, R121, 0x7ffffebb, PT ;  /* 0x7ffffebb7900780c */ /* 0x000fe20003fa6070 */
[----:B------:R-:W-:Y:S02]  /*ae50*/  VIADD R121, R142, 0xffffff38 ;  /* 0xffffff388e797836 */ /* 0x000fe40000000000 */
[C---:B--2---:R-:W-:Y:S01]  /*ae60*/  IMAD.WIDE R8, R183.reuse, 0x4, R210 ;  /* 0x00000004b7087825 */ /* 0x044fe200078e02d2 */
[----:B------:R2:W-:Y:S01]  /*ae70*/  LDGSTS.E [R250+0x2800c], desc[UR4][R4.64], !P3 ;  /* 0x2800c00004fa7fae */ /* 0x0005e2000d921844 */
[----:B------:R-:W4:Y:S03]  /*ae80*/  LDC R142, c[0x0][0x230] ;  /* 0x00008c00ff8e7b82 */ /* 0x000f260000000800 */
[----:B------:R2:W-:Y:S01]  /*ae90*/  LDGSTS.E [R250+0x2c00c], desc[UR4][R2.64], !P3 ;  /* 0x2c00c00002fa7fae */ /* 0x0005e2000d921844 */
[----:B---3--:R-:W-:Y:S01]  /*aea0*/  IMAD.WIDE R6, R183, 0x4, R206 ;  /* 0x00000004b7067825 */ /* 0x008fe200078e02ce */
[----:B------:R-:W-:-:S02]  /*aeb0*/  ISETP.GE.U32.AND P3, PT, R120, 0x7ffffeba, PT ;  /* 0x7ffffeba7800780c */ /* 0x000fc40003f66070 */
[----:B------:R3:W-:Y:S04]  /*aec0*/  LDGSTS.E [R250+0x30000], desc[UR4][R8.64], !P4 ;  /* 0x3000000008fa7fae */ /* 0x0007e8000e121844 */
[----:B------:R1:W-:Y:S01]  /*aed0*/  LDGSTS.E [R250+0x34000], desc[UR4][R6.64], !P4 ;  /* 0x3400000006fa7fae */ /* 0x0003e2000e121844 */
[----:B------:R-:W-:-:S03]  /*aee0*/  ISETP.GE.U32.AND P4, PT, R121, 0x7ffffeb9, PT ;  /* 0x7ffffeb97900780c */ /* 0x000fc60003f86070 */
[----:B------:R2:W-:Y:S01]  /*aef0*/  STL.64 [R1+0x708], R4 ;  /* 0x0007080401007387 */ /* 0x0005e20000100a00 */
[----:B------:R-:W-:Y:S01]  /*af00*/  VIADD R120, R148, 0xffffff1b ;  /* 0xffffff1b94787836 */ /* 0x000fe20000000000 */
[----:B------:R-:W-:Y:S01]  /*af10*/  IADD3 R121, R144, -0xe6, RZ ;  /* 0xffffff1a90797810 */ /* 0x000fe20007ffe0ff */
[C---:B------:R-:W-:Y:S01]  /*af20*/  IMAD.WIDE R22, R183.reuse, 0x4, R240 ;  /* 0x00000004b7167825 */ /* 0x040fe200078e02f0 */
[----:B------:R3:W-:Y:S01]  /*af30*/  STL.64 [R1+0x710], R2 ;  /* 0x0007100201007387 */ /* 0x0007e20000100a00 */
[----:B------:R-:W4:Y:S03]  /*af40*/  LDC R148, c[0x0][0x230] ;  /* 0x00008c00ff947b82 */ /* 0x000f260000000800 */
[----:B------:R1:W-:Y:S01]  /*af50*/  STL.64 [R1+0x800], R8 ;  /* 0x0008000801007387 */ /* 0x0003e20000100a00 */
[----:B--2---:R-:W-:-:S03]  /*af60*/  IMAD.WIDE R4, R183, 0x4, R234 ;  /* 0x00000004b7047825 */ /* 0x004fc600078e02ea */
[----:B------:R2:W-:Y:S01]  /*af70*/  STL.64 [R1+0x808], R6 ;  /* 0x0008080601007387 */ /* 0x0005e20000100a00 */
[----:B------:R-:W4:Y:S01]  /*af80*/  LDC R144, c[0x0][0x230] ;  /* 0x00008c00ff907b82 */ /* 0x000f220000000800 */
[C---:B---3--:R-:W-:Y:S02]  /*af90*/  IMAD.WIDE R2, R183.reuse, 0x4, R208 ;  /* 0x00000004b7027825 */ /* 0x048fe400078e02d0 */
[----:B------:R3:W-:Y:S02]  /*afa0*/  STL.64 [R1+0x810], R4 ;  /* 0x0008100401007387 */ /* 0x0007e40000100a00 */
[C---:B-1----:R-:W-:Y:S02]  /*afb0*/  IMAD.WIDE R8, R183.reuse, 0x4, R216 ;  /* 0x00000004b7087825 */ /* 0x042fe400078e02d8 */
[----:B------:R3:W-:Y:S02]  /*afc0*/  LDGSTS.E [R250+0x30004], desc[UR4][R4.64], !P5 ;  /* 0x3000400004fa7fae */ /* 0x0007e4000e921844 */
[----:B--2---:R-:W-:-:S02]  /*afd0*/  IMAD.WIDE R6, R183, 0x4, R212 ;  /* 0x00000004b7067825 */ /* 0x004fc400078e02d4 */
[----:B------:R1:W-:Y:S01]  /*afe0*/  LDGSTS.E [R250+0x34004], desc[UR4][R2.64], !P5 ;  /* 0x3400400002fa7fae */ /* 0x0003e2000e921844 */
[----:B------:R-:W-:-:S03]  /*aff0*/  ISETP.GE.U32.AND P5, PT, R120, 0x7ffffe9c, PT ;  /* 0x7ffffe9c7800780c */ /* 0x000fc60003fa6070 */
[----:B------:R1:W-:Y:S01]  /*b000*/  STL.64 [R1+0x818], R2 ;  /* 0x0008180201007387 */ /* 0x0003e20000100a00 */
[----:B---3--:R-:W-:-:S03]  /*b010*/  IMAD.WIDE R4, R183, 0x4, R236 ;  /* 0x00000004b7047825 */ /* 0x008fc600078e02ec */
[----:B------:R2:W-:Y:S04]  /*b020*/  STL.64 [R1+0x820], R8 ;  /* 0x0008200801007387 */ /* 0x0005e80000100a00 */
[----:B------:R-:W-:Y:S01]  /*b030*/  LDGSTS.E [R250+0x30008], desc[UR4][R8.64], !P3 ;  /* 0x3000800008fa7fae */ /* 0x000fe2000d921844 */
[----:B-1----:R-:W-:-:S03]  /*b040*/  IMAD.WIDE R2, R183, 0x4, R214 ;  /* 0x00000004b7027825 */ /* 0x002fc600078e02d6 */
[----:B------:R-:W-:Y:S04]  /*b050*/  STL.64 [R1+0x828], R6 ;  /* 0x0008280601007387 */ /* 0x000fe80000100a00 */
[----:B------:R-:W-:Y:S04]  /*b060*/  LDGSTS.E [R250+0x34008], desc[UR4][R6.64], !P3 ;  /* 0x3400800006fa7fae */ /* 0x000fe8000d921844 */
[----:B------:R1:W-:Y:S04]  /*b070*/  STL.64 [R1+0x830], R4 ;  /* 0x0008300401007387 */ /* 0x0003e80000100a00 */
[----:B------:R1:W-:Y:S04]  /*b080*/  LDGSTS.E [R250+0x3000c], desc[UR4][R4.64], !P4 ;  /* 0x3000c00004fa7fae */ /* 0x0003e8000e121844 */
[----:B------:R3:W-:Y:S04]  /*b090*/  STL.64 [R1+0x838], R2 ;  /* 0x0008380201007387 */ /* 0x0007e80000100a00 */
[----:B--2---:R-:W2:Y:S01]  /*b0a0*/  LDL.LU.64 R8, [R1+0x8] ;  /* 0x0000080001087983 */ /* 0x004ea20000300a00 */
[----:B-1----:R-:W-:-:S03]  /*b0b0*/  IMAD.WIDE R4, R183, 0x4, R238 ;  /* 0x00000004b7047825 */ /* 0x002fc600078e02ee */
[----:B------:R-:W4:Y:S04]  /*b0c0*/  LDL.LU.64 R6, [R1+0x80] ;  /* 0x0000800001067983 */ /* 0x000f280000300a00 */
[----:B------:R1:W-:Y:S04]  /*b0d0*/  STL.64 [R1+0x9c0], R4 ;  /* 0x0009c00401007387 */ /* 0x0003e80000100a00 */
[----:B------:R1:W-:Y:S04]  /*b0e0*/  STL.64 [R1+0x9c8], R14 ;  /* 0x0009c80e01007387 */ /* 0x0003e80000100a00 */
[----:B------:R3:W-:Y:S04]  /*b0f0*/  LDGSTS.E [R250+0x3400c], desc[UR4][R2.64], !P4 ;  /* 0x3400c00002fa7fae */ /* 0x0007e8000e121844 */
[----:B------:R-:W4:Y:S04]  /*b100*/  LDL.LU.64 R16, [R1+0x88] ;  /* 0x0000880001107983 */ /* 0x000f280000300a00 */
[----:B------:R-:W-:Y:S04]  /*b110*/  LDGSTS.E [R250+0x38000], desc[UR4][R4.64], !P5 ;  /* 0x3800000004fa7fae */ /* 0x000fe8000e921844 */
[----:B------:R-:W-:Y:S01]  /*b120*/  STL.64 [R1+0x9d0], R10 ;  /* 0x0009d00a01007387 */ /* 0x000fe20000100a00 */
[----:B------:R-:W-:Y:S01]  /*b130*/  ISETP.GE.U32.AND P3, PT, R121, 0x7ffffe9b, PT ;  /* 0x7ffffe9b7900780c */ /* 0x000fe20003f66070 */
[----:B------:R-:W-:-:S02]  /*b140*/  VIADD R120, R147, 0xffffff19 ;  /* 0xffffff1993787836 */ /* 0x000fc40000000000 */
[----:B---3--:R-:W-:Y:S01]  /*b150*/  IMAD.WIDE R2, R183, 0x4, R222 ;  /* 0x00000004b7027825 */ /* 0x008fe200078e02de */
[----:B------:R-:W-:Y:S01]  /*b160*/  LDGSTS.E [R250+0x3c000], desc[UR4][R14.64], !P5 ;  /* 0x3c0000000efa7fae */ /* 0x000fe2000e921844 */
[----:B------:R-:W3:Y:S03]  /*b170*/  LDC R147, c[0x0][0x230] ;  /* 0x00008c00ff937b82 */ /* 0x000ee60000000800 */
[----:B-1----:R-:W3:Y:S01]  /*b180*/  LDL.LU.64 R4, [R1+0x90] ;  /* 0x0000900001047983 */ /* 0x002ee20000300a00 */
[----:B------:R-:W-:-:S03]  /*b190*/  ISETP.GE.U32.AND P4, PT, R120, 0x7ffffe9a, PT ;  /* 0x7ffffe9a7800780c */ /* 0x000fc60003f86070 */
[----:B------:R1:W-:Y:S04]  /*b1a0*/  STL.64 [R1+0x9d8], R2 ;  /* 0x0009d80201007387 */ /* 0x0003e80000100a00 */
[----:B------:R-:W-:Y:S04]  /*b1b0*/  LDGSTS.E [R250+0x38004], desc[UR4][R10.64], !P3 ;  /* 0x380040000afa7fae */ /* 0x000fe8000d921844 */
[----:B------:R1:W-:Y:S04]  /*b1c0*/  LDGSTS.E [R250+0x3c004], desc[UR4][R2.64], !P3 ;  /* 0x3c00400002fa7fae */ /* 0x0003e8000d921844 */
[----:B------:R-:W3:Y:S04]  /*b1d0*/  LDL.LU.64 R18, [R1+0x98] ;  /* 0x0000980001127983 */ /* 0x000ee80000300a00 */
[----:B------:R-:W3:Y:S01]  /*b1e0*/  LDL.LU.64 R14, [R1+0xa0] ;  /* 0x0000a000010e7983 */ /* 0x000ee20000300a00 */
[----:B-1----:R-:W-:-:S04]  /*b1f0*/  IMAD.WIDE R2, R183, 0x4, R232 ;  /* 0x00000004b7027825 */ /* 0x002fc800078e02e8 */
[C---:B------:R-:W-:Y:S01]  /*b200*/  IMAD.WIDE R10, R183.reuse, 0x4, R230 ;  /* 0x00000004b70a7825 */ /* 0x040fe200078e02e6 */
[----:B------:R1:W-:Y:S04]  /*b210*/  STL.64 [R1+0x9e0], R2 ;  /* 0x0009e00201007387 */ /* 0x0003e80000100a00 */
[----:B------:R2:W-:Y:S04]  /*b220*/  STL.64 [R1+0x9e8], R164 ;  /* 0x0009e8a401007387 */ /* 0x0005e80000100a00 */
[----:B------:R-:W-:Y:S04]  /*b230*/  LDGSTS.E [R250+0x38008], desc[UR4][R2.64], !P4 ;  /* 0x3800800002fa7fae */ /* 0x000fe8000e121844 */
[----:B------:R2:W-:Y:S04]  /*b240*/  LDGSTS.E [R250+0x3c008], desc[UR4][R164.64], !P4 ;  /* 0x3c008000a4fa7fae */ /* 0x0005e8000e121844 */
[----:B-1----:R-:W3:Y:S04]  /*b250*/  LDL.LU.64 R2, [R1+0xa8] ;  /* 0x0000a80001027983 */ /* 0x002ee80000300a00 */
[----:B------:R1:W-:Y:S04]  /*b260*/  STL.64 [R1+0x9f0], R22 ;  /* 0x0009f01601007387 */ /* 0x0003e80000100a00 */
[----:B------:R-:W3:Y:S04]  /*b270*/  LDL.LU.64 R188, [R1+0xb0] ;  /* 0x0000b00001bc7983 */ /* 0x000ee80000300a00 */
[----:B------:R1:W-:Y:S01]  /*b280*/  STL.64 [R1+0x9f8], R10 ;  /* 0x0009f80a01007387 */ /* 0x0003e20000100a00 */
[----:B--2---:R-:W-:-:S03]  /*b290*/  IMAD.WIDE R164, R183, 0x4, R8 ;  /* 0x00000004b7a47825 */ /* 0x004fc600078e0208 */
[----:B------:R-:W2:Y:S01]  /*b2a0*/  LDL.LU.64 R8, [R1+0x170] ;  /* 0x0001700001087983 */ /* 0x000ea20000300a00 */
[----:B----4-:R-:W-:-:S04]  /*b2b0*/  IMAD.WIDE R166, R183, 0x4, R6 ;  /* 0x00000004b7a67825 */ /* 0x010fc800078e0206 */
[----:B------:R-:W-:-:S04]  /*b2c0*/  IMAD.WIDE R168, R183, 0x4, R16 ;  /* 0x00000004b7a87825 */ /* 0x000fc800078e0210 */
[----:B---3--:R-:W-:Y:S02]  /*b2d0*/  IMAD.WIDE R170, R183, 0x4, R4 ;  /* 0x00000004b7aa7825 */ /* 0x008fe400078e0204 */
[----:B------:R-:W3:Y:S04]  /*b2e0*/  LDL.LU.64 R4, [R1+0x168] ;  /* 0x0001680001047983 */ /* 0x000ee80000300a00 */
[----:B------:R-:W1:Y:S04]  /*b2f0*/  LDL.LU.64 R6, [R1+0x160] ;  /* 0x0001600001067983 */ /* 0x000e680000300a00 */
[----:B------:R-:W4:Y:S01]  /*b300*/  LDL.LU.64 R16, [R1+0x158] ;  /* 0x0001580001107983 */ /* 0x000f220000300a00 */
[----:B------:R-:W-:-:S02]  /*b310*/  VIADD R120, R146, 0xffffff18 ;  /* 0xffffff1892787836 */ /* 0x000fc40000000000 */
[----:B------:R-:W-:Y:S01]  /*b320*/  VIADD R121, R145, 0xffffff74 ;  /* 0xffffff7491797836 */ /* 0x000fe20000000000 */
[----:B------:R-:W4:Y:S02]  /*b330*/  LDC R146, c[0x0][0x230] ;  /* 0x00008c00ff927b82 */ /* 0x000f240000000800 */
[----:B------:R-:W-:Y:S01]  /*b340*/  ISETP.GE.U32.AND P5, PT, R120, 0x7ffffe99, PT ;  /* 0x7ffffe997800780c */ /* 0x000fe20003fa6070 */
[----:B------:R-:W-:Y:S01]  /*b350*/  VIADD R120, R148, 0xffffff72 ;  /* 0xffffff7294787836 */ /* 0x000fe20000000000 */
[----:B------:R-:W-:Y:S01]  /*b360*/  ISETP.GE.U32.AND P3, PT, R121, 0x7ffffef5, PT ;  /* 0x7ffffef57900780c */ /* 0x000fe20003f66070 */
[----:B------:R-:W-:-:S03]  /*b370*/  IMAD.WIDE R172, R183, 0x4, R18 ;  /* 0x00000004b7ac7825 */ /* 0x000fc600078e0212 */
[----:B------:R-:W4:Y:S07]  /*b380*/  LDC R145, c[0x0][0x230] ;  /* 0x00008c00ff917b82 */ /* 0x000f2e0000000800 */
[----:B------:R1:W-:Y:S01]  /*b390*/  LDGSTS.E [R250+0x3800c], desc[UR4][R22.64], !P5 ;  /* 0x3800c00016fa7fae */ /* 0x0003e2000e921844 */
[----:B------:R-:W-:Y:S01]  /*b3a0*/  IMAD.WIDE R174, R183, 0x4, R14 ;  /* 0x00000004b7ae7825 */ /* 0x000fe200078e020e */
[----:B------:R-:W4:Y:S02]  /*b3b0*/  LDC R148, c[0x0][0x230] ;  /* 0x00008c00ff947b82 */ /* 0x000f240000000800 */
[----:B------:R4:W-:Y:S01]  /*b3c0*/  LDGSTS.E [R250+0x3c00c], desc[UR4][R10.64], !P5 ;  /* 0x3c00c0000afa7fae */ /* 0x0009e2000e921844 */
[----:B------:R-:W-:Y:S01]  /*b3d0*/  ISETP.GE.U32.AND P5, PT, R120, 0x7ffffef3, PT ;  /* 0x7ffffef37800780c */ /* 0x000fe20003fa6070 */
[----:B------:R-:W-:-:S02]  /*b3e0*/  VIADD R120, R144, 0xffffff57 ;  /* 0xffffff5790787836 */ /* 0x000fc40000000000 */
[----:B------:R-:W-:Y:S01]  /*b3f0*/  LDGSTS.E [R244+0x20000], desc[UR4][R164.64], !P6 ;  /* 0x20000000a4f47fae */ /* 0x000fe2000f121844 */
[----:B------:R-:W-:-:S03]  /*b400*/  IMAD.WIDE R190, R183, 0x4, R2 ;  /* 0x00000004b7be7825 */ /* 0x000fc600078e0202 */
[----:B------:R-:W-:Y:S01]  /*b410*/  LDGSTS.E [R244+0x24000], desc[UR4][R166.64], !P6 ;  /* 0x24000000a6f47fae */ /* 0x000fe2000f121844 */
[----:B------:R-:W-:-:S03]  /*b420*/  IMAD.WIDE R192, R183, 0x4, R188 ;  /* 0x00000004b7c07825 */ /* 0x000fc600078e02bc */
[----:B------:R-:W-:Y:S01]  /*b430*/  LDGSTS.E [R244+0x20004], desc[UR4][R168.64], !P0 ;  /* 0x20004000a8f47fae */ /* 0x000fe2000c121844 */
[----:B--2---:R-:W-:-:S03]  /*b440*/  IMAD.WIDE R8, R183, 0x4, R8 ;  /* 0x00000004b7087825 */ /* 0x004fc600078e0208 */
[----:B------:R-:W-:Y:S01]  /*b450*/  LDGSTS.E [R244+0x24004], desc[UR4][R170.64], !P0 ;  /* 0x24004000aaf47fae */ /* 0x000fe2000c121844 */
[----:B------:R-:W-:Y:S01]  /*b460*/  ISETP.GE.U32.AND P0, PT, R120, 0x7ffffed8, PT ;  /* 0x7ffffed87800780c */ /* 0x000fe20003f06070 */
[----:B------:R-:W2:Y:S02]  /*b470*/  LDC R144, c[0x0][0x230] ;  /* 0x00008c00ff907b82 */ /* 0x000ea40000000800 */
[----:B------:R-:W2:Y:S04]  /*b480*/  LDL.LU.64 R2, [R1+0x150] ;  /* 0x0001500001027983 */ /* 0x000ea80000300a00 */
[----:B------:R-:W2:Y:S04]  /*b490*/  LDL.LU.64 R18, [R1+0x148] ;  /* 0x0001480001127983 */ /* 0x000ea80000300a00 */
[----:B------:R-:W2:Y:S04]  /*b4a0*/  LDL.LU.64 R14, [R1+0x140] ;  /* 0x00014000010e7983 */ /* 0x000ea80000300a00 */
[----:B------:R-:W2:Y:S04]  /*b4b0*/  LDL.LU.64 R188, [R1+0x138] ;  /* 0x0001380001bc7983 */ /* 0x000ea80000300a00 */
[----:B------:R4:W-:Y:S04]  /*b4c0*/  STL.64 [R1+0x688], R8 ;  /* 0x0006880801007387 */ /* 0x0009e80000100a00 */
[----:B------:R-:W-:Y:S04]  /*b4d0*/  LDGSTS.E [R244+0x20008], desc[UR4][R172.64], !P1 ;  /* 0x20008000acf47fae */ /* 0x000fe8000c921844 */
[----:B------:R-:W-:Y:S04]  /*b4e0*/  LDGSTS.E [R244+0x24008], desc[UR4][R174.64], !P1 ;  /* 0x24008000aef47fae */ /* 0x000fe8000c921844 */
[----:B------:R-:W-:Y:S04]  /*b4f0*/  LDGSTS.E [R244+0x2000c], desc[UR4][R190.64], !P3 ;  /* 0x2000c000bef47fae */ /* 0x000fe8000d921844 */
[----:B------:R-:W-:Y:S01]  /*b500*/  LDGSTS.E [R244+0x2400c], desc[UR4][R192.64], !P3 ;  /* 0x2400c000c0f47fae */ /* 0x000fe2000d921844 */
[----:B---3--:R-:W-:-:S03]  /*b510*/  IMAD.WIDE R4, R183, 0x4, R4 ;  /* 0x00000004b7047825 */ /* 0x008fc600078e0204 */
[----:B------:R-:W-:Y:S01]  /*b520*/  LDGSTS.E [R244+0x28000], desc[UR4][R8.64], !P0 ;  /* 0x2800000008f47fae */ /* 0x000fe2000c121844 */
[----:B-1----:R-:W-:-:S03]  /*b530*/  IMAD.WIDE R22, R183, 0x4, R6 ;  /* 0x00000004b7167825 */ /* 0x002fc600078e0206 */
[----:B------:R1:W-:Y:S01]  /*b540*/  STL.64 [R1+0x698], R4 ;  /* 0x0006980401007387 */ /* 0x0003e20000100a00 */
[----:B----4-:R-:W-:-:S03]  /*b550*/  IMAD.WIDE R10, R183, 0x4, R16 ;  /* 0x00000004b70a7825 */ /* 0x010fc600078e0210 */
[----:B------:R-:W3:Y:S04]  /*b560*/  LDL.LU.64 R6, [R1+0x130] ;  /* 0x0001300001067983 */ /* 0x000ee80000300a00 */
[----:B------:R-:W4:Y:S04]  /*b570*/  LDL.LU.64 R16, [R1+0x128] ;  /* 0x0001280001107983 */ /* 0x000f280000300a00 */
[----:B------:R2:W-:Y:S04]  /*b580*/  STL.64 [R1+0x6a8], R22 ;  /* 0x0006a81601007387 */ /* 0x0005e80000100a00 */
[----:B------:R2:W-:Y:S04]  /*b590*/  STL.64 [R1+0x6b0], R10 ;  /* 0x0006b00a01007387 */ /* 0x0005e80000100a00 */
[----:B------:R-:W4:Y:S04]  /*b5a0*/  LDL.LU.64 R8, [R1+0x120] ;  /* 0x0001200001087983 */ /* 0x000f280000300a00 */
[----:B------:R-:W-:Y:S04]  /*b5b0*/  LDGSTS.E [R244+0x2c000], desc[UR4][R4.64], !P0 ;  /* 0x2c00000004f47fae */ /* 0x000fe8000c121844 */
[----:B-1----:R-:W4:Y:S01]  /*b5c0*/  LDL.LU.64 R4, [R1+0x118] ;  /* 0x0001180001047983 */ /* 0x002f220000300a00 */
[----:B------:R-:W-:-:S02]  /*b5d0*/  IADD3 R121, R142, -0x8d, RZ ;  /* 0xffffff738e797810 */ /* 0x000fc40007ffe0ff */
[----:B------:R-:W1:Y:S02]  /*b5e0*/  LDC R142, c[0x0][0x230] ;  /* 0x00008c00ff8e7b82 */ /* 0x000e640000000800 */
[----:B------:R-:W-:Y:S01]  /*b5f0*/  ISETP.GE.U32.AND P4, PT, R121, 0x7ffffef4, PT ;  /* 0x7ffffef47900780c */ /* 0x000fe20003f86070 */
[----:B------:R-:W-:-:S05]  /*b600*/  VIADD R121, R143, 0xffffff71 ;  /* 0xffffff718f797836 */ /* 0x000fca0000000000 */
[----:B------:R-:W-:Y:S01]  /*b610*/  ISETP.GE.U32.AND P6, PT, R121, 0x7ffffef2, PT ;  /* 0x7ffffef27900780c */ /* 0x000fe20003fc6070 */
[----:B------:R-:W-:Y:S01]  /*b620*/  VIADD R120, R147, 0xffffff55 ;  /* 0xffffff5593787836 */ /* 0x000fe20000000000 */
[----:B------:R-:W-:Y:S01]  /*b630*/  IADD3 R121, R145, -0xaa, RZ ;  /* 0xffffff5691797810 */ /* 0x000fe20007ffe0ff */
[----:B------:R-:W4:Y:S03]  /*b640*/  LDC R143, c[0x0][0x230] ;  /* 0x00008c00ff8f7b82 */ /* 0x000f260000000800 */
[----:B------:R-:W-:Y:S02]  /*b650*/  ISETP.GE.U32.AND P1, PT, R121, 0x7ffffed7, PT ;  /* 0x7ffffed77900780c */ /* 0x000fe40003f26070 */
[----:B------:R-:W-:Y:S01]  /*b660*/  ISETP.GE.U32.AND P3, PT, R120, 0x7ffffed6, PT ;  /* 0x7ffffed67800780c */ /* 0x000fe20003f66070 */
[----:B------:R-:W-:Y:S02]  /*b670*/  VIADD R120, R146, 0xffffff37 ;  /* 0xffffff3792787836 */ /* 0x000fe40000000000 */
[----:B------:R-:W4:Y:S01]  /*b680*/  LDC R147, c[0x0][0x230] ;  /* 0x00008c00ff937b82 */ /* 0x000f220000000800 */
[----:B-1----:R-:W-:-:S07]  /*b690*/  VIADD R121, R142, 0xffffff54 ;  /* 0xffffff548e797836 */ /* 0x002fce0000000000 */
[----:B------:R1:W-:Y:S01]  /*b6a0*/  LDGSTS.E [R244+0x28004], desc[UR4][R22.64], !P1 ;  /* 0x2800400016f47fae */ /* 0x0003e2000c921844 */
[----:B------:R-:W4:Y:S01]  /*b6b0*/  LDC R142, c[0x0][0x230] ;  /* 0x00008c00ff8e7b82 */ /* 0x000f220000000800 */
[----:B------:R-:W-:Y:S02]  /*b6c0*/  ISETP.GE.U32.AND P0, PT, R121, 0x7ffffed5, PT ;  /* 0x7ffffed57900780c */ /* 0x000fe40003f06070 */
[----:B------:R1:W-:Y:S01]  /*b6d0*/  LDGSTS.E [R244+0x2c004], desc[UR4][R10.64], !P1 ;  /* 0x2c0040000af47fae */ /* 0x0003e2000c921844 */
[----:B------:R-:W-:-:S04]  /*b6e0*/  ISETP.GE.U32.AND P1, PT, R120, 0x7ffffeb8, PT ;  /* 0x7ffffeb87800780c */ /* 0x000fc80003f26070 */
[----:B------:R-:W4:Y:S08]  /*b6f0*/  LDC R146, c[0x0][0x230] ;  /* 0x00008c00ff927b82 */ /* 0x000f300000000800 */
[----:B------:R-:W4:Y:S01]  /*b700*/  LDC R145, c[0x0][0x230] ;  /* 0x00008c00ff917b82 */ /* 0x000f220000000800 */
[----:B--2---:R-:W-:-:S04]  /*b710*/  IMAD.WIDE R2, R183, 0x4, R2 ;  /* 0x00000004b7027825 */ /* 0x004fc800078e0202 */
[C---:B------:R-:W-:Y:S01]  /*b720*/  IMAD.WIDE R178, R183.reuse, 0x4, R18 ;  /* 0x00000004b7b27825 */ /* 0x040fe200078e0212 */
[----:B------:R2:W-:Y:S03]  /*b730*/  STL.64 [R1+0x6b8], R2 ;  /* 0x0006b80201007387 */ /* 0x0005e60000100a00 */
[C---:B-1----:R-:W-:Y:S01]  /*b740*/  IMAD.WIDE R22, R183.reuse, 0x4, R14 ;  /* 0x00000004b7167825 */ /* 0x042fe200078e020e */
[----:B------:R-:W-:Y:S03]  /*b750*/  STL.64 [R1+0x6c0], R178 ;  /* 0x0006c0b201007387 */ /* 0x000fe60000100a00 */
[C---:B------:R-:W-:Y:S01]  /*b760*/  IMAD.WIDE R10, R183.reuse, 0x4, R188 ;  /* 0x00000004b70a7825 */ /* 0x040fe200078e02bc */
[----:B------:R-:W4:Y:S04]  /*b770*/  LDL.LU.64 R14, [R1+0x110] ;  /* 0x00011000010e7983 */ /* 0x000f280000300a00 */
[----:B------:R-:W4:Y:S04]  /*b780*/  LDL.LU.64 R18, [R1+0x108] ;  /* 0x0001080001127983 */ /* 0x000f280000300a00 */
[----:B------:R1:W-:Y:S04]  /*b790*/  STL.64 [R1+0x6c8], R22 ;  /* 0x0006c81601007387 */ /* 0x0003e80000100a00 */
[----:B------:R-:W-:Y:S04]  /*b7a0*/  LDGSTS.E [R244+0x28008], desc[UR4][R2.64], !P3 ;  /* 0x2800800002f47fae */ /* 0x000fe8000d921844 */
[----:B------:R1:W-:Y:S04]  /*b7b0*/  STL.64 [R1+0x6d0], R10 ;  /* 0x0006d00a01007387 */ /* 0x0003e80000100a00 */
[----:B------:R-:W-:Y:S04]  /*b7c0*/  LDGSTS.E [R244+0x2c008], desc[UR4][R178.64], !P3 ;  /* 0x2c008000b2f47fae */ /* 0x000fe8000d921844 */
[----:B--2---:R-:W2:Y:S04]  /*b7d0*/  LDL.LU.64 R2, [R1+0x100] ;  /* 0x0001000001027983 */ /* 0x004ea80000300a00 */
[----:B------:R-:W2:Y:S01]  /*b7e0*/  LDL.LU.64 R188, [R1+0xf8] ;  /* 0x0000f80001bc7983 */ /* 0x000ea20000300a00 */
[----:B---3--:R-:W-:-:S03]  /*b7f0*/  IMAD.WIDE R6, R183, 0x4, R6 ;  /* 0x00000004b7067825 */ /* 0x008fc600078e0206 */
[----:B------:R1:W-:Y:S01]  /*b800*/  LDGSTS.E [R244+0x2800c], desc[UR4][R22.64], !P0 ;  /* 0x2800c00016f47fae */ /* 0x0003e2000c121844 */
[----:B----4-:R-:W-:-:S03]  /*b810*/  IMAD.WIDE R16, R183, 0x4, R16 ;  /* 0x00000004b7107825 */ /* 0x010fc600078e0210 */
[----:B------:R3:W-:Y:S04]  /*b820*/  LDGSTS.E [R244+0x2c00c], desc[UR4][R10.64], !P0 ;  /* 0x2c00c0000af47fae */ /* 0x0007e8000c121844 */
[----:B------:R4:W-:Y:S04]  /*b830*/  STL.64 [R1+0x7c0], R6 ;  /* 0x0007c00601007387 */ /* 0x0009e80000100a00 */
[----:B------:R4:W-:Y:S01]  /*b840*/  STL.64 [R1+0x7c8], R16 ;  /* 0x0007c81001007387 */ /* 0x0009e20000100a00 */
[----:B-1----:R-:W-:-:S03]  /*b850*/  IMAD.WIDE R22, R183, 0x4, R8 ;  /* 0x00000004b7167825 */ /* 0x002fc600078e0208 */
[----:B------:R-:W-:Y:S04]  /*b860*/  LDGSTS.E [R244+0x30000], desc[UR4][R6.64], !P1 ;  /* 0x3000000006f47fae */ /* 0x000fe8000c921844 */
[----:B------:R-:W-:Y:S01]  /*b870*/  LDGSTS.E [R244+0x34000], desc[UR4][R16.64], !P1 ;  /* 0x3400000010f47fae */ /* 0x000fe2000c921844 */
[----:B---3--:R-:W-:-:S03]  /*b880*/  IMAD.WIDE R10, R183, 0x4, R4 ;  /* 0x00000004b70a7825 */ /* 0x008fc600078e0204 */
[----:B------:R-:W3:Y:S04]  /*b890*/  LDL.LU.64 R4, [R1+0xf0] ;  /* 0x0000f00001047983 */ /* 0x000ee80000300a00 */
[----:B------:R-:W3:Y:S04]  /*b8a0*/  LDL.LU.64 R8, [R1+0xe8] ;  /* 0x0000e80001087983 */ /* 0x000ee80000300a00 */
[----:B------:R2:W-:Y:S04]  /*b8b0*/  STL.64 [R1+0x7d0], R22 ;  /* 0x0007d01601007387 */ /* 0x0005e80000100a00 */
[----:B------:R1:W-:Y:S04]  /*b8c0*/  STL.64 [R1+0x7d8], R10 ;  /* 0x0007d80a01007387 */ /* 0x0003e80000100a00 */
[----:B----4-:R-:W4:Y:S04]  /*b8d0*/  LDL.LU.64 R6, [R1+0xe0] ;  /* 0x0000e00001067983 */ /* 0x010f280000300a00 */
[----:B------:R-:W4:Y:S01]  /*b8e0*/  LDL.LU.64 R16, [R1+0xd8] ;  /* 0x0000d80001107983 */ /* 0x000f220000300a00 */
[----:B------:R-:W-:Y:S01]  /*b8f0*/  IADD3 R121, R144, -0xca, RZ ;  /* 0xffffff3690797810 */ /* 0x000fe20007ffe0ff */
[----:B------:R-:W-:Y:S01]  /*b900*/  VIADD R120, R148, 0xffffff35 ;  /* 0xffffff3594787836 */ /* 0x000fe20000000000 */
[----:B------:R-:W4:Y:S02]  /*b910*/  LDC R144, c[0x0][0x230] ;  /* 0x00008c00ff907b82 */ /* 0x000f240000000800 */
[----:B------:R-:W-:Y:S01]  /*b920*/  ISETP.GE.U32.AND P3, PT, R121, 0x7ffffeb7, PT ;  /* 0x7ffffeb77900780c */ /* 0x000fe20003f66070 */
[----:B------:R-:W-:Y:S01]  /*b930*/  VIADD R121, R143, 0xffffff34 ;  /* 0xffffff348f797836 */ /* 0x000fe20000000000 */
[----:B------:R-:W-:Y:S01]  /*b940*/  ISETP.GE.U32.AND P0, PT, R120, 0x7ffffeb6, PT ;  /* 0x7ffffeb67800780c */ /* 0x000fe20003f06070 */
[----:B------:R-:W-:-:S03]  /*b950*/  VIADD R120, R147, 0xffffff17 ;  /* 0xffffff1793787836 */ /* 0x000fc60000000000 */
[----:B------:R-:W-:Y:S01]  /*b960*/  ISETP.GE.U32.AND P1, PT, R121, 0x7ffffeb5, PT ;  /* 0x7ffffeb57900780c */ /* 0x000fe20003f26070 */
[----:B------:R-:W4:Y:S06]  /*b970*/  LDC R148, c[0x0][0x230] ;  /* 0x00008c00ff947b82 */ /* 0x000f2c0000000800 */
[----:B------:R2:W-:Y:S02]  /*b980*/  LDGSTS.E [R244+0x30004], desc[UR4][R22.64], !P3 ;  /* 0x3000400016f47fae */ /* 0x0005e4000d921844 */
[----:B------:R-:W4:Y:S02]  /*b990*/  LDC R143, c[0x0][0x230] ;  /* 0x00008c00ff8f7b82 */ /* 0x000f240000000800 */
[----:B------:R1:W-:Y:S01]  /*b9a0*/  LDGSTS.E [R244+0x34004], desc[UR4][R10.64], !P3 ;  /* 0x340040000af47fae */ /* 0x0003e2000d921844 */
[----:B------:R-:W-:-:S05]  /*b9b0*/  ISETP.GE.U32.AND P3, PT, R120, 0x7ffffe98, PT ;  /* 0x7ffffe987800780c */ /* 0x000fca0003f66070 */
[----:B------:R-:W4:Y:S01]  /*b9c0*/  LDC R147, c[0x0][0x230] ;  /* 0x00008c00ff937b82 */ /* 0x000f220000000800 */
[----:B------:R-:W-:-:S04]  /*b9d0*/  IMAD.WIDE R14, R183, 0x4, R14 ;  /* 0x00000004b70e7825 */ /* 0x000fc800078e020e */
[C---:B------:R-:W-:Y:S01]  /*b9e0*/  IMAD.WIDE R178, R183.reuse, 0x4, R18 ;  /* 0x00000004b7b27825 */ /* 0x040fe200078e0212 */
[----:B------:R1:W-:Y:S04]  /*b9f0*/  STL.64 [R1+0x7e0], R14 ;  /* 0x0007e00e01007387 */ /* 0x0003e80000100a00 */
[----:B------:R3:W-:Y:S04]  /*ba00*/  STL.64 [R1+0x7e8], R178 ;  /* 0x0007e8b201007387 */ /* 0x0007e80000100a00 */
[----:B------:R-:W-:Y:S04]  /*ba10*/  LDGSTS.E [R244+0x30008], desc[UR4][R14.64], !P0 ;  /* 0x300080000ef47fae */ /* 0x000fe8000c121844 */
[----:B------:R3:W-:Y:S01]  /*ba20*/  LDGSTS.E [R244+0x34008], desc[UR4][R178.64], !P0 ;  /* 0x34008000b2f47fae */ /* 0x0007e2000c121844 */
[----:B--2---:R-:W-:-:S03]  /*ba30*/  IMAD.WIDE R22, R183, 0x4, R2 ;  /* 0x00000004b7167825 */ /* 0x004fc600078e0202 */
[----:B------:R-:W2:Y:S01]  /*ba40*/  LDL.LU.64 R2, [R1+0xd0] ;  /* 0x0000d00001027983 */ /* 0x000ea20000300a00 */
[----:B-1----:R-:W-:-:S03]  /*ba50*/  IMAD.WIDE R10, R183, 0x4, R188 ;  /* 0x00000004b70a7825 */ /* 0x002fc600078e02bc */
[----:B------:R-:W2:Y:S04]  /*ba60*/  LDL.LU.64 R18, [R1+0xc8] ;  /* 0x0000c80001127983 */ /* 0x000ea80000300a00 */
[----:B------:R4:W-:Y:S04]  /*ba70*/  STL.64 [R1+0x7f0], R22 ;  /* 0x0007f01601007387 */ /* 0x0009e80000100a00 */
[----:B------:R1:W-:Y:S04]  /*ba80*/  STL.64 [R1+0x7f8], R10 ;  /* 0x0007f80a01007387 */ /* 0x0003e80000100a00 */
[----:B------:R-:W2:Y:S04]  /*ba90*/  LDL.LU.64 R14, [R1+0xc0] ;  /* 0x0000c000010e7983 */ /* 0x000ea80000300a00 */
[----:B------:R-:W2:Y:S04]  /*baa0*/  LDL.LU.64 R188, [R1+0xb8] ;  /* 0x0000b80001bc7983 */ /* 0x000ea80000300a00 */
[----:B------:R4:W-:Y:S04]  /*bab0*/  LDGSTS.E [R244+0x3000c], desc[UR4][R22.64], !P1 ;  /* 0x3000c00016f47fae */ /* 0x0009e8000c921844 */
[----:B------:R1:W-:Y:S01]  /*bac0*/  LDGSTS.E [R244+0x3400c], desc[UR4][R10.64], !P1 ;  /* 0x3400c0000af47fae */ /* 0x0003e2000c921844 */
[----:B---3--:R-:W-:-:S04]  /*bad0*/  IMAD.WIDE R4, R183, 0x4, R4 ;  /* 0x00000004b7047825 */ /* 0x008fc800078e0204 */
[C---:B------:R-:W-:Y:S01]  /*bae0*/  IMAD.WIDE R178, R183.reuse, 0x4, R8 ;  /* 0x00000004b7b27825 */ /* 0x040fe200078e0208 */
[----:B------:R3:W-:Y:S04]  /*baf0*/  STL.64 [R1+0x980], R4 ;  /* 0x0009800401007387 */ /* 0x0007e80000100a00 */
[----:B------:R2:W-:Y:S04]  /*bb00*/  STL.64 [R1+0x988], R178 ;  /* 0x000988b201007387 */ /* 0x0005e80000100a00 */
[----:B------:R-:W2:Y:S01]  /*bb10*/  LDL.LU.64 R8, [R1+0x178] ;  /* 0x0001780001087983 */ /* 0x000ea20000300a00 */
[----:B----4-:R-:W-:-:S03]  /*bb20*/  IMAD.WIDE R22, R183, 0x4, R6 ;  /* 0x00000004b7167825 */ /* 0x010fc600078e0206 */
[----:B------:R-:W-:Y:S01]  /*bb30*/  LDGSTS.E [R244+0x38000], desc[UR4][R4.64], !P3 ;  /* 0x3800000004f47fae */ /* 0x000fe2000d921844 */
[----:B-1----:R-:W-:-:S03]  /*bb40*/  IMAD.WIDE R10, R183, 0x4, R16 ;  /* 0x00000004b70a7825 */ /* 0x002fc600078e0210 */
[----:B------:R-:W4:Y:S04]  /*bb50*/  LDL.LU.64 R6, [R1+0x180] ;  /* 0x0001800001067983 */ /* 0x000f280000300a00 */
[----:B------:R1:W-:Y:S04]  /*bb60*/  STL.64 [R1+0x990], R22 ;  /* 0x0009901601007387 */ /* 0x0003e80000100a00 */
[----:B------:R1:W-:Y:S04]  /*bb70*/  STL.64 [R1+0x998], R10 ;  /* 0x0009980a01007387 */ /* 0x0003e80000100a00 */
[----:B------:R-:W4:Y:S04]  /*bb80*/  LDL.LU.64 R16, [R1+0x188] ;  /* 0x0001880001107983 */ /* 0x000f280000300a00 */
[----:B---3--:R-:W3:Y:S01]  /*bb90*/  LDL.LU.64 R4, [R1+0x190] ;  /* 0x0001900001047983 */ /* 0x008ee20000300a00 */
[----:B------:R-:W-:Y:S01]  /*bba0*/  IADD3 R121, R142, -0xea, RZ ;  /* 0xffffff168e797810 */ /* 0x000fe20007ffe0ff */
[----:B------:R-:W-:Y:S01]  /*bbb0*/  VIADD R120, R146, 0xffffff15 ;  /* 0xffffff1592787836 */ /* 0x000fe20000000000 */
[----:B------:R-:W3:Y:S01]  /*bbc0*/  LDC R142, c[0x0][0x230] ;  /* 0x00008c00ff8e7b82 */ /* 0x000ee20000000800 */
[----:B------:R1:W-:Y:S01]  /*bbd0*/  LDGSTS.E [R244+0x3c000], desc[UR4][R178.64], !P3 ;  /* 0x3c000000b2f47fae */ /* 0x0003e2000d921844 */
[----:B------:R-:W-:-:S02]  /*bbe0*/  ISETP.GE.U32.AND P0, PT, R121, 0x7ffffe97, PT ;  /* 0x7ffffe977900780c */ /* 0x000fc40003f06070 */
[----:B------:R-:W-:-:S04]  /*bbf0*/  ISETP.GE.U32.AND P1, PT, R120, 0x7ffffe96, PT ;  /* 0x7ffffe967800780c */ /* 0x000fc80003f26070 */
[----:B------:R-:W3:Y:S07]  /*bc00*/  LDC R146, c[0x0][0x230] ;  /* 0x00008c00ff927b82 */ /* 0x000eee0000000800 */
[----:B------:R1:W-:Y:S04]  /*bc10*/  LDGSTS.E [R244+0x38004], desc[UR4][R22.64], !P0 ;  /* 0x3800400016f47fae */ /* 0x0003e8000c121844 */
[----:B------:R1:W-:Y:S01]  /*bc20*/  LDGSTS.E [R244+0x3c004], desc[UR4][R10.64], !P0 ;  /* 0x3c0040000af47fae */ /* 0x0003e2000c121844 */
[----:B--2---:R-:W-:-:S04]  /*bc30*/  IMAD.WIDE R2, R183, 0x4, R2 ;  /* 0x00000004b7027825 */ /* 0x004fc800078e0202 */
[C---:B-1----:R-:W-:Y:S01]  /*bc40*/  IMAD.WIDE R178, R183.reuse, 0x4, R18 ;  /* 0x00000004b7b27825 */ /* 0x042fe200078e0212 */
[----:B------:R1:W-:Y:S04]  /*bc50*/  STL.64 [R1+0x9a0], R2 ;  /* 0x0009a00201007387 */ /* 0x0003e80000100a00 */
[----:B------:R-:W-:Y:S04]  /*bc60*/  STL.64 [R1+0x9a8], R178 ;  /* 0x0009a8b201007387 */ /* 0x000fe80000100a00 */
[----:B------:R-:W2:Y:S01]  /*bc70*/  LDL.LU.64 R18, [R1+0x198] ;  /* 0x0001980001127983 */ /* 0x000ea20000300a00 */
[----:B------:R-:W-:-:S03]  /*bc80*/  IMAD.WIDE R22, R183, 0x4, R14 ;  /* 0x00000004b7167825 */ /* 0x000fc600078e020e */
[----:B------:R-:W-:Y:S01]  /*bc90*/  LDGSTS.E [R244+0x38008], desc[UR4][R2.64], !P1 ;  /* 0x3800800002f47fae */ /* 0x000fe2000c921844 */
[----:B------:R-:W-:-:S03]  /*bca0*/  IMAD.WIDE R10, R183, 0x4, R188 ;  /* 0x00000004b70a7825 */ /* 0x000fc600078e02bc */
[----:B------:R-:W2:Y:S04]  /*bcb0*/  LDL.LU.64 R14, [R1+0x1a0] ;  /* 0x0001a000010e7983 */ /* 0x000ea80000300a00 */
[----:B------:R2:W-:Y:S04]  /*bcc0*/  STL.64 [R1+0x9b0], R22 ;  /* 0x0009b01601007387 */ /* 0x0005e80000100a00 */
[----:B------:R2:W-:Y:S04]  /*bcd0*/  STL.64 [R1+0x9b8], R10 ;  /* 0x0009b80a01007387 */ /* 0x0005e80000100a00 */
[----:B-1----:R-:W2:Y:S04]  /*bce0*/  LDL.LU.64 R2, [R1+0x1a8] ;  /* 0x0001a80001027983 */ /* 0x002ea80000300a00 */
[----:B------:R-:W2:Y:S01]  /*bcf0*/  LDL.LU.64 R188, [R1+0x1b0] ;  /* 0x0001b00001bc7983 */ /* 0x000ea20000300a00 */
[----:B------:R-:W-:-:S03]  /*bd00*/  IMAD.WIDE R194, R183, 0x4, R8 ;  /* 0x00000004b7c27825 */ /* 0x000fc600078e0208 */
[----:B------:R-:W-:Y:S04]  /*bd10*/  LDGSTS.E [R244+0x3c008], desc[UR4][R178.64], !P1 ;  /* 0x3c008000b2f47fae */ /* 0x000fe8000c921844 */
[----:B------:R-:W2:Y:S01]  /*bd20*/  LDL.LU.64 R8, [R1+0x270] ;  /* 0x0002700001087983 */ /* 0x000ea20000300a00 */
[----:B----4-:R-:W-:-:S04]  /*bd30*/  IMAD.WIDE R196, R183, 0x4, R6 ;  /* 0x00000004b7c47825 */ /* 0x010fc800078e0206 */
[----:B------:R-:W-:-:S04]  /*bd40*/  IMAD.WIDE R198, R183, 0x4, R16 ;  /* 0x00000004b7c67825 */ /* 0x000fc800078e0210 */
[----:B---3--:R-:W-:Y:S02]  /*bd50*/  IMAD.WIDE R200, R183, 0x4, R4 ;  /* 0x00000004b7c87825 */ /* 0x008fe400078e0204 */
[----:B------:R-:W3:Y:S04]  /*bd60*/  LDL.LU.64 R4, [R1+0x268] ;  /* 0x0002680001047983 */ /* 0x000ee80000300a00 */
[----:B------:R-:W4:Y:S04]  /*bd70*/  LDL.LU.64 R6, [R1+0x260] ;  /* 0x0002600001067983 */ /* 0x000f280000300a00 */
[----:B------:R-:W4:Y:S01]  /*bd80*/  LDL.LU.64 R16, [R1+0x258] ;  /* 0x0002580001107983 */ /* 0x000f220000300a00 */
[----:B------:R-:W-:-:S02]  /*bd90*/  VIADD R120, R145, 0xffffff14 ;  /* 0xffffff1491787836 */ /* 0x000fc40000000000 */
[----:B------:R-:W-:Y:S01]  /*bda0*/  VIADD R121, R144, 0xffffff70 ;  /* 0xffffff7090797836 */ /* 0x000fe20000000000 */
[----:B------:R-:W1:Y:S02]  /*bdb0*/  LDC R145, c[0x0][0x230] ;  /* 0x00008c00ff917b82 */ /* 0x000e640000000800 */
[----:B------:R-:W-:Y:S01]  /*bdc0*/  ISETP.GE.U32.AND P3, PT, R120, 0x7ffffe95, PT ;  /* 0x7ffffe957800780c */ /* 0x000fe20003f66070 */
[----:B------:R-:W-:Y:S01]  /*bdd0*/  VIADD R120, R149, 0xffffff6e ;  /* 0xffffff6e95787836 */ /* 0x000fe20000000000 */
[----:B------:R-:W-:-:S04]  /*bde0*/  ISETP.GE.U32.AND P0, PT, R121, 0x7ffffef1, PT ;  /* 0x7ffffef17900780c */ /* 0x000fc80003f06070 */
[----:B------:R-:W1:Y:S07]  /*bdf0*/  LDC R144, c[0x0][0x230] ;  /* 0x00008c00ff907b82 */ /* 0x000e6e0000000800 */
[----:B------:R4:W-:Y:S01]  /*be00*/  LDGSTS.E [R244+0x3800c], desc[UR4][R22.64], !P3 ;  /* 0x3800c00016f47fae */ /* 0x0009e2000d921844 */
[----:B------:R-:W1:Y:S03]  /*be10*/  LDC R149, c[0x0][0x230] ;  /* 0x00008c00ff957b82 */ /* 0x000e660000000800 */
[----:B------:R4:W-:Y:S01]  /*be20*/  LDGSTS.E [R244+0x3c00c], desc[UR4][R10.64], !P3 ;  /* 0x3c00c0000af47fae */ /* 0x0009e2000d921844 */
[----:B------:R-:W-:Y:S01]  /*be30*/  ISETP.GE.U32.AND P3, PT, R120, 0x7ffffeef, PT ;  /* 0x7ffffeef7800780c */ /* 0x000fe20003f66070 */
[----:B------:R-:W-:-:S02]  /*be40*/  VIADD R120, R148, 0xffffff53 ;  /* 0xffffff5394787836 */ /* 0x000fc40000000000 */
[----:B------:R-:W-:Y:S01]  /*be50*/  LDGSTS.E [R245+0x20000], desc[UR4][R194.64], !P4 ;  /* 0x20000000c2f57fae */ /* 0x000fe2000e121844 */
[----:B--2---:R-:W-:-:S03]  /*be60*/  IMAD.WIDE R202, R183, 0x4, R18 ;  /* 0x00000004b7ca7825 */ /* 0x004fc600078e0212 */
[----:B------:R-:W-:Y:S01]  /*be70*/  LDGSTS.E [R245+0x24000], desc[UR4][R196.64], !P4 ;  /* 0x24000000c4f57fae */ /* 0x000fe2000e121844 */
[----:B------:R-:W-:-:S03]  /*be80*/  IMAD.WIDE R204, R183, 0x4, R14 ;  /* 0x00000004b7cc7825 */ /* 0x000fc600078e020e */
[----:B------:R-:W-:Y:S01]  /*be90*/  LDGSTS.E [R245+0x20004], desc[UR4][R198.64], !P5 ;  /* 0x20004000c6f57fae */ /* 0x000fe2000e921844 */
[----:B------:R-:W-:-:S03]  /*bea0*/  IMAD.WIDE R206, R183, 0x4, R2 ;  /* 0x00000004b7ce7825 */ /* 0x000fc600078e0202 */
[----:B------:R-:W-:Y:S01]  /*beb0*/  LDGSTS.E [R245+0x24004], desc[UR4][R200.64], !P5 ;  /* 0x24004000c8f57fae */ /* 0x000fe2000e921844 */
[----:B------:R-:W-:Y:S01]  /*bec0*/  ISETP.GE.U32.AND P5, PT, R120, 0x7ffffed4, PT ;  /* 0x7ffffed47800780c */ /* 0x000fe20003fa6070 */
[----:B------:R-:W2:Y:S02]  /*bed0*/  LDC R148, c[0x0][0x230] ;  /* 0x00008c00ff947b82 */ /* 0x000ea40000000800 */
[----:B------:R-:W2:Y:S01]  /*bee0*/  LDL.LU.64 R2, [R1+0x250] ;  /* 0x0002500001027983 */ /* 0x000ea20000300a00 */
[----:B------:R-:W-:-:S03]  /*bef0*/  IMAD.WIDE R208, R183, 0x4, R188 ;  /* 0x00000004b7d07825 */ /* 0x000fc600078e02bc */
[----:B------:R-:W2:Y:S04]  /*bf00*/  LDL.LU.64 R18, [R1+0x248] ;  /* 0x0002480001127983 */ /* 0x000ea80000300a00 */
[----:B------:R-:W2:Y:S04]  /*bf10*/  LDL.LU.64 R14, [R1+0x240] ;  /* 0x00024000010e7983 */ /* 0x000ea80000300a00 */
[----:B------:R-:W2:Y:S04]  /*bf20*/  LDL.LU.64 R188, [R1+0x238] ;  /* 0x0002380001bc7983 */ /* 0x000ea80000300a00 */
[----:B------:R-:W-:Y:S01]  /*bf30*/  LDGSTS.E [R245+0x20008], desc[UR4][R202.64], !P6 ;  /* 0x20008000caf57fae */ /* 0x000fe2000f121844 */
[----:B------:R-:W-:-:S03]  /*bf40*/  IMAD.WIDE R8, R183, 0x4, R8 ;  /* 0x00000004b7087825 */ /* 0x000fc600078e0208 */
[----:B------:R-:W-:Y:S04]  /*bf50*/  LDGSTS.E [R245+0x24008], desc[UR4][R204.64], !P6 ;  /* 0x24008000ccf57fae */ /* 0x000fe8000f121844 */
[----:B------:R1:W-:Y:S04]  /*bf60*/  STL.64 [R1+0x118], R8 ;  /* 0x0001180801007387 */ /* 0x0003e80000100a00 */
[----:B------:R-:W-:Y:S04]  /*bf70*/  LDGSTS.E [R245+0x2000c], desc[UR4][R206.64], !P0 ;  /* 0x2000c000cef57fae */ /* 0x000fe8000c121844 */
[----:B------:R-:W-:Y:S04]  /*bf80*/  LDGSTS.E [R245+0x2400c], desc[UR4][R208.64], !P0 ;  /* 0x2400c000d0f57fae */ /* 0x000fe8000c121844 */
[----:B------:R-:W-:Y:S01]  /*bf90*/  LDGSTS.E [R245+0x28000], desc[UR4][R8.64], !P5 ;  /* 0x2800000008f57fae */ /* 0x000fe2000e921844 */
[----:B---3--:R-:W-:-:S04]  /*bfa0*/  IMAD.WIDE R4, R183, 0x4, R4 ;  /* 0x00000004b7047825 */ /* 0x008fc800078e0204 */
[C---:B----4-:R-:W-:Y:S01]  /*bfb0*/  IMAD.WIDE R22, R183.reuse, 0x4, R6 ;  /* 0x00000004b7167825 */ /* 0x050fe200078e0206 */
[----:B------:R3:W-:Y:S03]  /*bfc0*/  STL.64 [R1+0x120], R4 ;  /* 0x0001200401007387 */ /* 0x0007e60000100a00 */
[----:B------:R-:W-:Y:S01]  /*bfd0*/  IMAD.WIDE R10, R183, 0x4, R16 ;  /* 0x00000004b70a7825 */ /* 0x000fe200078e0210 */
[----:B------:R-:W4:Y:S04]  /*bfe0*/  LDL.LU.64 R6, [R1+0x230] ;  /* 0x0002300001067983 */ /* 0x000f280000300a00 */
[----:B------:R-:W4:Y:S04]  /*bff0*/  LDL.LU.64 R16, [R1+0x228] ;  /* 0x0002280001107983 */ /* 0x000f280000300a00 */
[----:B------:R2:W-:Y:S04]  /*c000*/  STL.64 [R1+0x128], R22 ;  /* 0x0001281601007387 */ /* 0x0005e80000100a00 */
[----:B------:R2:W-:Y:S04]  /*c010*/  STL.64 [R1+0x130], R10 ;  /* 0x0001300a01007387 */ /* 0x0005e80000100a00 */
[----:B-1----:R-:W4:Y:S04]  /*c020*/  LDL.LU.64 R8, [R1+0x220] ;  /* 0x0002200001087983 */ /* 0x002f280000300a00 */
[----:B------:R-:W-:Y:S04]  /*c030*/  LDGSTS.E [R245+0x2c000], desc[UR4][R4.64], !P5 ;  /* 0x2c00000004f57fae */ /* 0x000fe8000e921844 */
[----:B---3--:R-:W3:Y:S01]  /*c040*/  LDL.LU.64 R4, [R1+0x218] ;  /* 0x0002180001047983 */ /* 0x008ee20000300a00 */
[----:B------:R-:W-:Y:S01]  /*c050*/  IADD3 R121, R143, -0x91, RZ ;  /* 0xffffff6f8f797810 */ /* 0x000fe20007ffe0ff */
[----:B------:R-:W-:Y:S01]  /*c060*/  VIADD R120, R147, 0xffffff51 ;  /* 0xffffff5193787836 */ /* 0x000fe20000000000 */
[----:B------:R-:W1:Y:S02]  /*c070*/  LDC R143, c[0x0][0x230] ;  /* 0x00008c00ff8f7b82 */ /* 0x000e640000000800 */
[----:B------:R-:W-:Y:S01]  /*c080*/  ISETP.GE.U32.AND P1, PT, R121, 0x7ffffef0, PT ;  /* 0x7ffffef07900780c */ /* 0x000fe20003f26070 */
[----:B------:R-:W-:-:S05]  /*c090*/  VIADD R121, R142, 0xffffff6d ;  /* 0xffffff6d8e797836 */ /* 0x000fca0000000000 */
[----:B------:R-:W-:Y:S01]  /*c0a0*/  ISETP.GE.U32.AND P4, PT, R121, 0x7ffffeee, PT ;  /* 0x7ffffeee7900780c */ /* 0x000fe20003f86070 */
[----:B------:R-:W1:Y:S01]  /*c0b0*/  LDC R142, c[0x0][0x230] ;  /* 0x00008c00ff8e7b82 */ /* 0x000e620000000800 */
[----:B------:R-:W-:-:S04]  /*c0c0*/  IADD3 R121, R145, -0xae, RZ ;  /* 0xffffff5291797810 */ /* 0x000fc80007ffe0ff */
[----:B------:R-:W-:Y:S01]  /*c0d0*/  ISETP.GE.U32.AND P6, PT, R121, 0x7ffffed3, PT ;  /* 0x7ffffed37900780c */ /* 0x000fe20003fc6070 */
[----:B------:R-:W-:Y:S01]  /*c0e0*/  VIADD R121, R144, 0xffffff50 ;  /* 0xffffff5090797836 */ /* 0x000fe20000000000 */
[----:B------:R-:W-:Y:S01]  /*c0f0*/  ISETP.GE.U32.AND P0, PT, R120, 0x7ffffed2, PT ;  /* 0x7ffffed27800780c */ /* 0x000fe20003f06070 */
[----:B------:R-:W-:Y:S01]  /*c100*/  VIADD R120, R146, 0xffffff33 ;  /* 0xffffff3392787836 */ /* 0x000fe20000000000 */
[----:B------:R-:W1:Y:S02]  /*c110*/  LDC R144, c[0x0][0x230] ;  /* 0x00008c00ff907b82 */ /* 0x000e640000000800 */
[----:B------:R-:W-:-:S06]  /*c120*/  ISETP.GE.U32.AND P5, PT, R121, 0x7ffffed1, PT ;  /* 0x7ffffed17900780c */ /* 0x000fcc0003fa6070 */
[----:B------:R-:W1:Y:S01]  /*c130*/  LDC R147, c[0x0][0x230] ;  /* 0x00008c00ff937b82 */ /* 0x000e620000000800 */
[----:B------:R2:W-:Y:S04]  /*c140*/  LDGSTS.E [R245+0x28004], desc[UR4][R22.64], !P6 ;  /* 0x2800400016f57fae */ /* 0x0005e8000f121844 */
[----:B------:R2:W-:Y:S01]  /*c150*/  LDGSTS.E [R245+0x2c004], desc[UR4][R10.64], !P6 ;  /* 0x2c0040000af57fae */ /* 0x0005e2000f121844 */
[----:B------:R-:W-:Y:S02]  /*c160*/  ISETP.GE.U32.AND P6, PT, R120, 0x7ffffeb4, PT ;  /* 0x7ffffeb47800780c */ /* 0x000fe40003fc6070 */
[----:B------:R-:W1:Y:S08]  /*c170*/  LDC R146, c[0x0][0x230] ;  /* 0x00008c00ff927b82 */ /* 0x000e700000000800 */
[----:B------:R-:W1:Y:S01]  /*c180*/  LDC R145, c[0x0][0x230] ;  /* 0x00008c00ff917b82 */ /* 0x000e620000000800 */
[----:B--2---:R-:W-:-:S04]  /*c190*/  IMAD.WIDE R2, R183, 0x4, R2 ;  /* 0x00000004b7027825 */ /* 0x004fc800078e0202 */
[C---:B------:R-:W-:Y:S01]  /*c1a0*/  IMAD.WIDE R178, R183.reuse, 0x4, R18 ;  /* 0x00000004b7b27825 */ /* 0x040fe200078e0212 */
[----:B------:R2:W-:Y:S03]  /*c1b0*/  STL.64 [R1+0x138], R2 ;  /* 0x0001380201007387 */ /* 0x0005e60000100a00 */
[C---:B------:R-:W-:Y:S01]  /*c1c0*/  IMAD.WIDE R22, R183.reuse, 0x4, R14 ;  /* 0x00000004b7167825 */ /* 0x040fe200078e020e */
[----:B------:R-:W-:Y:S03]  /*c1d0*/  STL.64 [R1+0x140], R178 ;  /* 0x000140b201007387 */ /* 0x000fe60000100a00 */
[C---:B------:R-:W-:Y:S01]  /*c1e0*/  IMAD.WIDE R10, R183.reuse, 0x4, R188 ;  /* 0x00000004b70a7825 */ /* 0x040fe200078e02bc */
[----:B------:R-:W3:Y:S04]  /*c1f0*/  LDL.LU.64 R14, [R1+0x210] ;  /* 0x00021000010e7983 */ /* 0x000ee80000300a00 */
[----:B------:R-:W3:Y:S04]  /*c200*/  LDL.LU.64 R18, [R1+0x208] ;  /* 0x0002080001127983 */ /* 0x000ee80000300a00 */
[----:B------:R1:W-:Y:S04]  /*c210*/  STL.64 [R1+0x148], R22 ;  /* 0x0001481601007387 */ /* 0x0003e80000100a00 */
[----:B------:R-:W-:Y:S04]  /*c220*/  LDGSTS.E [R245+0x28008], desc[UR4][R2.64], !P0 ;  /* 0x2800800002f57fae */ /* 0x000fe8000c121844 */
[----:B------:R3:W-:Y:S04]  /*c230*/  STL.64 [R1+0x150], R10 ;  /* 0x0001500a01007387 */ /* 0x0007e80000100a00 */
[----:B------:R-:W-:Y:S04]  /*c240*/  LDGSTS.E [R245+0x2c008], desc[UR4][R178.64], !P0 ;  /* 0x2c008000b2f57fae */ /* 0x000fe8000c121844 */
[----:B--2---:R-:W2:Y:S04]  /*c250*/  LDL.LU.64 R2, [R1+0x200] ;  /* 0x0002000001027983 */ /* 0x004ea80000300a00 */
[----:B------:R-:W2:Y:S04]  /*c260*/  LDL.LU.64 R188, [R1+0x1f8] ;  /* 0x0001f80001bc7983 */ /* 0x000ea80000300a00 */
[----:B------:R1:W-:Y:S01]  /*c270*/  LDGSTS.E [R245+0x2800c], desc[UR4][R22.64], !P5 ;  /* 0x2800c00016f57fae */ /* 0x0003e2000e921844 */
[----:B----4-:R-:W-:-:S03]  /*c280*/  IMAD.WIDE R6, R183, 0x4, R6 ;  /* 0x00000004b7067825 */ /* 0x010fc600078e0206 */
[----:B------:R3:W-:Y:S01]  /*c290*/  LDGSTS.E [R245+0x2c00c], desc[UR4][R10.64], !P5 ;  /* 0x2c00c0000af57fae */ /* 0x0007e2000e921844 */
[----:B------:R-:W-:-:S03]  /*c2a0*/  IMAD.WIDE R16, R183, 0x4, R16 ;  /* 0x00000004b7107825 */ /* 0x000fc600078e0210 */
[----:B------:R4:W-:Y:S04]  /*c2b0*/  STL.64 [R1+0x770], R6 ;  /* 0x0007700601007387 */ /* 0x0009e80000100a00 */
[----:B------:R4:W-:Y:S04]  /*c2c0*/  STL.64 [R1+0x778], R16 ;  /* 0x0007781001007387 */ /* 0x0009e80000100a00 */
[----:B------:R-:W-:Y:S01]  /*c2d0*/  LDGSTS.E [R245+0x30000], desc[UR4][R6.64], !P6 ;  /* 0x3000000006f57fae */ /* 0x000fe2000f121844 */
[----:B-1----:R-:W-:-:S03]  /*c2e0*/  IMAD.WIDE R22, R183, 0x4, R8 ;  /* 0x00000004b7167825 */ /* 0x002fc600078e0208 */
        /* <DEDUP_REMOVED lines=103> */
[----:B------:R-:W2:Y:S04]  /*c960*/  LDL.LU.64 R2, [R1+0x358] ;  /* 0x0003580001027983 */ /* 0x000ea80000300a00 */
[----:B------:R-:W2:Y:S01]  /*c970*/  LDL.LU.64 R18, [R1+0x348] ;  /* 0x0003480001127983 */ /* 0x000ea20000300a00 */
[----:B------:R-:W-:-:S03]  /*c980*/  IMAD.WIDE R224, R183, 0x4, R188 ;  /* 0x00000004b7e07825 */ /* 0x000fc600078e02bc */
[----:B------:R-:W2:Y:S04]  /*c990*/  LDL.LU.64 R14, [R1+0x340] ;  /* 0x00034000010e7983 */ /* 0x000ea80000300a00 */
[----:B------:R-:W2:Y:S04]  /*c9a0*/  LDL.LU.64 R188, [R1+0x338] ;  /* 0x0003380001bc7983 */ /* 0x000ea80000300a00 */
[----:B------:R-:W-:Y:S04]  /*c9b0*/  LDGSTS.E [R246+0x20008], desc[UR4][R218.64], !P4 ;  /* 0x20008000daf67fae */ /* 0x000fe8000e121844 */
[----:B------:R-:W-:Y:S01]  /*c9c0*/  LDGSTS.E [R246+0x24008], desc[UR4][R220.64], !P4 ;  /* 0x24008000dcf67fae */ /* 0x000fe2000e121844 */
[----:B------:R-:W-:-:S03]  /*c9d0*/  IMAD.WIDE R8, R183, 0x4, R8 ;  /* 0x00000004b7087825 */ /* 0x000fc600078e0208 */
[----:B------:R-:W-:Y:S04]  /*c9e0*/  LDGSTS.E [R246+0x2000c], desc[UR4][R222.64], !P5 ;  /* 0x2000c000def67fae */ /* 0x000fe8000e921844 */
[----:B------:R1:W-:Y:S04]  /*c9f0*/  STL.64 [R1+0x158], R8 ;  /* 0x0001580801007387 */ /* 0x0003e80000100a00 */
        /* <DEDUP_REMOVED lines=13> */
[----:B------:R-:W-:-:S02]  /*cad0*/  IADD3 R121, R142, -0x95, RZ ;  /* 0xffffff6b8e797810 */ /* 0x000fc40007ffe0ff */
[----:B------:R-:W1:Y:S02]  /*cae0*/  LDC R142, c[0x0][0x230] ;  /* 0x00008c00ff8e7b82 */ /* 0x000e640000000800 */
[----:B------:R-:W-:Y:S01]  /*caf0*/  ISETP.GE.U32.AND P6, PT, R121, 0x7ffffeec, PT ;  /* 0x7ffffeec7900780c */ /* 0x000fe20003fc6070 */
[----:B------:R-:W-:-:S05]  /*cb00*/  VIADD R121, R143, 0xffffff69 ;  /* 0xffffff698f797836 */ /* 0x000fca0000000000 */
[----:B------:R-:W-:Y:S01]  /*cb10*/  ISETP.GE.U32.AND P1, PT, R121, 0x7ffffeea, PT ;  /* 0x7ffffeea7900780c */ /* 0x000fe20003f26070 */
[----:B------:R-:W-:Y:S01]  /*cb20*/  VIADD R120, R147, 0xffffff4d ;  /* 0xffffff4d93787836 */ /* 0x000fe20000000000 */
[----:B------:R-:W-:Y:S01]  /*cb30*/  IADD3 R121, R145, -0xb2, RZ ;  /* 0xffffff4e91797810 */ /* 0x000fe20007ffe0ff */
[----:B------:R-:W3:Y:S03]  /*cb40*/  LDC R143, c[0x0][0x230] ;  /* 0x00008c00ff8f7b82 */ /* 0x000ee60000000800 */
[----:B------:R-:W-:Y:S02]  /*cb50*/  ISETP.GE.U32.AND P4, PT, R121, 0x7ffffecf, PT ;  /* 0x7ffffecf7900780c */ /* 0x000fe40003f86070 */
[----:B------:R-:W-:Y:S01]  /*cb60*/  ISETP.GE.U32.AND P5, PT, R120, 0x7ffffece, PT ;  /* 0x7ffffece7800780c */ /* 0x000fe20003fa6070 */
[----:B------:R-:W-:Y:S02]  /*cb70*/  VIADD R120, R146, 0xffffff2f ;  /* 0xffffff2f92787836 */ /* 0x000fe40000000000 */
[----:B------:R-:W3:Y:S01]  /*cb80*/  LDC R147, c[0x0][0x230] ;  /* 0x00008c00ff937b82 */ /* 0x000ee20000000800 */
[----:B-1----:R-:W-:-:S07]  /*cb90*/  VIADD R121, R142, 0xffffff4c ;  /* 0xffffff4c8e797836 */ /* 0x002fce0000000000 */
[----:B------:R1:W-:Y:S01]  /*cba0*/  LDGSTS.E [R246+0x28004], desc[UR4][R22.64], !P4 ;  /* 0x2800400016f67fae */ /* 0x0003e2000e121844 */
[----:B------:R-:W3:Y:S01]  /*cbb0*/  LDC R142, c[0x0][0x230] ;  /* 0x00008c00ff8e7b82 */ /* 0x000ee20000000800 */
[----:B------:R-:W-:Y:S02]  /*cbc0*/  ISETP.GE.U32.AND P3, PT, R121, 0x7ffffecd, PT ;  /* 0x7ffffecd7900780c */ /* 0x000fe40003f66070 */
[----:B------:R1:W-:Y:S01]  /*cbd0*/  LDGSTS.E [R246+0x2c004], desc[UR4][R10.64], !P4 ;  /* 0x2c0040000af67fae */ /* 0x0003e2000e121844 */
[----:B------:R-:W-:-:S04]  /*cbe0*/  ISETP.GE.U32.AND P4, PT, R120, 0x7ffffeb0, PT ;  /* 0x7ffffeb07800780c */ /* 0x000fc80003f86070 */
[----:B------:R-:W3:Y:S08]  /*cbf0*/  LDC R146, c[0x0][0x230] ;  /* 0x00008c00ff927b82 */ /* 0x000ef00000000800 */
[----:B------:R-:W3:Y:S01]  /*cc00*/  LDC R145, c[0x0][0x230] ;  /* 0x00008c00ff917b82 */ /* 0x000ee20000000800 */
[----:B--2---:R-:W-:-:S04]  /*cc10*/  IMAD.WIDE R2, R183, 0x4, R2 ;  /* 0x00000004b7027825 */ /* 0x004fc800078e0202 */
[C---:B------:R-:W-:Y:S01]  /*cc20*/  IMAD.WIDE R178, R183.reuse, 0x4, R18 ;  /* 0x00000004b7b27825 */ /* 0x040fe200078e0212 */
[----:B------:R2:W-:Y:S03]  /*cc30*/  STL.64 [R1+0x178], R2 ;  /* 0x0001780201007387 */ /* 0x0005e60000100a00 */
[C---:B-1----:R-:W-:Y:S01]  /*cc40*/  IMAD.WIDE R22, R183.reuse, 0x4, R14 ;  /* 0x00000004b7167825 */ /* 0x042fe200078e020e */
        /* <DEDUP_REMOVED lines=10> */
[----:B------:R1:W-:Y:S04]  /*ccf0*/  LDGSTS.E [R246+0x2800c], desc[UR4][R22.64], !P3 ;  /* 0x2800c00016f67fae */ /* 0x0003e8000d921844 */
[----:B------:R3:W-:Y:S01]  /*cd00*/  LDGSTS.E [R246+0x2c00c], desc[UR4][R10.64], !P3 ;  /* 0x2c00c0000af67fae */ /* 0x0007e2000d921844 */
[----:B----4-:R-:W-:-:S04]  /*cd10*/  IMAD.WIDE R6, R183, 0x4, R6 ;  /* 0x00000004b7067825 */ /* 0x010fc800078e0206 */
[C---:B------:R-:W-:Y:S01]  /*cd20*/  IMAD.WIDE R16, R183.reuse, 0x4, R16 ;  /* 0x00000004b7107825 */ /* 0x040fe200078e0210 */
        /* <DEDUP_REMOVED lines=104> */
[----:B------:R-:W2:Y:S01]  /*d3b0*/  LDL.LU.64 R14, [R1+0x468] ;  /* 0x00046800010e7983 */ /* 0x000ea20000300a00 */
[----:B------:R-:W-:-:S03]  /*d3c0*/  IMAD.WIDE R240, R183, 0x4, R188 ;  /* 0x00000004b7f07825 */ /* 0x000fc600078e02bc */
[----:B------:R-:W2:Y:S01]  /*d3d0*/  LDL.LU.64 R18, [R1+0x460] ;  /* 0x0004600001127983 */ /* 0x000ea20000300a00 */
[----:B------:R-:W-:-:S03]  /*d3e0*/  IMAD.WIDE R8, R183, 0x4, R8 ;  /* 0x00000004b7087825 */ /* 0x000fc600078e0208 */
[----:B------:R-:W-:Y:S01]  /*d3f0*/  LDGSTS.E [R247+0x24004], desc[UR4][R232.64], !P0 ;  /* 0x24004000e8f77fae */ /* 0x000fe2000c121844 */
[----:B------:R-:W-:Y:S01]  /*d400*/  ISETP.GE.U32.AND P0, PT, R120, 0x7ffffecc, PT ;  /* 0x7ffffecc7800780c */ /* 0x000fe20003f06070 */
[----:B------:R-:W2:Y:S02]  /*d410*/  LDC R148, c[0x0][0x230] ;  /* 0x00008c00ff947b82 */ /* 0x000ea40000000800 */
[----:B------:R-:W2:Y:S04]  /*d420*/  LDL.LU.64 R2, [R1+0x458] ;  /* 0x0004580001027983 */ /* 0x000ea80000300a00 */
[----:B------:R-:W2:Y:S04]  /*d430*/  LDL.LU.64 R188, [R1+0x450] ;  /* 0x0004500001bc7983 */ /* 0x000ea80000300a00 */
[----:B------:R1:W-:Y:S04]  /*d440*/  STL.64 [R1+0x198], R8 ;  /* 0x0001980801007387 */ /* 0x0003e80000100a00 */
[----:B------:R-:W-:Y:S01]  /*d450*/  LDGSTS.E [R247+0x20008], desc[UR4][R234.64], !P1 ;  /* 0x20008000eaf77fae */ /* 0x000fe2000c921844 */
[----:B---3--:R-:W-:-:S03]  /*d460*/  IMAD.WIDE R4, R183, 0x4, R4 ;  /* 0x00000004b7047825 */ /* 0x008fc600078e0204 */
[----:B------:R-:W-:Y:S01]  /*d470*/  LDGSTS.E [R247+0x24008], desc[UR4][R236.64], !P1 ;  /* 0x24008000ecf77fae */ /* 0x000fe2000c921844 */
[----:B----4-:R-:W-:-:S03]  /*d480*/  IMAD.WIDE R22, R183, 0x4, R6 ;  /* 0x00000004b7167825 */ /* 0x010fc600078e0206 */
[----:B------:R3:W-:Y:S01]  /*d490*/  STL.64 [R1+0x1a0], R4 ;  /* 0x0001a00401007387 */ /* 0x0007e20000100a00 */
[----:B------:R-:W-:-:S03]  /*d4a0*/  IMAD.WIDE R10, R183, 0x4, R16 ;  /* 0x00000004b70a7825 */ /* 0x000fc600078e0210 */
[----:B------:R-:W4:Y:S04]  /*d4b0*/  LDL.LU.64 R6, [R1+0x448] ;  /* 0x0004480001067983 */ /* 0x000f280000300a00 */
[----:B------:R-:W-:Y:S04]  /*d4c0*/  LDGSTS.E [R247+0x2000c], desc[UR4][R238.64], !P3 ;  /* 0x2000c000eef77fae */ /* 0x000fe8000d921844 */
[----:B------:R-:W4:Y:S04]  /*d4d0*/  LDL.LU.64 R16, [R1+0x440] ;  /* 0x0004400001107983 */ /* 0x000f280000300a00 */
[----:B------:R-:W-:Y:S04]  /*d4e0*/  LDGSTS.E [R247+0x2400c], desc[UR4][R240.64], !P3 ;  /* 0x2400c000f0f77fae */ /* 0x000fe8000d921844 */
[----:B------:R2:W-:Y:S04]  /*d4f0*/  STL.64 [R1+0x1a8], R22 ;  /* 0x0001a81601007387 */ /* 0x0005e80000100a00 */
[----:B------:R-:W-:Y:S04]  /*d500*/  LDGSTS.E [R247+0x28000], desc[UR4][R8.64], !P0 ;  /* 0x2800000008f77fae */ /* 0x000fe8000c121844 */
[----:B------:R2:W-:Y:S04]  /*d510*/  STL.64 [R1+0x1b0], R10 ;  /* 0x0001b00a01007387 */ /* 0x0005e80000100a00 */
[----:B------:R-:W-:Y:S04]  /*d520*/  LDGSTS.E [R247+0x2c000], desc[UR4][R4.64], !P0 ;  /* 0x2c00000004f77fae */ /* 0x000fe8000c121844 */
[----:B-1----:R-:W4:Y:S04]  /*d530*/  LDL.LU.64 R8, [R1+0x438] ;  /* 0x0004380001087983 */ /* 0x002f280000300a00 */
        /* <DEDUP_REMOVED lines=19> */
[----:B------:R-:W3:Y:S08]  /*d670*/  LDC R146, c[0x0][0x230] ;  /* 0x00008c00ff927b82 */ /* 0x000ef00000000800 */
[----:B------:R-:W3:Y:S01]  /*d680*/  LDC R145, c[0x0][0x230] ;  /* 0x00008c00ff917b82 */ /* 0x000ee20000000800 */
[----:B--2---:R-:W-:-:S04]  /*d690*/  IMAD.WIDE R14, R183, 0x4, R14 ;  /* 0x00000004b70e7825 */ /* 0x004fc800078e020e */
[C---:B------:R-:W-:Y:S01]  /*d6a0*/  IMAD.WIDE R178, R183.reuse, 0x4, R18 ;  /* 0x00000004b7b27825 */ /* 0x040fe200078e0212 */
[----:B------:R2:W-:Y:S04]  /*d6b0*/  STL.64 [R1+0x1b8], R14 ;  /* 0x0001b80e01007387 */ /* 0x0005e80000100a00 */
[----:B------:R-:W-:Y:S04]  /*d6c0*/  STL.64 [R1+0x1c0], R178 ;  /* 0x0001c0b201007387 */ /* 0x000fe80000100a00 */
[----:B------:R-:W-:Y:S04]  /*d6d0*/  LDGSTS.E [R247+0x28008], desc[UR4][R14.64], !P3 ;  /* 0x280080000ef77fae */ /* 0x000fe8000d921844 */
[----:B------:R-:W-:Y:S01]  /*d6e0*/  LDGSTS.E [R247+0x2c008], desc[UR4][R178.64], !P3 ;  /* 0x2c008000b2f77fae */ /* 0x000fe2000d921844 */
[----:B------:R-:W-:-:S03]  /*d6f0*/  IMAD.WIDE R22, R183, 0x4, R2 ;  /* 0x00000004b7167825 */ /* 0x000fc600078e0202 */
[----:B------:R-:W3:Y:S01]  /*d700*/  LDL.LU.64 R2, [R1+0x428] ;  /* 0x0004280001027983 */ /* 0x000ee20000300a00 */
[----:B-1----:R-:W-:-:S03]  /*d710*/  IMAD.WIDE R10, R183, 0x4, R188 ;  /* 0x00000004b70a7825 */ /* 0x002fc600078e02bc */
[----:B------:R-:W3:Y:S04]  /*d720*/  LDL.LU.64 R18, [R1+0x420] ;  /* 0x0004200001127983 */ /* 0x000ee80000300a00 */
[----:B------:R1:W-:Y:S04]  /*d730*/  STL.64 [R1+0x1c8], R22 ;  /* 0x0001c81601007387 */ /* 0x0003e80000100a00 */
[----:B------:R3:W-:Y:S04]  /*d740*/  STL.64 [R1+0x1d0], R10 ;  /* 0x0001d00a01007387 */ /* 0x0007e80000100a00 */
[----:B--2---:R-:W2:Y:S04]  /*d750*/  LDL.LU.64 R14, [R1+0x418] ;  /* 0x00041800010e7983 */ /* 0x004ea80000300a00 */
[----:B------:R-:W2:Y:S01]  /*d760*/  LDL.LU.64 R188, [R1+0x410] ;  /* 0x0004100001bc7983 */ /* 0x000ea20000300a00 */
[----:B----4-:R-:W-:-:S03]  /*d770*/  IMAD.WIDE R6, R183, 0x4, R6 ;  /* 0x00000004b7067825 */ /* 0x010fc600078e0206 */
[----:B------:R1:W-:Y:S04]  /*d780*/  LDGSTS.E [R247+0x2800c], desc[UR4][R22.64], !P0 ;  /* 0x2800c00016f77fae */ /* 0x0003e8000c121844 */
[----:B------:R3:W-:Y:S01]  /*d790*/  LDGSTS.E [R247+0x2c00c], desc[UR4][R10.64], !P0 ;  /* 0x2c00c0000af77fae */ /* 0x0007e2000c121844 */
[----:B------:R-:W-:-:S03]  /*d7a0*/  IMAD.WIDE R16, R183, 0x4, R16 ;  /* 0x00000004b7107825 */ /* 0x000fc600078e0210 */
[----:B------:R4:W-:Y:S04]  /*d7b0*/  STL.64 [R1+0x398], R6 ;  /* 0x0003980601007387 */ /* 0x0009e80000100a00 */
[----:B------:R4:W-:Y:S04]  /*d7c0*/  STL.64 [R1+0x3a0], R16 ;  /* 0x0003a01001007387 */ /* 0x0009e80000100a00 */
[----:B------:R-:W-:Y:S04]  /*d7d0*/  LDGSTS.E [R247+0x30000], desc[UR4][R6.64], !P1 ;  /* 0x3000000006f77fae */ /* 0x000fe8000c921844 */
[----:B------:R-:W-:Y:S01]  /*d7e0*/  LDGSTS.E [R247+0x34000], desc[UR4][R16.64], !P1 ;  /* 0x3400000010f77fae */ /* 0x000fe2000c921844 */
[----:B-1----:R-:W-:-:S04]  /*d7f0*/  IMAD.WIDE R22, R183, 0x4, R8 ;  /* 0x00000004b7167825 */ /* 0x002fc800078e0208 */
[----:B---3--:R-:W-:Y:S02]  /*d800*/  IMAD.WIDE R10, R183, 0x4, R4 ;  /* 0x00000004b70a7825 */ /* 0x008fe400078e0204 */
        /* <DEDUP_REMOVED lines=24> */
[----:B------:R-:W-:Y:S01]  /*d990*/  LDGSTS.E [R247+0x30008], desc[UR4][R2.64], !P0 ;  /* 0x3000800002f77fae */ /* 0x000fe2000c121844 */
[----:B--2---:R-:W-:-:S03]  /*d9a0*/  IMAD.WIDE R22, R183, 0x4, R14 ;  /* 0x00000004b7167825 */ /* 0x004fc600078e020e */
[----:B------:R2:W-:Y:S01]  /*d9b0*/  LDGSTS.E [R247+0x34008], desc[UR4][R178.64], !P0 ;  /* 0x34008000b2f77fae */ /* 0x0005e2000c121844 */
[----:B-1----:R-:W-:-:S03]  /*d9c0*/  IMAD.WIDE R10, R183, 0x4, R188 ;  /* 0x00000004b70a7825 */ /* 0x002fc600078e02bc */
[----:B------:R-:W4:Y:S04]  /*d9d0*/  LDL.LU.64 R14, [R1+0x3e8] ;  /* 0x0003e800010e7983 */ /* 0x000f280000300a00 */
[----:B------:R-:W4:Y:S04]  /*d9e0*/  LDL.LU.64 R18, [R1+0x3e0] ;  /* 0x0003e00001127983 */ /* 0x000f280000300a00 */
[----:B------:R4:W-:Y:S04]  /*d9f0*/  STL.64 [R1+0x3c8], R22 ;  /* 0x0003c81601007387 */ /* 0x0009e80000100a00 */
[----:B------:R1:W-:Y:S04]  /*da00*/  STL.64 [R1+0x458], R10 ;  /* 0x0004580a01007387 */ /* 0x0003e80000100a00 */
[----:B------:R-:W4:Y:S04]  /*da10*/  LDL.LU.64 R2, [R1+0x3d8] ;  /* 0x0003d80001027983 */ /* 0x000f280000300a00 */
[----:B------:R-:W4:Y:S04]  /*da20*/  LDL.LU.64 R188, [R1+0x3d0] ;  /* 0x0003d00001bc7983 */ /* 0x000f280000300a00 */
[----:B------:R4:W-:Y:S04]  /*da30*/  LDGSTS.E [R247+0x3000c], desc[UR4][R22.64], !P1 ;  /* 0x3000c00016f77fae */ /* 0x0009e8000c921844 */
[----:B------:R1:W-:Y:S01]  /*da40*/  LDGSTS.E [R247+0x3400c], desc[UR4][R10.64], !P1 ;  /* 0x3400c0000af77fae */ /* 0x0003e2000c921844 */
[----:B---3--:R-:W-:-:S04]  /*da50*/  IMAD.WIDE R4, R183, 0x4, R4 ;  /* 0x00000004b7047825 */ /* 0x008fc800078e0204 */
[C---:B--2---:R-:W-:Y:S01]  /*da60*/  IMAD.WIDE R178, R183.reuse, 0x4, R8 ;  /* 0x00000004b7b27825 */ /* 0x044fe200078e0208 */
[----:B------:R2:W-:Y:S04]  /*da70*/  STL.64 [R1+0x8c0], R4 ;  /* 0x0008c00401007387 */ /* 0x0005e80000100a00 */
[----:B------:R3:W-:Y:S04]  /*da80*/  STL.64 [R1+0x8c8], R178 ;  /* 0x0008c8b201007387 */ /* 0x0007e80000100a00 */
[----:B------:R-:W3:Y:S01]  /*da90*/  LDL.LU.64 R8, [R1+0x490] ;  /* 0x0004900001087983 */ /* 0x000ee20000300a00 */
[----:B----4-:R-:W-:-:S03]  /*daa0*/  IMAD.WIDE R22, R183, 0x4, R6 ;  /* 0x00000004b7167825 */ /* 0x010fc600078e0206 */
[----:B------:R-:W-:Y:S01]  /*dab0*/  LDGSTS.E [R247+0x38000], desc[UR4][R4.64], !P3 ;  /* 0x3800000004f77fae */ /* 0x000fe2000d921844 */
[----:B-1----:R-:W-:-:S03]  /*dac0*/  IMAD.WIDE R10, R183, 0x4, R16 ;  /* 0x00000004b70a7825 */ /* 0x002fc600078e0210 */
[----:B------:R-:W4:Y:S04]  /*dad0*/  LDL.LU.64 R6, [R1+0x498] ;  /* 0x0004980001067983 */ /* 0x000f280000300a00 */
[----:B------:R1:W-:Y:S04]  /*dae0*/  STL.64 [R1+0x8d0], R22 ;  /* 0x0008d01601007387 */ /* 0x0003e80000100a00 */
[----:B------:R1:W-:Y:S04]  /*daf0*/  STL.64 [R1+0x8d8], R10 ;  /* 0x0008d80a01007387 */ /* 0x0003e80000100a00 */
[----:B------:R-:W4:Y:S04]  /*db00*/  LDL.LU.64 R16, [R1+0x4a0] ;  /* 0x0004a00001107983 */ /* 0x000f280000300a00 */
[----:B--2---:R-:W2:Y:S01]  /*db10*/  LDL.LU.64 R4, [R1+0x4a8] ;  /* 0x0004a80001047983 */ /* 0x004ea20000300a00 */
[----:B------:R-:W-:Y:S01]  /*db20*/  IADD3 R121, R144, -0xf6, RZ ;  /* 0xffffff0a90797810 */ /* 0x000fe20007ffe0ff */
[----:B------:R-:W-:Y:S01]  /*db30*/  VIADD R120, R147, 0xffffff09 ;  /* 0xffffff0993787836 */ /* 0x000fe20000000000 */
[----:B------:R-:W2:Y:S01]  /*db40*/  LDC R144, c[0x0][0x230] ;  /* 0x00008c00ff907b82 */ /* 0x000ea20000000800 */
[----:B------:R3:W-:Y:S01]  /*db50*/  LDGSTS.E [R247+0x3c000], desc[UR4][R178.64], !P3 ;  /* 0x3c000000b2f77fae */ /* 0x0007e2000d921844 */
[----:B------:R-:W-:-:S02]  /*db60*/  ISETP.GE.U32.AND P0, PT, R121, 0x7ffffe8b, PT ;  /* 0x7ffffe8b7900780c */ /* 0x000fc40003f06070 */
[----:B------:R-:W-:Y:S01]  /*db70*/  ISETP.GE.U32.AND P1, PT, R120, 0x7ffffe8a, PT ;  /* 0x7ffffe8a7800780c */ /* 0x000fe20003f26070 */
[----:B------:R-:W-:-:S03]  /*db80*/  VIADD R120, R146, 0xffffff08 ;  /* 0xffffff0892787836 */ /* 0x000fc60000000000 */
[----:B------:R-:W2:Y:S02]  /*db90*/  LDC R147, c[0x0][0x230] ;  /* 0x00008c00ff937b82 */ /* 0x000ea40000000800 */
[----:B------:R-:W-:-:S05]  /*dba0*/  ISETP.GE.U32.AND P3, PT, R120, 0x7ffffe89, PT ;  /* 0x7ffffe897800780c */ /* 0x000fca0003f66070 */
[----:B------:R1:W-:Y:S01]  /*dbb0*/  LDGSTS.E [R247+0x38004], desc[UR4][R22.64], !P0 ;  /* 0x3800400016f77fae */ /* 0x0003e2000c121844 */
[----:B------:R-:W-:-:S03]  /*dbc0*/  IMAD.WIDE R14, R183, 0x4, R14 ;  /* 0x00000004b70e7825 */ /* 0x000fc600078e020e */
[----:B------:R1:W-:Y:S01]  /*dbd0*/  LDGSTS.E [R247+0x3c004], desc[UR4][R10.64], !P0 ;  /* 0x3c0040000af77fae */ /* 0x0003e2000c121844 */
[----:B------:R-:W2:Y:S01]  /*dbe0*/  LDC R146, c[0x0][0x230] ;  /* 0x00008c00ff927b82 */ /* 0x000ea20000000800 */
[C---:B---3--:R-:W-:Y:S02]  /*dbf0*/  IMAD.WIDE R178, R183.reuse, 0x4, R18 ;  /* 0x00000004b7b27825 */ /* 0x048fe400078e0212 */
[----:B------:R3:W-:Y:S04]  /*dc00*/  STL.64 [R1+0x8e0], R14 ;  /* 0x0008e00e01007387 */ /* 0x0007e80000100a00 */
[----:B------:R-:W-:Y:S04]  /*dc10*/  STL.64 [R1+0x8e8], R178 ;  /* 0x0008e8b201007387 */ /* 0x000fe80000100a00 */
[----:B------:R-:W-:Y:S01]  /*dc20*/  LDGSTS.E [R247+0x38008], desc[UR4][R14.64], !P1 ;  /* 0x380080000ef77fae */ /* 0x000fe2000c921844 */
[----:B-1----:R-:W-:-:S03]  /*dc30*/  IMAD.WIDE R22, R183, 0x4, R2 ;  /* 0x00000004b7167825 */ /* 0x002fc600078e0202 */
[----:B------:R-:W-:Y:S01]  /*dc40*/  LDGSTS.E [R247+0x3c008], desc[UR4][R178.64], !P1 ;  /* 0x3c008000b2f77fae */ /* 0x000fe2000c921844 */
[----:B------:R-:W-:-:S03]  /*dc50*/  IMAD.WIDE R10, R183, 0x4, R188 ;  /* 0x00000004b70a7825 */ /* 0x000fc600078e02bc */
[----:B------:R-:W2:Y:S04]  /*dc60*/  LDL.LU.64 R2, [R1+0x4b0] ;  /* 0x0004b00001027983 */ /* 0x000ea80000300a00 */
[----:B------:R-:W2:Y:S04]  /*dc70*/  LDL.LU.64 R18, [R1+0x4b8] ;  /* 0x0004b80001127983 */ /* 0x000ea80000300a00 */
[----:B------:R-:W-:Y:S04]  /*dc80*/  STL.64 [R1+0x8f0], R22 ;  /* 0x0008f01601007387 */ /* 0x000fe80000100a00 */
[----:B------:R-:W-:Y:S04]  /*dc90*/  STL.64 [R1+0x8f8], R10 ;  /* 0x0008f80a01007387 */ /* 0x000fe80000100a00 */
[----:B---3--:R-:W3:Y:S04]  /*dca0*/  LDL.LU.64 R14, [R1+0x4c0] ;  /* 0x0004c000010e7983 */ /* 0x008ee80000300a00 */
[----:B------:R-:W3:Y:S04]  /*dcb0*/  LDL.LU.64 R188, [R1+0x4c8] ;  /* 0x0004c80001bc7983 */ /* 0x000ee80000300a00 */
[----:B------:R-:W-:Y:S04]  /*dcc0*/  LDGSTS.E [R247+0x3800c], desc[UR4][R22.64], !P3 ;  /* 0x3800c00016f77fae */ /* 0x000fe8000d921844 */
[----:B------:R4:W-:Y:S01]  /*dcd0*/  LDGSTS.E [R247+0x3c00c], desc[UR4][R10.64], !P3 ;  /* 0x3c00c0000af77fae */ /* 0x0009e2000d921844 */
[----:B------:R-:W-:-:S05]  /*dce0*/  IMAD.WIDE R244, R183, 0x4, R8 ;  /* 0x00000004b7f47825 */ /* 0x000fca00078e0208 */
[----:B------:R-:W-:Y:S01]  /*dcf0*/  LDGSTS.E [R248+0x20000], desc[UR4][R244.64], !P4 ;  /* 0x20000000f4f87fae */ /* 0x000fe2000e121844 */
[----:B----4-:R-:W-:-:S03]  /*dd00*/  IMAD.WIDE R246, R183, 0x4, R6 ;  /* 0x00000004b7f67825 */ /* 0x010fc600078e0206 */
[----:B------:R-:W4:Y:S04]  /*dd10*/  LDL.LU.64 R6, [R1+0x4d0] ;  /* 0x0004d00001067983 */ /* 0x000f280000300a00 */
[----:B------:R-:W-:Y:S01]  /*dd20*/  LDGSTS.E [R248+0x24000], desc[UR4][R246.64], !P4 ;  /* 0x24000000f6f87fae */ /* 0x000fe2000e121844 */
[----:B------:R-:W-:-:S03]  /*dd30*/  IMAD.WIDE R250, R183, 0x4, R16 ;  /* 0x00000004b7fa7825 */ /* 0x000fc600078e0210 */
[----:B------:R-:W4:Y:S01]  /*dd40*/  LDL.LU.64 R16, [R1+0x4d8] ;  /* 0x0004d80001107983 */ /* 0x000f220000300a00 */
[----:B--2---:R-:W-:-:S03]  /*dd50*/  IMAD.WIDE R8, R183, 0x4, R4 ;  /* 0x00000004b7087825 */ /* 0x004fc600078e0204 */
[----:B------:R-:W2:Y:S04]  /*dd60*/  LDL.LU.64 R4, [R1+0x4e0] ;  /* 0x0004e00001047983 */ /* 0x000ea80000300a00 */
[----:B------:R-:W-:Y:S04]  /*dd70*/  LDGSTS.E [R248+0x20004], desc[UR4][R250.64], !P5 ;  /* 0x20004000faf87fae */ /* 0x000fe8000e921844 */
[----:B------:R1:W-:Y:S04]  /*dd80*/  STL.64 [R1], R8 ;  /* 0x0000000801007387 */ /* 0x0003e80000100a00 */
[----:B------:R-:W-:Y:S04]  /*dd90*/  LDGSTS.E [R248+0x24004], desc[UR4][R8.64], !P5 ;  /* 0x2400400008f87fae */ /* 0x000fe8000e921844 */
[----:B-1----:R-:W2:Y:S01]  /*dda0*/  LDL.LU.64 R8, [R1+0x4e8] ;  /* 0x0004e80001087983 */ /* 0x002ea20000300a00 */
[----:B------:R-:W-:-:S02]  /*ddb0*/  VIADD R121, R145, 0xffffff64 ;  /* 0xffffff6491797836 */ /* 0x000fc40000000000 */
[----:B------:R-:W-:Y:S01]  /*ddc0*/  VIADD R120, R148, 0xffffff46 ;  /* 0xffffff4694787836 */ /* 0x000fe20000000000 */
[----:B------:R-:W1:Y:S02]  /*ddd0*/  LDC R145, c[0x0][0x230] ;  /* 0x00008c00ff917b82 */ /* 0x000e640000000800 */
[----:B------:R-:W-:Y:S02]  /*dde0*/  ISETP.GE.U32.AND P0, PT, R121, 0x7ffffee5, PT ;  /* 0x7ffffee57900780c */ /* 0x000fe40003f06070 */
[----:B------:R-:W-:Y:S02]  /*ddf0*/  IADD3 R121, R142, -0xb9, RZ ;  /* 0xffffff478e797810 */ /* 0x000fe40007ffe0ff */
[----:B------:R-:W-:Y:S02]  /*de00*/  ISETP.GE.U32.AND P3, PT, R120, 0x7ffffec7, PT ;  /* 0x7ffffec77800780c */ /* 0x000fe40003f66070 */
[----:B------:R-:W-:Y:S01]  /*de10*/  ISETP.GE.U32.AND P1, PT, R121, 0x7ffffec8, PT ;  /* 0x7ffffec87900780c */ /* 0x000fe20003f26070 */
[C---:B------:R-:W-:Y:S01]  /*de20*/  IMAD.WIDE R2, R183.reuse, 0x4, R2 ;  /* 0x00000004b7027825 */ /* 0x040fe200078e0202 */
[----:B------:R-:W1:Y:S03]  /*de30*/  LDC R142, c[0x0][0x230] ;  /* 0x00008c00ff8e7b82 */ /* 0x000e660000000800 */
[C---:B------:R-:W-:Y:S01]  /*de40*/  IMAD.WIDE R178, R183.reuse, 0x4, R18 ;  /* 0x00000004b7b27825 */ /* 0x040fe200078e0212 */
[----:B------:R3:W-:Y:S04]  /*de50*/  STL.64 [R1+0x8], R2 ;  /* 0x0000080201007387 */ /* 0x0007e80000100a00 */
[----:B------:R-:W-:Y:S01]  /*de60*/  STL.64 [R1+0x10], R178 ;  /* 0x000010b201007387 */ /* 0x000fe20000100a00 */
[----:B------:R-:W1:Y:S03]  /*de70*/  LDC R148, c[0x0][0x230] ;  /* 0x00008c00ff947b82 */ /* 0x000e660000000800 */
[----:B------:R-:W2:Y:S01]  /*de80*/  LDL.LU.64 R18, [R1+0x4f0] ;  /* 0x0004f00001127983 */ /* 0x000ea20000300a00 */
[----:B---3--:R-:W-:-:S03]  /*de90*/  IMAD.WIDE R22, R183, 0x4, R14 ;  /* 0x00000004b7167825 */ /* 0x008fc600078e020e */
[----:B------:R-:W-:Y:S01]  /*dea0*/  LDGSTS.E [R248+0x20008], desc[UR4][R2.64], !P6 ;  /* 0x2000800002f87fae */ /* 0x000fe2000f121844 */
[----:B------:R-:W-:-:S03]  /*deb0*/  IMAD.WIDE R10, R183, 0x4, R188 ;  /* 0x00000004b70a7825 */ /* 0x000fc600078e02bc */
[----:B------:R-:W3:Y:S04]  /*dec0*/  LDL.LU.64 R14, [R1+0x4f8] ;  /* 0x0004f800010e7983 */ /* 0x000ee80000300a00 */
[----:B------:R4:W-:Y:S04]  /*ded0*/  STL.64 [R1+0x18], R22 ;  /* 0x0000181601007387 */ /* 0x0009e80000100a00 */
[----:B------:R4:W-:Y:S04]  /*dee0*/  STL.64 [R1+0x20], R10 ;  /* 0x0000200a01007387 */ /* 0x0009e80000100a00 */
[----:B------:R-:W3:Y:S04]  /*def0*/  LDL.LU.64 R2, [R1+0x500] ;  /* 0x0005000001027983 */ /* 0x000ee80000300a00 */
[----:B------:R-:W-:Y:S04]  /*df00*/  LDGSTS.E [R248+0x24008], desc[UR4][R178.64], !P6 ;  /* 0x24008000b2f87fae */ /* 0x000fe8000f121844 */
[----:B------:R-:W3:Y:S04]  /*df10*/  LDL.LU.64 R188, [R1+0x508] ;  /* 0x0005080001bc7983 */ /* 0x000ee80000300a00 */
[----:B------:R4:W-:Y:S04]  /*df20*/  LDGSTS.E [R248+0x2000c], desc[UR4][R22.64], !P0 ;  /* 0x2000c00016f87fae */ /* 0x0009e8000c121844 */
[----:B------:R1:W-:Y:S01]  /*df30*/  LDGSTS.E [R248+0x2400c], desc[UR4][R10.64], !P0 ;  /* 0x2400c0000af87fae */ /* 0x0003e2000c121844 */
[----:B----4-:R-:W-:-:S03]  /*df40*/  IMAD.WIDE R22, R183, 0x4, R6 ;  /* 0x00000004b7167825 */ /* 0x010fc600078e0206 */
[----:B------:R-:W4:Y:S01]  /*df50*/  LDL.LU.64 R6, [R1+0x588] ;  /* 0x0005880001067983 */ /* 0x000f220000300a00 */
[----:B-1----:R-:W-:-:S03]  /*df60*/  IMAD.WIDE R10, R183, 0x4, R16 ;  /* 0x00000004b70a7825 */ /* 0x002fc600078e0210 */
[----:B------:R-:W-:Y:S01]  /*df70*/  STL.64 [R1+0x1d8], R22 ;  /* 0x0001d81601007387 */ /* 0x000fe20000100a00 */
[----:B--2---:R-:W-:-:S03]  /*df80*/  IMAD.WIDE R4, R183, 0x4, R4 ;  /* 0x00000004b7047825 */ /* 0x004fc600078e0204 */
[----:B------:R-:W-:Y:S04]  /*df90*/  STL.64 [R1+0x1e0], R10 ;  /* 0x0001e00a01007387 */ /* 0x000fe80000100a00 */
[----:B------:R-:W2:Y:S04]  /*dfa0*/  LDL.LU.64 R16, [R1+0x580] ;  /* 0x0005800001107983 */ /* 0x000ea80000300a00 */
[----:B------:R-:W-:Y:S04]  /*dfb0*/  LDGSTS.E [R248+0x28000], desc[UR4][R22.64], !P1 ;  /* 0x2800000016f87fae */ /* 0x000fe8000c921844 */
[----:B------:R1:W-:Y:S04]  /*dfc0*/  STL.64 [R1+0x1e8], R4 ;  /* 0x0001e80401007387 */ /* 0x0003e80000100a00 */
[----:B------:R-:W-:Y:S01]  /*dfd0*/  LDGSTS.E [R248+0x2c000], desc[UR4][R10.64], !P1 ;  /* 0x2c0000000af87fae */ /* 0x000fe2000c921844 */
[----:B------:R-:W-:-:S03]  /*dfe0*/  IMAD.WIDE R8, R183, 0x4, R8 ;  /* 0x00000004b7087825 */ /* 0x000fc600078e0208 */
[----:B------:R-:W-:Y:S04]  /*dff0*/  LDGSTS.E [R248+0x28004], desc[UR4][R4.64], !P3 ;  /* 0x2800400004f87fae */ /* 0x000fe8000d921844 */
[----:B------:R3:W-:Y:S01]  /*e000*/  STL.64 [R1+0x1f0], R8 ;  /* 0x0001f00801007387 */ /* 0x0007e20000100a00 */
[----:B------:R-:W-:Y:S02]  /*e010*/  VIADD R121, R143, 0xffffff45 ;  /* 0xffffff458f797836 */ /* 0x000fe40000000000 */
[----:B------:R-:W-:Y:S01]  /*e020*/  VIADD R120, R144, 0xffffff44 ;  /* 0xffffff4490787836 */ /* 0x000fe20000000000 */
[----:B------:R3:W-:Y:S01]  /*e030*/  LDGSTS.E [R248+0x2c004], desc[UR4][R8.64], !P3 ;  /* 0x2c00400008f87fae */ /* 0x0007e2000d921844 */
[----:B------:R-:W2:Y:S03]  /*e040*/  LDC R144, c[0x0][0x230] ;  /* 0x00008c00ff907b82 */ /* 0x000ea60000000800 */
[----:B-1----:R-:W2:Y:S04]  /*e050*/  LDL.LU.64 R4, [R1+0x578] ;  /* 0x0005780001047983 */ /* 0x002ea80000300a00 */
[----:B------:R-:W2:Y:S01]  /*e060*/  LDL.LU.64 R10, [R1+0x570] ;  /* 0x00057000010a7983 */ /* 0x000ea20000300a00 */
[----:B------:R-:W-:Y:S01]  /*e070*/  ISETP.GE.U32.AND P4, PT, R121, 0x7ffffec6, PT ;  /* 0x7ffffec67900780c */ /* 0x000fe20003f86070 */
[----:B------:R-:W1:Y:S01]  /*e080*/  LDC R143, c[0x0][0x230] ;  /* 0x00008c00ff8f7b82 */ /* 0x000e620000000800 */
[----:B------:R-:W-:Y:S01]  /*e090*/  ISETP.GE.U32.AND P5, PT, R120, 0x7ffffec5, PT ;  /* 0x7ffffec57800780c */ /* 0x000fe20003fa6070 */
[----:B------:R-:W-:Y:S01]  /*e0a0*/  VIADD R120, R146, 0xffffff26 ;  /* 0xffffff2692787836 */ /* 0x000fe20000000000 */
[----:B------:R-:W-:-:S04]  /*e0b0*/  IADD3 R121, R145, -0xd9, RZ ;  /* 0xffffff2791797810 */ /* 0x000fc80007ffe0ff */
[----:B------:R-:W-:Y:S01]  /*e0c0*/  ISETP.GE.U32.AND P6, PT, R121, 0x7ffffea8, PT ;  /* 0x7ffffea87900780c */ /* 0x000fe20003fc6070 */
[----:B------:R-:W1:Y:S01]  /*e0d0*/  LDC R146, c[0x0][0x230] ;  /* 0x00008c00ff927b82 */ /* 0x000e620000000800 */
[----:B------:R-:W-:Y:S01]  /*e0e0*/  ISETP.GE.U32.AND P0, PT, R120, 0x7ffffea7, PT ;  /* 0x7ffffea77800780c */ /* 0x000fe20003f06070 */
[----:B------:R-:W-:-:S06]  /*e0f0*/  IMAD.WIDE R18, R183, 0x4, R18 ;  /* 0x00000004b7127825 */ /* 0x000fcc00078e0212 */
[----:B------:R-:W1:Y:S01]  /*e100*/  LDC R145, c[0x0][0x230] ;  /* 0x00008c00ff917b82 */ /* 0x000e620000000800 */
[C---:B---3--:R-:W-:Y:S01]  /*e110*/  IMAD.WIDE R14, R183.reuse, 0x4, R14 ;  /* 0x00000004b70e7825 */ /* 0x048fe200078e020e */
[----:B------:R-:W-:Y:S04]  /*e120*/  STL.64 [R1+0x1f8], R18 ;  /* 0x0001f81201007387 */ /* 0x000fe80000100a00 */
[----:B------:R-:W-:Y:S04]  /*e130*/  STL.64 [R1+0x200], R14 ;  /* 0x0002000e01007387 */ /* 0x000fe80000100a00 */
[----:B------:R-:W-:Y:S01]  /*e140*/  LDGSTS.E [R248+0x28008], desc[UR4][R18.64], !P4 ;  /* 0x2800800012f87fae */ /* 0x000fe2000e121844 */
[----:B------:R-:W-:-:S03]  /*e150*/  IMAD.WIDE R8, R183, 0x4, R2 ;  /* 0x00000004b7087825 */ /* 0x000fc600078e0202 */
[----:B------:R-:W-:Y:S01]  /*e160*/  LDGSTS.E [R248+0x2c008], desc[UR4][R14.64], !P4 ;  /* 0x2c0080000ef87fae */ /* 0x000fe2000e121844 */
[----:B------:R-:W-:-:S03]  /*e170*/  IMAD.WIDE R2, R183, 0x4, R188 ;  /* 0x00000004b7027825 */ /* 0x000fc600078e02bc */
[----:B------:R-:W-:Y:S04]  /*e180*/  STL.64 [R1+0x208], R8 ;  /* 0x0002080801007387 */ /* 0x000fe80000100a00 */
[----:B------:R3:W-:Y:S04]  /*e190*/  STL.64 [R1+0x210], R2 ;  /* 0x0002100201007387 */ /* 0x0007e80000100a00 */
[----:B------:R-:W-:Y:S04]  /*e1a0*/  LDGSTS.E [R248+0x2800c], desc[UR4][R8.64], !P5 ;  /* 0x2800c00008f87fae */ /* 0x000fe8000e921844 */
[----:B------:R1:W-:Y:S04]  /*e1b0*/  LDGSTS.E [R248+0x2c00c], desc[UR4][R2.64], !P5 ;  /* 0x2c00c00002f87fae */ /* 0x0003e8000e921844 */
[----:B------:R-:W2:Y:S01]  /*e1c0*/  LDL.LU.64 R188, [R1+0x568] ;  /* 0x0005680001bc7983 */ /* 0x000ea20000300a00 */
[----:B----4-:R-:W-:-:S05]  /*e1d0*/  IMAD.WIDE R22, R183, 0x4, R6 ;  /* 0x00000004b7167825 */ /* 0x010fca00078e0206 */
[----:B------:R4:W-:Y:S04]  /*e1e0*/  LDGSTS.E [R248+0x30000], desc[UR4][R22.64], !P6 ;  /* 0x3000000016f87fae */ /* 0x0009e8000f121844 */
[----:B---3--:R-:W1:Y:S01]  /*e1f0*/  LDL.LU.64 R2, [R1+0x558] ;  /* 0x0005580001027983 */ /* 0x008e620000300a00 */
[----:B--2---:R-:W-:-:S03]  /*e200*/  IMAD.WIDE R16, R183, 0x4, R16 ;  /* 0x00000004b7107825 */ /* 0x004fc600078e0210 */
[----:B------:R-:W2:Y:S04]  /*e210*/  LDL.LU.64 R186, [R1+0x548] ;  /* 0x0005480001ba7983 */ /* 0x000ea80000300a00 */
[----:B------:R-:W3:Y:S04]  /*e220*/  LDL.LU.64 R178, [R1+0x538] ;  /* 0x0005380001b27983 */ /* 0x000ee80000300a00 */
[----:B------:R-:W4:Y:S04]  /*e230*/  LDL.LU.64 R18, [R1+0x528] ;  /* 0x0005280001127983 */ /* 0x000f280000300a00 */
[----:B------:R-:W4:Y:S04]  /*e240*/  LDL.LU.64 R14, [R1+0x518] ;  /* 0x00051800010e7983 */ /* 0x000f280000300a00 */
[----:B------:R1:W-:Y:S04]  /*e250*/  STL.64 [R1+0x3d8], R22 ;  /* 0x0003d81601007387 */ /* 0x0003e80000100a00 */
[----:B------:R-:W4:Y:S04]  /*e260*/  LDL.LU.64 R8, [R1+0x560] ;  /* 0x0005600001087983 */ /* 0x000f280000300a00 */
[----:B------:R1:W-:Y:S01]  /*e270*/  STL.64 [R1+0x3e0], R16 ;  /* 0x0003e01001007387 */ /* 0x0003e20000100a00 */
[----:B------:R-:W-:-:S03]  /*e280*/  IMAD.WIDE R6, R183, 0x4, R4 ;  /* 0x00000004b7067825 */ /* 0x000fc600078e0204 */
[----:B------:R4:W-:Y:S01]  /*e290*/  LDGSTS.E [R248+0x34000], desc[UR4][R16.64], !P6 ;  /* 0x3400000010f87fae */ /* 0x0009e2000f121844 */
[----:B------:R-:W-:-:S03]  /*e2a0*/  IMAD.WIDE R10, R183, 0x4, R10 ;  /* 0x00000004b70a7825 */ /* 0x000fc600078e020a */
[----:B------:R-:W4:Y:S04]  /*e2b0*/  LDL.LU.64 R4, [R1+0x550] ;  /* 0x0005500001047983 */ /* 0x000f280000300a00 */
[----:B------:R1:W-:Y:S04]  /*e2c0*/  STL.64 [R1+0x3e8], R6 ;  /* 0x0003e80601007387 */ /* 0x0003e80000100a00 */
[----:B------:R-:W4:Y:S04]  /*e2d0*/  LDL.LU.64 R184, [R1+0x540] ;  /* 0x0005400001b87983 */ /* 0x000f280000300a00 */
[----:B------:R1:W-:Y:S04]  /*e2e0*/  STL.64 [R1+0x3f0], R10 ;  /* 0x0003f00a01007387 */ /* 0x0003e80000100a00 */
[----:B-1----:R-:W4:Y:S04]  /*e2f0*/  LDL.LU.64 R22, [R1+0x530] ;  /* 0x0005300001167983 */ /* 0x002f280000300a00 */
[----:B------:R-:W4:Y:S04]  /*e300*/  LDL.LU.64 R16, [R1+0x520] ;  /* 0x0005200001107983 */ /* 0x000f280000300a00 */
[----:B------:R1:W-:Y:S01]  /*e310*/  LDGSTS.E [R248+0x30004], desc[UR4][R6.64], !P0 ;  /* 0x3000400006f87fae */ /* 0x0003e2000c121844 */
[----:B------:R-:W-:-:S02]  /*e320*/  VIADD R121, R142, 0xffffff25 ;  /* 0xffffff258e797836 */ /* 0x000fc40000000000 */
[----:B------:R-:W-:Y:S01]  /*e330*/  VIADD R120, R147, 0xffffff24 ;  /* 0xffffff2493787836 */ /* 0x000fe20000000000 */
[----:B------:R-:W-:Y:S01]  /*e340*/  LDGSTS.E [R248+0x34004], desc[UR4][R10.64], !P0 ;  /* 0x340040000af87fae */ /* 0x000fe2000c121844 */
[----:B------:R-:W1:Y:S03]  /*e350*/  LDC R142, c[0x0][0x230] ;  /* 0x00008c00ff8e7b82 */ /* 0x000e660000000800 */
[----:B------:R-:W1:Y:S01]  /*e360*/  LDL.LU.64 R6, [R1+0x510] ;  /* 0x0005100001067983 */ /* 0x000e620000300a00 */
[----:B------:R-:W-:-:S04]  /*e370*/  ISETP.GE.U32.AND P1, PT, R121, 0x7ffffea6, PT ;  /* 0x7ffffea67900780c */ /* 0x000fc80003f26070 */
[----:B------:R-:W1:Y:S01]  /*e380*/  LDC R147, c[0x0][0x230] ;  /* 0x00008c00ff937b82 */ /* 0x000e620000000800 */
[----:B------:R-:W-:Y:S01]  /*e390*/  ISETP.GE.U32.AND P3, PT, R120, 0x7ffffea5, PT ;  /* 0x7ffffea57800780c */ /* 0x000fe20003f66070 */
[----:B------:R-:W4:Y:S01]  /*e3a0*/  LDL.LU.64 R10, [R1+0xcb8] ;  /* 0x000cb800010a7983 */ /* 0x000f220000300a00 */
[----:B------:R-:W-:-:S05]  /*e3b0*/  IMAD.WIDE R188, R183, 0x4, R188 ;  /* 0x00000004b7bc7825 */ /* 0x000fca00078e02bc */
[----:B------:R-:W-:Y:S04]  /*e3c0*/  STL.64 [R1+0x3f8], R188 ;  /* 0x0003f8bc01007387 */ /* 0x000fe80000100a00 */
[----:B------:R-:W-:Y:S01]  /*e3d0*/  LDGSTS.E [R248+0x30008], desc[UR4][R188.64], !P1 ;  /* 0x30008000bcf87fae */ /* 0x000fe2000c921844 */
[----:B------:R-:W-:-:S04]  /*e3e0*/  IMAD.WIDE R2, R183, 0x4, R2 ;  /* 0x00000004b7027825 */ /* 0x000fc800078e0202 */
[C---:B--2---:R-:W-:Y:S01]  /*e3f0*/  IMAD.WIDE R186, R183.reuse, 0x4, R186 ;  /* 0x00000004b7ba7825 */ /* 0x044fe200078e02ba */
[----:B------:R-:W-:Y:S03]  /*e400*/  STL.64 [R1+0x408], R2 ;  /* 0x0004080201007387 */ /* 0x000fe60000100a00 */
[C---:B---3--:R-:W-:Y:S01]  /*e410*/  IMAD.WIDE R178, R183.reuse, 0x4, R178 ;  /* 0x00000004b7b27825 */ /* 0x048fe200078e02b2 */
[----:B------:R-:W-:Y:S03]  /*e420*/  STL.64 [R1+0x890], R186 ;  /* 0x000890ba01007387 */ /* 0x000fe60000100a00 */
[C---:B----4-:R-:W-:Y:S01]  /*e430*/  IMAD.WIDE R18, R183.reuse, 0x4, R18 ;  /* 0x00000004b7127825 */ /* 0x050fe200078e0212 */
[----:B------:R-:W-:Y:S03]  /*e440*/  STL.64 [R1+0x8a0], R178 ;  /* 0x0008a0b201007387 */ /* 0x000fe60000100a00 */
[C---:B------:R-:W-:Y:S01]  /*e450*/  IMAD.WIDE R14, R183.reuse, 0x4, R14 ;  /* 0x00000004b70e7825 */ /* 0x040fe200078e020e */
[----:B------:R-:W-:Y:S03]  /*e460*/  STL.64 [R1+0x8b0], R18 ;  /* 0x0008b01201007387 */ /* 0x000fe60000100a00 */
[----:B------:R-:W-:-:S05]  /*e470*/  IMAD.WIDE R8, R183, 0x4, R8 ;  /* 0x00000004b7087825 */ /* 0x000fca00078e0208 */
[----:B------:R2:W-:Y:S01]  /*e480*/  STL.64 [R1+0x400], R8 ;  /* 0x0004000801007387 */ /* 0x0005e20000100a00 */
[----:B------:R-:W-:-:S03]  /*e490*/  IMAD.WIDE R4, R183, 0x4, R4 ;  /* 0x00000004b7047825 */ /* 0x000fc600078e0204 */
[----:B------:R-:W-:Y:S01]  /*e4a0*/  STL.64 [R1+0x8b8], R14 ;  /* 0x0008b80e01007387 */ /* 0x000fe20000100a00 */
[----:B------:R-:W-:-:S03]  /*e4b0*/  IMAD.WIDE R184, R183, 0x4, R184 ;  /* 0x00000004b7b87825 */ /* 0x000fc600078e02b8 */
[----:B------:R3:W-:Y:S01]  /*e4c0*/  STL.64 [R1+0x410], R4 ;  /* 0x0004100401007387 */ /* 0x0007e20000100a00 */
[----:B------:R-:W-:-:S03]  /*e4d0*/  IMAD.WIDE R22, R183, 0x4, R22 ;  /* 0x00000004b7167825 */ /* 0x000fc600078e0216 */
[----:B------:R-:W-:Y:S01]  /*e4e0*/  STL.64 [R1+0x880], R184 ;  /* 0x000880b801007387 */ /* 0x000fe20000100a00 */
[----:B------:R-:W-:-:S03]  /*e4f0*/  IMAD.WIDE R16, R183, 0x4, R16 ;  /* 0x00000004b7107825 */ /* 0x000fc600078e0210 */
[----:B------:R-:W-:Y:S04]  /*e500*/  STL.64 [R1+0x888], R22 ;  /* 0x0008881601007387 */ /* 0x000fe80000100a00 */
[----:B------:R-:W-:Y:S04]  /*e510*/  STL.64 [R1+0x898], R16 ;  /* 0x0008981001007387 */ /* 0x000fe80000100a00 */
[----:B------:R-:W-:Y:S04]  /*e520*/  LDGSTS.E [R248+0x34008], desc[UR4][R8.64], !P1 ;  /* 0x3400800008f87fae */ /* 0x000fe8000c921844 */
[----:B------:R-:W-:Y:S01]  /*e530*/  LDGSTS.E [R248+0x3000c], desc[UR4][R2.64], !P3 ;  /* 0x3000c00002f87fae */ /* 0x000fe2000d921844 */
[----:B-1----:R-:W-:-:S03]  /*e540*/  IMAD.WIDE R6, R183, 0x4, R6 ;  /* 0x00000004b7067825 */ /* 0x002fc600078e0206 */
[----:B------:R-:W-:Y:S04]  /*e550*/  LDGSTS.E [R248+0x3400c], desc[UR4][R4.64], !P3 ;  /* 0x3400c00004f87fae */ /* 0x000fe8000d921844 */
[----:B------:R1:W-:Y:S04]  /*e560*/  STL.64 [R1+0x8a8], R6 ;  /* 0x0008a80601007387 */ /* 0x0003e80000100a00 */
[----:B--2---:R-:W2:Y:S04]  /*e570*/  LDL.LU.64 R8, [R1+0x590] ;  /* 0x0005900001087983 */ /* 0x004ea80000300a00 */
[----:B------:R-:W4:Y:S04]  /*e580*/  LDL.LU.64 R2, [R1+0x598] ;  /* 0x0005980001027983 */ /* 0x000f280000300a00 */
[----:B---3--:R-:W3:Y:S04]  /*e590*/  LDL.LU.64 R4, [R1+0x5a0] ;  /* 0x0005a00001047983 */ /* 0x008ee80000300a00 */
[----:B------:R-:W3:Y:S01]  /*e5a0*/  LDL.LU.64 R188, [R1+0x5a8] ;  /* 0x0005a80001bc7983 */ /* 0x000ee20000300a00 */
[----:B------:R-:W-:Y:S01]  /*e5b0*/  IADD3 R121, R144, -0xf9, RZ ;  /* 0xffffff0790797810 */ /* 0x000fe20007ffe0ff */
[----:B------:R-:W-:Y:S01]  /*e5c0*/  VIADD R120, R148, 0xffffff06 ;  /* 0xffffff0694787836 */ /* 0x000fe20000000000 */
[----:B------:R-:W3:Y:S02]  /*e5d0*/  LDC R144, c[0x0][0x230] ;  /* 0x00008c00ff907b82 */ /* 0x000ee40000000800 */
[----:B------:R-:W-:Y:S01]  /*e5e0*/  ISETP.GE.U32.AND P4, PT, R121, 0x7ffffe88, PT ;  /* 0x7ffffe887900780c */ /* 0x000fe20003f86070 */
[----:B------:R-:W-:Y:S01]  /*e5f0*/  VIADD R121, R143, 0xffffff05 ;  /* 0xffffff058f797836 */ /* 0x000fe20000000000 */
[----:B------:R-:W-:Y:S01]  /*e600*/  ISETP.GE.U32.AND P5, PT, R120, 0x7ffffe87, PT ;  /* 0x7ffffe877800780c */ /* 0x000fe20003fa6070 */
[----:B------:R-:W-:-:S03]  /*e610*/  VIADD R120, R146, 0xffffff04 ;  /* 0xffffff0492787836 */ /* 0x000fc60000000000 */
[----:B------:R-:W-:Y:S01]  /*e620*/  ISETP.GE.U32.AND P6, PT, R121, 0x7ffffe86, PT ;  /* 0x7ffffe867900780c */ /* 0x000fe20003fc6070 */
[----:B------:R-:W3:Y:S01]  /*e630*/  LDC R143, c[0x0][0x230] ;  /* 0x00008c00ff8f7b82 */ /* 0x000ee20000000800 */
[----:B------:R-:W-:-:S05]  /*e640*/  ISETP.GE.U32.AND P0, PT, R120, 0x7ffffe85, PT ;  /* 0x7ffffe857800780c */ /* 0x000fca0003f06070 */
[----:B------:R2:W-:Y:S02]  /*e650*/  LDGSTS.E [R248+0x38000], desc[UR4][R186.64], !P4 ;  /* 0x38000000baf87fae */ /* 0x0005e4000e121844 */
[----:B------:R-:W3:Y:S02]  /*e660*/  LDC R146, c[0x0][0x230] ;  /* 0x00008c00ff927b82 */ /* 0x000ee40000000800 */
[----:B------:R4:W-:Y:S04]  /*e670*/  LDGSTS.E [R248+0x3c000], desc[UR4][R184.64], !P4 ;  /* 0x3c000000b8f87fae */ /* 0x0009e8000e121844 */
[----:B------:R3:W-:Y:S02]  /*e680*/  LDGSTS.E [R248+0x38004], desc[UR4][R178.64], !P5 ;  /* 0x38004000b2f87fae */ /* 0x0007e4000e921844 */
[----:B------:R-:W3:Y:S02]  /*e690*/  LDC R148, c[0x0][0x230] ;  /* 0x00008c00ff947b82 */ /* 0x000ee40000000800 */
[----:B------:R3:W-:Y:S04]  /*e6a0*/  LDGSTS.E [R248+0x3c004], desc[UR4][R22.64], !P5 ;  /* 0x3c00400016f87fae */ /* 0x0007e8000e921844 */
[----:B------:R-:W-:Y:S04]  /*e6b0*/  LDGSTS.E [R248+0x38008], desc[UR4][R18.64], !P6 ;  /* 0x3800800012f87fae */ /* 0x000fe8000f121844 */
[----:B------:R3:W-:Y:S04]  /*e6c0*/  LDGSTS.E [R248+0x3c008], desc[UR4][R16.64], !P6 ;  /* 0x3c00800010f87fae */ /* 0x0007e8000f121844 */
[----:B------:R3:W-:Y:S04]  /*e6d0*/  LDGSTS.E [R248+0x3800c], desc[UR4][R14.64], !P0 ;  /* 0x3800c0000ef87fae */ /* 0x0007e8000c121844 */
[----:B------:R-:W-:Y:S04]  /*e6e0*/  LDGSTS.E [R248+0x3c00c], desc[UR4][R6.64], !P0 ;  /* 0x3c00c00006f87fae */ /* 0x000fe8000c121844 */
[----:B------:R-:W3:Y:S04]  /*e6f0*/  LDL.LU.64 R18, [R1+0x5b0] ;  /* 0x0005b00001127983 */ /* 0x000ee80000300a00 */
[----:B-1----:R-:W3:Y:S04]  /*e700*/  LDL.LU.64 R6, [R1+0x5b8] ;  /* 0x0005b80001067983 */ /* 0x002ee80000300a00 */
[----:B------:R-:W3:Y:S04]  /*e710*/  LDL.LU.64 R16, [R1+0x5c0] ;  /* 0x0005c00001107983 */ /* 0x000ee80000300a00 */
[----:B------:R-:W3:Y:S01]  /*e720*/  LDL.LU.64 R14, [R1+0x5c8] ;  /* 0x0005c800010e7983 */ /* 0x000ee20000300a00 */
[----:B--2---:R-:W-:-:S04]  /*e730*/  IMAD.WIDE R186, R183, 0x4, R8 ;  /* 0x00000004b7ba7825 */ /* 0x004fc800078e0208 */
[C---:B----4-:R-:W-:Y:S01]  /*e740*/  IMAD.WIDE R184, R183.reuse, 0x4, R2 ;  /* 0x00000004b7b87825 */ /* 0x050fe200078e0202 */
[----:B------:R-:W-:Y:S03]  /*e750*/  STL.64 [R1+0x28], R186 ;  /* 0x000028ba01007387 */ /* 0x000fe60000100a00 */
[C---:B---3--:R-:W-:Y:S01]  /*e760*/  IMAD.WIDE R178, R183.reuse, 0x4, R4 ;  /* 0x00000004b7b27825 */ /* 0x048fe200078e0204 */
[----:B------:R-:W2:Y:S03]  /*e770*/  LDL.LU.64 R8, [R1+0x5d0] ;  /* 0x0005d00001087983 */ /* 0x000ea60000300a00 */
[----:B------:R-:W-:Y:S01]  /*e780*/  IMAD.WIDE R22, R183, 0x4, R188 ;  /* 0x00000004b7167825 */ /* 0x000fe200078e02bc */
[----:B------:R-:W-:Y:S04]  /*e790*/  STL.64 [R1+0x30], R184 ;  /* 0x000030b801007387 */ /* 0x000fe80000100a00 */
[----:B------:R-:W3:Y:S04]  /*e7a0*/  LDL.LU.64 R2, [R1+0x5d8] ;  /* 0x0005d80001027983 */ /* 0x000ee80000300a00 */
[----:B------:R1:W-:Y:S04]  /*e7b0*/  STL.64 [R1+0x38], R178 ;  /* 0x000038b201007387 */ /* 0x0003e80000100a00 */
[----:B------:R-:W4:Y:S04]  /*e7c0*/  LDL.LU.64 R4, [R1+0x5e0] ;  /* 0x0005e00001047983 */ /* 0x000f280000300a00 */
[----:B------:R1:W-:Y:S04]  /*e7d0*/  STL.64 [R1+0x40], R22 ;  /* 0x0000401601007387 */ /* 0x0003e80000100a00 */
[----:B------:R-:W4:Y:S01]  /*e7e0*/  LDL.LU.64 R188, [R1+0x5e8] ;  /* 0x0005e80001bc7983 */ /* 0x000f220000300a00 */
[----:B------:R-:W-:Y:S01]  /*e7f0*/  IADD3 R121, R142, -0x9d, RZ ;  /* 0xffffff638e797810 */ /* 0x000fe20007ffe0ff */
[----:B------:R-:W-:-:S02]  /*e800*/  VIADD R120, R145, 0xffffff62 ;  /* 0xffffff6291787836 */ /* 0x000fc40000000000 */
[----:B------:R-:W-:Y:S01]  /*e810*/  VIADD R143, R143, 0xffffff61 ;  /* 0xffffff618f8f7836 */ /* 0x000fe20000000000 */
[----:B------:R-:W-:Y:S01]  /*e820*/  ISETP.GE.U32.AND P1, PT, R121, 0x7ffffee4, PT ;  /* 0x7ffffee47900780c */ /* 0x000fe20003f26070 */
[----:B------:R-:W-:Y:S01]  /*e830*/  VIADD R142, R146, 0xffffff60 ;  /* 0xffffff60928e7836 */ /* 0x000fe20000000000 */
[----:B------:R-:W-:Y:S01]  /*e840*/  ISETP.GE.U32.AND P3, PT, R120, 0x7ffffee3, PT ;  /* 0x7ffffee37800780c */ /* 0x000fe20003f66070 */
[----:B------:R-:W4:Y:S01]  /*e850*/  LDC R145, c[0x0][0x230] ;  /* 0x00008c00ff917b82 */ /* 0x000f220000000800 */
[----:B------:R-:W-:Y:S02]  /*e860*/  ISETP.GE.U32.AND P4, PT, R143, 0x7ffffee2, PT ;  /* 0x7ffffee28f00780c */ /* 0x000fe40003f86070 */
[----:B------:R-:W-:-:S07]  /*e870*/  ISETP.GE.U32.AND P5, PT, R142, 0x7ffffee1, PT ;  /* 0x7ffffee18e00780c */ /* 0x000fce0003fa6070 */
[----:B------:R-:W-:Y:S01]  /*e880*/  LDGSTS.E [R243+0x20000], desc[UR4][R186.64], !P1 ;  /* 0x20000000baf37fae */ /* 0x000fe2000c921844 */
[----:B------:R-:W-:-:S03]  /*e890*/  IMAD.WIDE R16, R183, 0x4, R16 ;  /* 0x00000004b7107825 */ /* 0x000fc600078e0210 */
[----:B------:R-:W-:Y:S01]  /*e8a0*/  LDGSTS.E [R243+0x24000], desc[UR4][R184.64], !P1 ;  /* 0x24000000b8f37fae */ /* 0x000fe2000c921844 */
[----:B------:R-:W-:-:S03]  /*e8b0*/  IMAD.WIDE R14, R183, 0x4, R14 ;  /* 0x00000004b70e7825 */ /* 0x000fc600078e020e */
[----:B------:R1:W-:Y:S01]  /*e8c0*/  LDGSTS.E [R243+0x20004], desc[UR4][R178.64], !P3 ;  /* 0x20004000b2f37fae */ /* 0x0003e2000d921844 */
[----:B------:R-:W-:Y:S01]  /*e8d0*/  IADD3 R121, R147, -0xbd, RZ ;  /* 0xffffff4393797810 */ /* 0x000fe20007ffe0ff */
[----:B------:R-:W4:Y:S02]  /*e8e0*/  LDC R146, c[0x0][0x230] ;  /* 0x00008c00ff927b82 */ /* 0x000f240000000800 */
[----:B------:R1:W-:Y:S01]  /*e8f0*/  LDGSTS.E [R243+0x24004], desc[UR4][R22.64], !P3 ;  /* 0x2400400016f37fae */ /* 0x0003e2000d921844 */
[----:B------:R-:W-:-:S05]  /*e900*/  VIADD R120, R148, 0xffffff42 ;  /* 0xffffff4294787836 */ /* 0x000fca0000000000 */
[----:B------:R-:W4:Y:S01]  /*e910*/  LDC R142, c[0x0][0x230] ;  /* 0x00008c00ff8e7b82 */ /* 0x000f220000000800 */
[C---:B-1----:R-:W-:Y:S02]  /*e920*/  IMAD.WIDE R178, R183.reuse, 0x4, R18 ;  /* 0x00000004b7b27825 */ /* 0x042fe400078e0212 */
[----:B------:R-:W4:Y:S02]  /*e930*/  LDL.LU.64 R18, [R1+0x5f0] ;  /* 0x0005f00001127983 */ /* 0x000f240000300a00 */
[C---:B------:R-:W-:Y:S02]  /*e940*/  IMAD.WIDE R22, R183.reuse, 0x4, R6 ;  /* 0x00000004b7167825 */ /* 0x040fe400078e0206 */
[----:B------:R-:W4:Y:S01]  /*e950*/  LDL.LU.64 R6, [R1+0x5f8] ;  /* 0x0005f80001067983 */ /* 0x000f220000300a00 */
[----:B------:R-:W1:Y:S03]  /*e960*/  LDC R147, c[0x0][0x230] ;  /* 0x00008c00ff937b82 */ /* 0x000e660000000800 */
[----:B------:R-:W-:Y:S04]  /*e970*/  STL.64 [R1+0x48], R178 ;  /* 0x000048b201007387 */ /* 0x000fe80000100a00 */
[----:B------:R-:W-:Y:S01]  /*e980*/  STL.64 [R1+0x50], R22 ;  /* 0x0000501601007387 */ /* 0x000fe20000100a00 */
[----:B------:R-:W1:Y:S03]  /*e990*/  LDC R143, c[0x0][0x230] ;  /* 0x00008c00ff8f7b82 */ /* 0x000e660000000800 */
[----:B------:R3:W-:Y:S04]  /*e9a0*/  LDGSTS.E [R243+0x20008], desc[UR4][R178.64], !P4 ;  /* 0x20008000b2f37fae */ /* 0x0007e8000e121844 */
[----:B------:R4:W-:Y:S04]  /*e9b0*/  LDGSTS.E [R243+0x24008], desc[UR4][R22.64], !P4 ;  /* 0x2400800016f37fae */ /* 0x0009e8000e121844 */
[----:B------:R1:W-:Y:S04]  /*e9c0*/  STL.64 [R1+0x58], R16 ;  /* 0x0000581001007387 */ /* 0x0003e80000100a00 */
[----:B------:R1:W-:Y:S04]  /*e9d0*/  STL.64 [R1+0x60], R14 ;  /* 0x0000600e01007387 */ /* 0x0003e80000100a00 */
[----:B------:R-:W-:Y:S04]  /*e9e0*/  LDGSTS.E [R243+0x2000c], desc[UR4][R16.64], !P5 ;  /* 0x2000c00010f37fae */ /* 0x000fe8000e921844 */
[----:B------:R-:W-:Y:S04]  /*e9f0*/  LDGSTS.E [R243+0x2400c], desc[UR4][R14.64], !P5 ;  /* 0x2400c0000ef37fae */ /* 0x000fe8000e921844 */
[----:B-1----:R-:W4:Y:S04]  /*ea00*/  LDL.LU.64 R16, [R1+0x600] ;  /* 0x0006000001107983 */ /* 0x002f280000300a00 */
[----:B------:R-:W4:Y:S01]  /*ea10*/  LDL.LU.64 R14, [R1+0x610] ;  /* 0x00061000010e7983 */ /* 0x000f220000300a00 */
[----:B--2---:R-:W-:-:S05]  /*ea20*/  IMAD.WIDE R184, R183, 0x4, R8 ;  /* 0x00000004b7b87825 */ /* 0x004fca00078e0208 */
[----:B------:R-:W-:Y:S01]  /*ea30*/  STL.64 [R1+0x218], R184 ;  /* 0x000218b801007387 */ /* 0x000fe20000100a00 */
[----:B---3--:R-:W-:-:S04]  /*ea40*/  IMAD.WIDE R178, R183, 0x4, R2 ;  /* 0x00000004b7b27825 */ /* 0x008fc800078e0202 */
[C---:B----4-:R-:W-:Y:S02]  /*ea50*/  IMAD.WIDE R22, R183.reuse, 0x4, R4 ;  /* 0x00000004b7167825 */ /* 0x050fe400078e0204 */
[----:B------:R-:W2:Y:S04]  /*ea60*/  LDL.LU.64 R4, [R1+0x650] ;  /* 0x0006500001047983 */ /* 0x000ea80000300a00 */
[----:B------:R-:W-:Y:S01]  /*ea70*/  STL.64 [R1+0x220], R178 ;  /* 0x000220b201007387 */ /* 0x000fe20000100a00 */
[----:B------:R-:W-:-:S03]  /*ea80*/  IMAD.WIDE R8, R183, 0x4, R188 ;  /* 0x00000004b7087825 */ /* 0x000fc600078e02bc */
[----:B------:R-:W3:Y:S04]  /*ea90*/  LDL.LU.64 R2, [R1+0x648] ;  /* 0x0006480001027983 */ /* 0x000ee80000300a00 */
[----:B------:R-:W-:Y:S04]  /*eaa0*/  STL.64 [R1+0x228], R22 ;  /* 0x0002281601007387 */ /* 0x000fe80000100a00 */
[----:B------:R-:W4:Y:S04]  /*eab0*/  LDL.LU.64 R188, [R1+0x640] ;  /* 0x0006400001bc7983 */ /* 0x000f280000300a00 */
[----:B------:R1:W-:Y:S04]  /*eac0*/  STL.64 [R1+0x230], R8 ;  /* 0x0002300801007387 */ /* 0x0003e80000100a00 */
[----:B------:R-:W4:Y:S01]  /*ead0*/  LDL.LU.64 R248, [R1+0x638] ;  /* 0x0006380001f87983 */ /* 0x000f220000300a00 */
[----:B------:R-:W-:-:S02]  /*eae0*/  ISETP.GE.U32.AND P6, PT, R121, 0x7ffffec4, PT ;  /* 0x7ffffec47900780c */ /* 0x000fc40003fc6070 */
[----:B------:R-:W-:Y:S01]  /*eaf0*/  ISETP.GE.U32.AND P0, PT, R120, 0x7ffffec3, PT ;  /* 0x7ffffec37800780c */ /* 0x000fe20003f06070 */
[----:B------:R-:W-:Y:S02]  /*eb00*/  VIADD R121, R149, 0xffffff41 ;  /* 0xffffff4195797836 */ /* 0x000fe40000000000 */
[----:B------:R-:W-:-:S03]  /*eb10*/  VIADD R120, R150, 0xffffff40 ;  /* 0xffffff4096787836 */ /* 0x000fc60000000000 */
[----:B------:R-:W-:Y:S02]  /*eb20*/  ISETP.GE.U32.AND P1, PT, R121, 0x7ffffec2, PT ;  /* 0x7ffffec27900780c */ /* 0x000fe40003f26070 */
[----:B------:R-:W-:-:S03]  /*eb30*/  ISETP.GE.U32.AND P3, PT, R120, 0x7ffffec1, PT ;  /* 0x7ffffec17800780c */ /* 0x000fc60003f66070 */
[----:B------:R-:W-:Y:S01]  /*eb40*/  LDGSTS.E [R243+0x28000], desc[UR4][R184.64], !P6 ;  /* 0x28000000b8f37fae */ /* 0x000fe2000f121844 */
[----:B------:R-:W-:Y:S01]  /*eb50*/  IADD3 R121, R144, -0xdd, RZ ;  /* 0xffffff2390797810 */ /* 0x000fe20007ffe0ff */
[----:B------:R-:W-:Y:S01]  /*eb60*/  VIADD R120, R145, 0xffffff22 ;  /* 0xffffff2291787836 */ /* 0x000fe20000000000 */
[----:B------:R-:W4:Y:S01]  /*eb70*/  LDC R144, c[0x0][0x230] ;  /* 0x00008c00ff907b82 */ /* 0x000f220000000800 */
[----:B------:R-:W-:Y:S04]  /*eb80*/  LDGSTS.E [R243+0x2c000], desc[UR4][R178.64], !P6 ;  /* 0x2c000000b2f37fae */ /* 0x000fe8000f121844 */
[----:B------:R1:W-:Y:S01]  /*eb90*/  LDGSTS.E [R243+0x28004], desc[UR4][R22.64], !P0 ;  /* 0x2800400016f37fae */ /* 0x0003e2000c121844 */
[----:B------:R-:W-:-:S03]  /*eba0*/  ISETP.GE.U32.AND P4, PT, R121, 0x7ffffea4, PT ;  /* 0x7ffffea47900780c */ /* 0x000fc60003f86070 */
[----:B------:R-:W-:Y:S01]  /*ebb0*/  LDGSTS.E [R243+0x2c004], desc[UR4][R8.64], !P0 ;  /* 0x2c00400008f37fae */ /* 0x000fe2000c121844 */
[----:B------:R-:W-:-:S03]  /*ebc0*/  ISETP.GE.U32.AND P5, PT, R120, 0x7ffffea3, PT ;  /* 0x7ffffea37800780c */ /* 0x000fc60003fa6070 */
[----:B-1----:R-:W4:Y:S01]  /*ebd0*/  LDL.LU.64 R8, [R1+0x6a0] ;  /* 0x0006a00001087983 */ /* 0x002f220000300a00 */
[----:B------:R-:W-:-:S03]  /*ebe0*/  IMAD.WIDE R22, R183, 0x4, R18 ;  /* 0x00000004b7167825 */ /* 0x000fc600078e0212 */
[----:B------:R-:W4:Y:S01]  /*ebf0*/  LDL.LU.64 R18, [R1+0x680] ;  /* 0x0006800001127983 */ /* 0x000f220000300a00 */
[----:B------:R-:W-:-:S03]  /*ec00*/  IMAD.WIDE R6, R183, 0x4, R6 ;  /* 0x00000004b7067825 */ /* 0x000fc600078e0206 */
[----:B------:R1:W-:Y:S04]  /*ec10*/  STL.64 [R1+0x238], R22 ;  /* 0x0002381601007387 */ /* 0x0003e80000100a00 */
[----:B------:R-:W4:Y:S04]  /*ec20*/  LDL.LU.64 R186, [R1+0x670] ;  /* 0x0006700001ba7983 */ /* 0x000f280000300a00 */
[----:B------:R1:W-:Y:S04]  /*ec30*/  STL.64 [R1+0x240], R6 ;  /* 0x0002400601007387 */ /* 0x0003e80000100a00 */
[----:B------:R-:W-:Y:S04]  /*ec40*/  LDGSTS.E [R243+0x28008], desc[UR4][R22.64], !P1 ;  /* 0x2800800016f37fae */ /* 0x000fe8000c921844 */
[----:B------:R-:W-:Y:S01]  /*ec50*/  LDGSTS.E [R243+0x2c008], desc[UR4][R6.64], !P1 ;  /* 0x2c00800006f37fae */ /* 0x000fe2000c921844 */
[----:B------:R-:W-:-:S03]  /*ec60*/  IMAD.WIDE R178, R183, 0x4, R16 ;  /* 0x00000004b7b27825 */ /* 0x000fc600078e0210 */
[----:B------:R-:W4:Y:S01]  /*ec70*/  LDL.LU.64 R16, [R1+0x630] ;  /* 0x0006300001107983 */ /* 0x000f220000300a00 */
[----:B------:R-:W-:-:S03]  /*ec80*/  IMAD.WIDE R14, R183, 0x4, R14 ;  /* 0x00000004b70e7825 */ /* 0x000fc600078e020e */
[----:B------:R1:W-:Y:S04]  /*ec90*/  STL.64 [R1+0x248], R178 ;  /* 0x000248b201007387 */ /* 0x0003e80000100a00 */
[----:B-1----:R-:W4:Y:S04]  /*eca0*/  LDL.LU.64 R22, [R1+0x690] ;  /* 0x0006900001167983 */ /* 0x002f280000300a00 */
[----:B------:R1:W-:Y:S04]  /*ecb0*/  STL.64 [R1+0x250], R14 ;  /* 0x0002500e01007387 */ /* 0x0003e80000100a00 */
[----:B------:R-:W4:Y:S04]  /*ecc0*/  LDL.LU.64 R6, [R1+0x678] ;  /* 0x0006780001067983 */ /* 0x000f280000300a00 */
[----:B------:R-:W-:Y:S04]  /*ecd0*/  LDGSTS.E [R243+0x2800c], desc[UR4][R178.64], !P3 ;  /* 0x2800c000b2f37fae */ /* 0x000fe8000d921844 */
[----:B------:R-:W-:Y:S04]  /*ece0*/  LDGSTS.E [R243+0x2c00c], desc[UR4][R14.64], !P3 ;  /* 0x2c00c0000ef37fae */ /* 0x000fe8000d921844 */
[----:B------:R-:W4:Y:S04]  /*ecf0*/  LDL.LU.64 R178, [R1+0x658] ;  /* 0x0006580001b27983 */ /* 0x000f280000300a00 */
[----:B-1----:R-:W4:Y:S01]  /*ed00*/  LDL.LU.64 R14, [R1+0x628] ;  /* 0x00062800010e7983 */ /* 0x002f220000300a00 */
[----:B--2---:R-:W-:-:S05]  /*ed10*/  IMAD.WIDE R4, R183, 0x4, R4 ;  /* 0x00000004b7047825 */ /* 0x004fca00078e0204 */
[----:B------:R1:W-:Y:S01]  /*ed20*/  STL.64 [R1+0x418], R4 ;  /* 0x0004180401007387 */ /* 0x0003e20000100a00 */
[----:B---3--:R-:W-:-:S03]  /*ed30*/  IMAD.WIDE R184, R183, 0x4, R2 ;  /* 0x00000004b7b87825 */ /* 0x008fc600078e0202 */
[----:B------:R-:W-:Y:S04]  /*ed40*/  LDGSTS.E [R243+0x30000], desc[UR4][R4.64], !P4 ;  /* 0x3000000004f37fae */ /* 0x000fe8000e121844 */
[----:B------:R-:W2:Y:S01]  /*ed50*/  LDL.LU.64 R2, [R1+0x618] ;  /* 0x0006180001027983 */ /* 0x000ea20000300a00 */
[----:B----4-:R-:W-:-:S03]  /*ed60*/  IMAD.WIDE R188, R183, 0x4, R188 ;  /* 0x00000004b7bc7825 */ /* 0x010fc600078e02bc */
[----:B------:R3:W-:Y:S04]  /*ed70*/  STL.64 [R1+0x420], R184 ;  /* 0x000420b801007387 */ /* 0x0007e80000100a00 */
[----:B-1----:R-:W4:Y:S01]  /*ed80*/  LDL.LU.64 R4, [R1+0xcb0] ;  /* 0x000cb00001047983 */ /* 0x002f220000300a00 */
[----:B------:R-:W-:-:S03]  /*ed90*/  IMAD.WIDE R248, R183, 0x4, R248 ;  /* 0x00000004b7f87825 */ /* 0x000fc600078e02f8 */
[----:B------:R3:W-:Y:S04]  /*eda0*/  LDGSTS.E [R243+0x34000], desc[UR4][R184.64], !P4 ;  /* 0x34000000b8f37fae */ /* 0x0007e8000e121844 */
[----:B------:R1:W-:Y:S04]  /*edb0*/  STL.64 [R1+0x428], R188 ;  /* 0x000428bc01007387 */ /* 0x0003e80000100a00 */
[----:B------:R1:W-:Y:S01]  /*edc0*/  STL.64 [R1+0x430], R248 ;  /* 0x000430f801007387 */ /* 0x0003e20000100a00 */
[----:B---3--:R-:W-:-:S03]  /*edd0*/  SHF.L.U32 R185, R0, 0x7, RZ ;  /* 0x0000000700b97819 */ /* 0x008fc600000006ff */
[----:B------:R-:W-:Y:S04]  /*ede0*/  LDGSTS.E [R243+0x30004], desc[UR4][R188.64], !P5 ;  /* 0x30004000bcf37fae */ /* 0x000fe8000e921844 */
[----:B------:R-:W5:Y:S04]  /*edf0*/  LDL.LU R0, [R1+0xca8] ;  /* 0x000ca80001007983 */ /* 0x000f680000300800 */
[----:B------:R3:W-:Y:S04]  /*ee00*/  LDGSTS.E [R243+0x34004], desc[UR4][R248.64], !P5 ;  /* 0x34004000f8f37fae */ /* 0x0007e8000e921844 */
[----:B-1----:R-:W2:Y:S01]  /*ee10*/  LDL.LU.64 R188, [R1+0xca0] ;  /* 0x000ca00001bc7983 */ /* 0x002ea20000300a00 */
[----:B---3--:R-:W-:-:S04]  /*ee20*/  IMAD.WIDE R248, R183, 0x4, R186 ;  /* 0x00000004b7f87825 */ /* 0x008fc800078e02ba */
[C---:B--2---:R-:W-:Y:S02]  /*ee30*/  IMAD.WIDE R186, R183.reuse, 0x4, R188 ;  /* 0x00000004b7ba7825 */ /* 0x044fe400078e02bc */
[----:B------:R-:W2:Y:S02]  /*ee40*/  LDL.LU.64 R188, [R1+0xc98] ;  /* 0x000c980001bc7983 */ /* 0x000ea40000300a00 */
[----:B------:R-:W-:Y:S02]  /*ee50*/  VIADD R120, R146, 0xffffff21 ;  /* 0xffffff2192787836 */ /* 0x000fe40000000000 */
[----:B------:R-:W-:-:S03]  /*ee60*/  IMAD.WIDE R8, R183, 0x4, R8 ;  /* 0x00000004b7087825 */ /* 0x000fc600078e0208 */
[----:B------:R-:W-:Y:S01]  /*ee70*/  ISETP.GE.U32.AND P6, PT, R120, 0x7ffffea2, PT ;  /* 0x7ffffea27800780c */ /* 0x000fe20003fc6070 */
[----:B------:R-:W-:Y:S02]  /*ee80*/  VIADD R120, R142, 0xffffff20 ;  /* 0xffffff208e787836 */ /* 0x000fe40000000000 */
[C---:B------:R-:W-:Y:S01]  /*ee90*/  IMAD.WIDE R18, R183.reuse, 0x4, R18 ;  /* 0x00000004b7127825 */ /* 0x040fe200078e0212 */
[----:B------:R1:W-:Y:S01]  /*eea0*/  STL.64 [R1+0x438], R8 ;  /* 0x0004380801007387 */ /* 0x0003e20000100a00 */
[----:B------:R-:W3:Y:S01]  /*eeb0*/  LDC R142, c[0x0][0x230] ;  /* 0x00008c00ff8e7b82 */ /* 0x000ee20000000800 */
[----:B------:R-:W-:Y:S01]  /*eec0*/  ISETP.GE.U32.AND P0, PT, R120, 0x7ffffea1, PT ;  /* 0x7ffffea17800780c */ /* 0x000fe20003f06070 */
[C---:B------:R-:W-:Y:S01]  /*eed0*/  IMAD.WIDE R16, R183.reuse, 0x4, R16 ;  /* 0x00000004b7107825 */ /* 0x040fe200078e0210 */
[----:B------:R-:W-:Y:S03]  /*eee0*/  STL.64 [R1+0x448], R18 ;  /* 0x0004481201007387 */ /* 0x000fe60000100a00 */
[C---:B------:R-:W-:Y:S01]  /*eef0*/  IMAD.WIDE R22, R183.reuse, 0x4, R22 ;  /* 0x00000004b7167825 */ /* 0x040fe200078e0216 */
[----:B------:R-:W-:Y:S03]  /*ef00*/  STL.64 [R1+0x638], R248 ;  /* 0x000638f801007387 */ /* 0x000fe60000100a00 */
[C---:B----4-:R-:W-:Y:S01]  /*ef10*/  IMAD.WIDE R4, R183.reuse, 0x4, R4 ;  /* 0x00000004b7047825 */ /* 0x050fe200078e0204 */
[----:B------:R-:W-:Y:S03]  /*ef20*/  STL.64 [R1+0x648], R186 ;  /* 0x000648ba01007387 */ /* 0x000fe60000100a00 */
[C---:B------:R-:W-:Y:S01]  /*ef30*/  IMAD.WIDE R6, R183.reuse, 0x4, R6 ;  /* 0x00000004b7067825 */ /* 0x040fe200078e0206 */
[----:B------:R-:W-:Y:S03]  /*ef40*/  STL.64 [R1+0x660], R16 ;  /* 0x0006601001007387 */ /* 0x000fe60000100a00 */
[C---:B------:R-:W-:Y:S01]  /*ef50*/  IMAD.WIDE R178, R183.reuse, 0x4, R178 ;  /* 0x00000004b7b27825 */ /* 0x040fe200078e02b2 */
[----:B------:R4:W-:Y:S03]  /*ef60*/  STL.64 [R1+0x440], R22 ;  /* 0x0004401601007387 */ /* 0x0009e60000100a00 */
[C---:B------:R-:W-:Y:S01]  /*ef70*/  IMAD.WIDE R14, R183.reuse, 0x4, R14 ;  /* 0x00000004b70e7825 */ /* 0x040fe200078e020e */
[----:B------:R-:W-:Y:S04]  /*ef80*/  STL.64 [R1+0x670], R4 ;  /* 0x0006700401007387 */ /* 0x000fe80000100a00 */
[----:B------:R3:W-:Y:S01]  /*ef90*/  STL.64 [R1+0x450], R6 ;  /* 0x0004500601007387 */ /* 0x0007e20000100a00 */
[----:B------:R-:W-:-:S03]  /*efa0*/  IMAD.WIDE R2, R183, 0x4, R2 ;  /* 0x00000004b7027825 */ /* 0x000fc600078e0202 */
[----:B------:R-:W-:Y:S04]  /*efb0*/  LDGSTS.E [R243+0x30008], desc[UR4][R8.64], !P6 ;  /* 0x3000800008f37fae */ /* 0x000fe8000f121844 */
[----:B------:R-:W-:Y:S04]  /*efc0*/  LDGSTS.E [R243+0x34008], desc[UR4][R22.64], !P6 ;  /* 0x3400800016f37fae */ /* 0x000fe8000f121844 */
[----:B------:R-:W-:Y:S04]  /*efd0*/  LDGSTS.E [R243+0x3000c], desc[UR4][R18.64], !P0 ;  /* 0x3000c00012f37fae */ /* 0x000fe8000c121844 */
[----:B------:R-:W-:Y:S01]  /*efe0*/  LDGSTS.E [R243+0x3400c], desc[UR4][R6.64], !P0 ;  /* 0x3400c00006f37fae */ /* 0x000fe2000c121844 */
[----:B--2---:R-:W-:-:S05]  /*eff0*/  IMAD.WIDE R188, R183, 0x4, R188 ;  /* 0x00000004b7bc7825 */ /* 0x004fca00078e02bc */
[----:B------:R2:W-:Y:S04]  /*f000*/  STL.64 [R1+0x620], R188 ;  /* 0x000620bc01007387 */ /* 0x0005e80000100a00 */
[----:B-1----:R-:W2:Y:S04]  /*f010*/  LDL.LU.64 R8, [R1+0xc90] ;  /* 0x000c900001087983 */ /* 0x002ea80000300a00 */
[----:B------:R1:W-:Y:S04]  /*f020*/  STL.64 [R1+0x630], R178 ;  /* 0x000630b201007387 */ /* 0x0003e80000100a00 */
[----:B----4-:R-:W4:Y:S04]  /*f030*/  LDL.LU.64 R22, [R1+0xc88] ;  /* 0x000c880001167983 */ /* 0x010f280000300a00 */
[----:B------:R1:W-:Y:S04]  /*f040*/  STL.64 [R1+0x640], R14 ;  /* 0x0006400e01007387 */ /* 0x0003e80000100a00 */
[----:B------:R-:W4:Y:S04]  /*f050*/  LDL.LU.64 R18, [R1+0xc80] ;  /* 0x000c800001127983 */ /* 0x000f280000300a00 */
[----:B------:R1:W-:Y:S04]  /*f060*/  STL.64 [R1+0x650], R2 ;  /* 0x0006500201007387 */ /* 0x0003e80000100a00 */
[----:B---3--:R-:W3:Y:S01]  /*f070*/  LDL.LU.64 R6, [R1+0xc78] ;  /* 0x000c780001067983 */ /* 0x008ee20000300a00 */
[----:B------:R-:W-:Y:S01]  /*f080*/  VIADD R120, R147, 0xffffff02 ;  /* 0xffffff0293787836 */ /* 0x000fe20000000000 */
[----:B------:R-:W-:-:S04]  /*f090*/  IADD3 R121, R143, -0xfd, RZ ;  /* 0xffffff038f797810 */ /* 0x000fc80007ffe0ff */
[----:B------:R-:W-:Y:S01]  /*f0a0*/  ISETP.GE.U32.AND P3, PT, R120, 0x7ffffe83, PT ;  /* 0x7ffffe837800780c */ /* 0x000fe20003f66070 */
[----:B------:R-:W-:Y:S01]  /*f0b0*/  VIADD R120, R144, 0xffffff01 ;  /* 0xffffff0190787836 */ /* 0x000fe20000000000 */
[----:B------:R-:W-:Y:S01]  /*f0c0*/  ISETP.GE.U32.AND P1, PT, R121, 0x7ffffe84, PT ;  /* 0x7ffffe847900780c */ /* 0x000fe20003f26070 */
[----:B------:R-:W-:-:S03]  /*f0d0*/  VIADD R184, R142, 0xffffff00 ;  /* 0xffffff008eb87836 */ /* 0x000fc60000000000 */
[----:B------:R-:W-:Y:S02]  /*f0e0*/  ISETP.GE.U32.AND P4, PT, R120, 0x7ffffe82, PT ;  /* 0x7ffffe827800780c */ /* 0x000fe40003f86070 */
[----:B------:R-:W-:-:S07]  /*f0f0*/  ISETP.GE.U32.AND P5, PT, R184, 0x7ffffe81, PT ;  /* 0x7ffffe81b800780c */ /* 0x000fce0003fa6070 */
[----:B------:R1:W-:Y:S04]  /*f100*/  LDGSTS.E [R243+0x38000], desc[UR4][R248.64], !P1 ;  /* 0x38000000f8f37fae */ /* 0x0003e8000c921844 */
[----:B------:R2:W-:Y:S04]  /*f110*/  LDGSTS.E [R243+0x3c000], desc[UR4][R188.64], !P1 ;  /* 0x3c000000bcf37fae */ /* 0x0005e8000c921844 */
[----:B------:R2:W-:Y:S04]  /*f120*/  LDGSTS.E [R243+0x38004], desc[UR4][R186.64], !P3 ;  /* 0x38004000baf37fae */ /* 0x0005e8000d921844 */
[----:B------:R-:W-:Y:S01]  /*f130*/  LDGSTS.E [R243+0x3c004], desc[UR4][R178.64], !P3 ;  /* 0x3c004000b2f37fae */ /* 0x000fe2000d921844 */
[----:B-1----:R-:W-:-:S03]  /*f140*/  IMAD.WIDE R248, R185, 0x4, R74 ;  /* 0x00000004b9f87825 */ /* 0x002fc600078e024a */
[----:B------:R1:W-:Y:S01]  /*f150*/  LDGSTS.E [R243+0x38008], desc[UR4][R16.64], !P4 ;  /* 0x3800800010f37fae */ /* 0x0003e2000e121844 */
[----:B--2---:R-:W-:-:S03]  /*f160*/  IMAD.WIDE R188, R185, 0x4, R110 ;  /* 0x00000004b9bc7825 */ /* 0x004fc600078e026e */
[----:B------:R2:W-:Y:S01]  /*f170*/  LDGSTS.E [R243+0x3c008], desc[UR4][R14.64], !P4 ;  /* 0x3c0080000ef37fae */ /* 0x0005e2000e121844 */
[----:B------:R-:W-:-:S03]  /*f180*/  IMAD.WIDE R186, R185, 0x4, R78 ;  /* 0x00000004b9ba7825 */ /* 0x000fc600078e024e */
[----:B------:R3:W-:Y:S01]  /*f190*/  LDGSTS.E [R243+0x3800c], desc[UR4][R4.64], !P5 ;  /* 0x3800c00004f37fae */ /* 0x0007e2000e921844 */
[----:B-1----:R-:W-:-:S03]  /*f1a0*/  IMAD.WIDE R16, R185, 0x4, R50 ;  /* 0x00000004b9107825 */ /* 0x002fc600078e0232 */
[----:B------:R1:W-:Y:S01]  /*f1b0*/  LDGSTS.E [R243+0x3c00c], desc[UR4][R2.64], !P5 ;  /* 0x3c00c00002f37fae */ /* 0x0003e2000e921844 */
[----:B------:R-:W-:-:S03]  /*f1c0*/  IMAD.WIDE R178, R185, 0x4, R104 ;  /* 0x00000004b9b27825 */ /* 0x000fc600078e0268 */
[----:B------:R1:W-:Y:S01]  /*f1d0*/  STL.64 [R1+0x658], R16 ;  /* 0x0006581001007387 */ /* 0x0003e20000100a00 */
[----:B--2---:R-:W-:-:S03]  /*f1e0*/  IMAD.WIDE R14, R185, 0x4, R80 ;  /* 0x00000004b90e7825 */ /* 0x004fc600078e0250 */
[----:B------:R2:W-:Y:S04]  /*f1f0*/  STL.64 [R1+0xad0], R248 ;  /* 0x000ad0f801007387 */ /* 0x0005e80000100a00 */
[----:B------:R2:W-:Y:S04]  /*f200*/  STL.64 [R1+0xb10], R188 ;  /* 0x000b10bc01007387 */ /* 0x0005e80000100a00 */
[----:B------:R2:W-:Y:S04]  /*f210*/  STL.64 [R1+0xb50], R186 ;  /* 0x000b50ba01007387 */ /* 0x0005e80000100a00 */
[----:B------:R-:W-:Y:S04]  /*f220*/  STL.64 [R1+0xb90], R178 ;  /* 0x000b90b201007387 */ /* 0x000fe80000100a00 */
[----:B------:R-:W0:Y:S04]  /*f230*/  LDGDEPBAR ;  /* 0x00000000000079af */ /* 0x000e280000000000 */
[----:B------:R2:W-:Y:S04]  /*f240*/  STL.64 [R1+0xbc8], R14 ;  /* 0x000bc80e01007387 */ /* 0x0005e80000100a00 */
[----:B---3--:R-:W-:Y:S01]  /*f250*/  LDGSTS.E [R6+0x68000], desc[UR4][R16.64], P2 ;  /* 0x6800000010067fae */ /* 0x008fe20009121844 */
[----:B------:R-:W-:-:S03]  /*f260*/  IMAD.WIDE R4, R185, 0x4, R54 ;  /* 0x00000004b9047825 */ /* 0x000fc600078e0236 */
[----:B------:R2:W-:Y:S01]  /*f270*/  LDGSTS.E [R6+0x68400], desc[UR4][R248.64], P2 ;  /* 0x68400000f8067fae */ /* 0x0005e20009121844 */
[----:B-1----:R-:W-:-:S03]  /*f280*/  IMAD.WIDE R2, R185, 0x4, R84 ;  /* 0x00000004b9027825 */ /* 0x002fc600078e0254 */
[----:B------:R1:W-:Y:S04]  /*f290*/  LDGSTS.E [R6+0x68800], desc[UR4][R188.64], P2 ;  /* 0x68800000bc067fae */ /* 0x0003e80009121844 */
[----:B------:R-:W3:Y:S04]  /*f2a0*/  LDL.LU.64 R16, [R1+0xc70] ;  /* 0x000c700001107983 */ /* 0x000ee80000300a00 */
[----:B------:R4:W-:Y:S01]  /*f2b0*/  LDGSTS.E [R6+0x68c00], desc[UR4][R186.64], P2 ;  /* 0x68c00000ba067fae */ /* 0x0009e20009121844 */
[----:B--2---:R-:W-:-:S03]  /*f2c0*/  IMAD.WIDE R248, R185, 0x4, R88 ;  /* 0x00000004b9f87825 */ /* 0x004fc600078e0258 */
[----:B------:R-:W-:Y:S04]  /*f2d0*/  LDGSTS.E [R6+0x69000], desc[UR4][R178.64], P2 ;  /* 0x69000000b2067fae */ /* 0x000fe80009121844 */
[----:B------:R2:W-:Y:S01]  /*f2e0*/  LDGSTS.E [R6+0x69400], desc[UR4][R14.64], P2 ;  /* 0x694000000e067fae */ /* 0x0005e20009121844 */
[----:B-1----:R-:W-:-:S03]  /*f2f0*/  IMAD.WIDE R188, R185, 0x4, R92 ;  /* 0x00000004b9bc7825 */ /* 0x002fc600078e025c */
[----:B------:R-:W-:Y:S01]  /*f300*/  STL.64 [R1+0xbf0], R4 ;  /* 0x000bf00401007387 */ /* 0x000fe20000100a00 */
[----:B----4-:R-:W-:-:S03]  /*f310*/  IMAD.WIDE R186, R185, 0x4, R82 ;  /* 0x00000004b9ba7825 */ /* 0x010fc600078e0252 */
[----:B------:R-:W-:Y:S01]  /*f320*/  STL.64 [R1+0xc08], R2 ;  /* 0x000c080201007387 */ /* 0x000fe20000100a00 */
[----:B--2---:R-:W-:-:S03]  /*f330*/  IMAD.WIDE R14, R185, 0x4, R70 ;  /* 0x00000004b90e7825 */ /* 0x004fc600078e0246 */
[----:B------:R1:W-:Y:S04]  /*f340*/  LDGSTS.E [R6+0x69800], desc[UR4][R4.64], P2 ;  /* 0x6980000004067fae */ /* 0x0003e80009121844 */
[----:B------:R2:W-:Y:S04]  /*f350*/  STL.64 [R1+0xa78], R14 ;  /* 0x000a780e01007387 */ /* 0x0005e80000100a00 */
[----:B------:R4:W-:Y:S04]  /*f360*/  STL.64 [R1+0xab0], R248 ;  /* 0x000ab0f801007387 */ /* 0x0009e80000100a00 */
[----:B------:R4:W-:Y:S04]  /*f370*/  LDGSTS.E [R6+0x69c00], desc[UR4][R2.64], P2 ;  /* 0x69c0000002067fae */ /* 0x0009e80009121844 */
[----:B------:R-:W-:Y:S01]  /*f380*/  LDGSTS.E [R7+0x68080], desc[UR4][R14.64], P2 ;  /* 0x680800000e077fae */ /* 0x000fe20009121844 */
[----:B---3--:R-:W-:-:S03]  /*f390*/  IMAD.WIDE R16, R185, 0x4, R16 ;  /* 0x00000004b9107825 */ /* 0x008fc600078e0210 */
[----:B------:R3:W-:Y:S04]  /*f3a0*/  LDGSTS.E [R7+0x68480], desc[UR4][R248.64], P2 ;  /* 0x68480000f8077fae */ /* 0x0007e80009121844 */
[----:B------:R-:W-:Y:S04]  /*f3b0*/  STL.64 [R1+0xaf0], R16 ;  /* 0x000af01001007387 */ /* 0x000fe80000100a00 */
[----:B------:R3:W-:Y:S04]  /*f3c0*/  STL.64 [R1+0xb30], R188 ;  /* 0x000b30bc01007387 */ /* 0x0007e80000100a00 */
[----:B------:R3:W-:Y:S04]  /*f3d0*/  STL.64 [R1+0xb70], R186 ;  /* 0x000b70ba01007387 */ /* 0x0007e80000100a00 */
[----:B--2---:R-:W2:Y:S01]  /*f3e0*/  LDL.LU.64 R14, [R1+0xc68] ;  /* 0x000c6800010e7983 */ /* 0x004ea20000300a00 */
[----:B------:R-:W-:-:S03]  /*f3f0*/  IMAD.WIDE R178, R185, 0x4, R96 ;  /* 0x00000004b9b27825 */ /* 0x000fc600078e0260 */
[----:B------:R-:W-:Y:S01]  /*f400*/  LDGSTS.E [R7+0x68880], desc[UR4][R16.64], P2 ;  /* 0x6888000010077fae */ /* 0x000fe20009121844 */
[----:B-1----:R-:W-:-:S03]  /*f410*/  IMAD.WIDE R4, R185, 0x4, R140 ;  /* 0x00000004b9047825 */ /* 0x002fc600078e028c */
[----:B------:R1:W-:Y:S01]  /*f420*/  LDGSTS.E [R7+0x68c80], desc[UR4][R188.64], P2 ;  /* 0x68c80000bc077fae */ /* 0x0003e20009121844 */
[----:B----4-:R-:W-:-:S03]  /*f430*/  IMAD.WIDE R2, R185, 0x4, R100 ;  /* 0x00000004b9027825 */ /* 0x010fc600078e0264 */
[----:B------:R4:W-:Y:S04]  /*f440*/  LDGSTS.E [R7+0x69080], desc[UR4][R186.64], P2 ;  /* 0x69080000ba077fae */ /* 0x0009e80009121844 */
[----:B------:R-:W-:Y:S04]  /*f450*/  STL.64 [R1+0xbb0], R178 ;  /* 0x000bb0b201007387 */ /* 0x000fe80000100a00 */
[----:B------:R-:W-:Y:S04]  /*f460*/  LDGSTS.E [R7+0x69480], desc[UR4][R178.64], P2 ;  /* 0x69480000b2077fae */ /* 0x000fe80009121844 */
[----:B------:R-:W-:Y:S04]  /*f470*/  STL.64 [R1+0xbe0], R4 ;  /* 0x000be00401007387 */ /* 0x000fe80000100a00 */
[----:B------:R-:W-:Y:S01]  /*f480*/  LDGSTS.E [R7+0x69880], desc[UR4][R4.64], P2 ;  /* 0x6988000004077fae */ /* 0x000fe20009121844 */
[----:B---3--:R-:W-:-:S03]  /*f490*/  IMAD.WIDE R248, R185, 0x4, R76 ;  /* 0x00000004b9f87825 */ /* 0x008fc600078e024c */
[----:B------:R3:W-:Y:S04]  /*f4a0*/  STL.64 [R1+0xc00], R2 ;  /* 0x000c000201007387 */ /* 0x0007e80000100a00 */
[----:B------:R3:W-:Y:S01]  /*f4b0*/  LDGSTS.E [R7+0x69c80], desc[UR4][R2.64], P2 ;  /* 0x69c8000002077fae */ /* 0x0007e20009121844 */
[----:B-1----:R-:W-:-:S04]  /*f4c0*/  IMAD.WIDE R188, R185, 0x4, R128 ;  /* 0x00000004b9bc7825 */ /* 0x002fc800078e0280 */
[----:B----4-:R-:W-:-:S04]  /*f4d0*/  IMAD.WIDE R186, R185, 0x4, R106 ;  /* 0x00000004b9ba7825 */ /* 0x010fc800078e026a */
[----:B---3--:R-:W-:-:S04]  /*f4e0*/  IMAD.WIDE R2, R185, 0x4, R28 ;  /* 0x00000004b9027825 */ /* 0x008fc800078e021c */
[C---:B------:R-:W-:Y:S01]  /*f4f0*/  IMAD.WIDE R6, R185.reuse, 0x4, R102 ;  /* 0x00000004b9067825 */ /* 0x040fe200078e0266 */
[----:B------:R1:W-:Y:S03]  /*f500*/  STL.64 [R1+0x668], R2 ;  /* 0x0006680201007387 */ /* 0x0003e60000100a00 */
[C---:B------:R-:W-:Y:S01]  /*f510*/  IMAD.WIDE R178, R185.reuse, 0x4, R114 ;  /* 0x00000004b9b27825 */ /* 0x040fe200078e0272 */
[----:B------:R-:W-:Y:S03]  /*f520*/  STL.64 [R1+0xa98], R6 ;  /* 0x000a980601007387 */ /* 0x000fe60000100a00 */
[C---:B------:R-:W-:Y:S01]  /*f530*/  IMAD.WIDE R16, R185.reuse, 0x4, R68 ;  /* 0x00000004b9107825 */ /* 0x040fe200078e0244 */
[----:B------:R-:W-:Y:S03]  /*f540*/  LDGSTS.E [R8+0x68100], desc[UR4][R2.64], P2 ;  /* 0x6810000002087fae */ /* 0x000fe60009121844 */
[C---:B------:R-:W-:Y:S01]  /*f550*/  IMAD.WIDE R4, R185.reuse, 0x4, R112 ;  /* 0x00000004b9047825 */ /* 0x040fe200078e0270 */
[----:B------:R-:W-:Y:S04]  /*f560*/  STL.64 [R1+0xad8], R248 ;  /* 0x000ad8f801007387 */ /* 0x000fe80000100a00 */
[----:B------:R-:W-:Y:S04]  /*f570*/  LDGSTS.E [R8+0x68500], desc[UR4][R6.64], P2 ;  /* 0x6850000006087fae */ /* 0x000fe80009121844 */
[----:B------:R3:W-:Y:S04]  /*f580*/  STL.64 [R1+0xb18], R188 ;  /* 0x000b18bc01007387 */ /* 0x0007e80000100a00 */
[----:B------:R-:W-:Y:S04]  /*f590*/  LDGSTS.E [R8+0x68900], desc[UR4][R248.64], P2 ;  /* 0x68900000f8087fae */ /* 0x000fe80009121844 */
[----:B------:R4:W-:Y:S04]  /*f5a0*/  STL.64 [R1+0xb58], R186 ;  /* 0x000b58ba01007387 */ /* 0x0009e80000100a00 */
[----:B------:R3:W-:Y:S04]  /*f5b0*/  LDGSTS.E [R8+0x68d00], desc[UR4][R188.64], P2 ;  /* 0x68d00000bc087fae */ /* 0x0007e80009121844 */
[----:B-1----:R-:W5:Y:S04]  /*f5c0*/  LDL.LU.64 R2, [R1+0xc60] ;  /* 0x000c600001027983 */ /* 0x002f680000300a00 */
[----:B------:R4:W-:Y:S04]  /*f5d0*/  LDGSTS.E [R8+0x69100], desc[UR4][R186.64], P2 ;  /* 0x69100000ba087fae */ /* 0x0009e80009121844 */
[----:B------:R1:W-:Y:S04]  /*f5e0*/  STL.64 [R1+0xb98], R178 ;  /* 0x000b98b201007387 */ /* 0x0003e80000100a00 */
[----:B------:R1:W-:Y:S01]  /*f5f0*/  LDGSTS.E [R8+0x69500], desc[UR4][R178.64], P2 ;  /* 0x69500000b2087fae */ /* 0x0003e20009121844 */
[----:B---3--:R-:W-:-:S03]  /*f600*/  IMAD.WIDE R188, R185, 0x4, R134 ;  /* 0x00000004b9bc7825 */ /* 0x008fc600078e0286 */
[----:B------:R-:W-:Y:S04]  /*f610*/  STL.64 [R1+0xbd0], R16 ;  /* 0x000bd01001007387 */ /* 0x000fe80000100a00 */
[----:B------:R-:W-:Y:S01]  /*f620*/  LDGSTS.E [R8+0x69900], desc[UR4][R16.64], P2 ;  /* 0x6990000010087fae */ /* 0x000fe20009121844 */
[----:B------:R-:W-:-:S03]  /*f630*/  IMAD.WIDE R248, R185, 0x4, R98 ;  /* 0x00000004b9f87825 */ /* 0x000fc600078e0262 */
[----:B------:R3:W-:Y:S04]  /*f640*/  STL.64 [R1+0xbf8], R4 ;  /* 0x000bf80401007387 */ /* 0x0007e80000100a00 */
[----:B------:R3:W-:Y:S01]  /*f650*/  LDGSTS.E [R8+0x69d00], desc[UR4][R4.64], P2 ;  /* 0x69d0000004087fae */ /* 0x0007e20009121844 */
[----:B----4-:R-:W-:-:S04]  /*f660*/  IMAD.WIDE R186, R185, 0x4, R118 ;  /* 0x00000004b9ba7825 */ /* 0x010fc800078e0276 */
[----:B-1----:R-:W-:-:S04]  /*f670*/  IMAD.WIDE R178, R185, 0x4, R130 ;  /* 0x00000004b9b27825 */ /* 0x002fc800078e0282 */
[----:B---3--:R-:W-:-:S05]  /*f680*/  IMAD.WIDE R4, R185, 0x4, R26 ;  /* 0x00000004b9047825 */ /* 0x008fca00078e021a */
[----:B------:R-:W-:Y:S01]  /*f690*/  STL.64 [R1+0xa50], R4 ;  /* 0x000a500401007387 */ /* 0x000fe20000100a00 */
[----:B------:R-:W-:-:S03]  /*f6a0*/  IMAD.WIDE R16, R185, 0x4, R18 ;  /* 0x00000004b9107825 */ /* 0x000fc600078e0212 */
[----:B------:R-:W-:Y:S01]  /*f6b0*/  STL.64 [R1+0xa80], R188 ;  /* 0x000a80bc01007387 */ /* 0x000fe20000100a00 */
[----:B------:R-:W-:-:S03]  /*f6c0*/  IMAD.WIDE R6, R185, 0x4, R22 ;  /* 0x00000004b9067825 */ /* 0x000fc600078e0216 */
[----:B------:R-:W-:Y:S04]  /*f6d0*/  LDGSTS.E [R9+0x68180], desc[UR4][R4.64], P2 ;  /* 0x6818000004097fae */ /* 0x000fe80009121844 */
[----:B------:R1:W-:Y:S04]  /*f6e0*/  STL.64 [R1+0xab8], R248 ;  /* 0x000ab8f801007387 */ /* 0x0003e80000100a00 */
[----:B------:R-:W-:Y:S04]  /*f6f0*/  LDGSTS.E [R9+0x68580], desc[UR4][R188.64], P2 ;  /* 0x68580000bc097fae */ /* 0x000fe80009121844 */
[----:B------:R3:W-:Y:S04]  /*f700*/  STL.64 [R1+0xaf8], R186 ;  /* 0x000af8ba01007387 */ /* 0x0007e80000100a00 */
[----:B------:R1:W-:Y:S04]  /*f710*/  LDGSTS.E [R9+0x68980], desc[UR4][R248.64], P2 ;  /* 0x68980000f8097fae */ /* 0x0003e80009121844 */
[----:B------:R3:W-:Y:S01]  /*f720*/  LDGSTS.E [R9+0x68d80], desc[UR4][R186.64], P2 ;  /* 0x68d80000ba097fae */ /* 0x0007e20009121844 */
[----:B------:R-:W-:-:S04]  /*f730*/  IMAD.WIDE R22, R185, 0x4, R138 ;  /* 0x00000004b9167825 */ /* 0x000fc800078e028a */
[----:B-1----:R-:W-:-:S04]  /*f740*/  IMAD.WIDE R248, R185, 0x4, R38 ;  /* 0x00000004b9f87825 */ /* 0x002fc800078e0226 */
[----:B---3--:R-:W-:-:S04]  /*f750*/  IMAD.WIDE R186, R185, 0x4, R122 ;  /* 0x00000004b9ba7825 */ /* 0x008fc800078e027a */
[----:B------:R-:W-:-:S04]  /*f760*/  IMAD.WIDE R18, R185, 0x4, R60 ;  /* 0x00000004b9127825 */ /* 0x000fc800078e023c */
[----:B------:R-:W-:Y:S01]  /*f770*/  IMAD.WIDE R12, R185, 0x4, R12 ;  /* 0x00000004b90c7825 */ /* 0x000fe200078e020c */
[----:B------:R-:W-:Y:S02]  /*f780*/  CS2R R120, SRZ ;  /* 0x0000000000787805 */ /* 0x000fe4000001ff00 */
[----:B------:R-:W-:Y:S02]  /*f790*/  CS2R R122, SRZ ;  /* 0x00000000007a7805 */ /* 0x000fe4000001ff00 */
[----:B------:R-:W-:Y:S02]  /*f7a0*/  CS2R R128, SRZ ;  /* 0x0000000000807805 */ /* 0x000fe4000001ff00 */
[----:B------:R-:W-:Y:S02]  /*f7b0*/  CS2R R130, SRZ ;  /* 0x0000000000827805 */ /* 0x000fe4000001ff00 */
[----:B------:R-:W-:Y:S02]  /*f7c0*/  CS2R R134, SRZ ;  /* 0x0000000000867805 */ /* 0x000fe4000001ff00 */
[----:B------:R-:W-:-:S02]  /*f7d0*/  CS2R R138, SRZ ;  /* 0x00000000008a7805 */ /* 0x000fc4000001ff00 */
        /* <DEDUP_REMOVED lines=31> */
[----:B------:R-:W-:Y:S01]  /*f9d0*/  CS2R R54, SRZ ;  /* 0x0000000000367805 */ /* 0x000fe2000001ff00 */
[----:B--2---:R-:W-:-:S05]  /*f9e0*/  IMAD.WIDE R14, R185, 0x4, R14 ;  /* 0x00000004b90e7825 */ /* 0x004fca00078e020e */
[----:B------:R1:W-:Y:S04]  /*f9f0*/  STL.64 [R1+0xb38], R14 ;  /* 0x000b380e01007387 */ /* 0x0003e80000100a00 */
[----:B------:R-:W5:Y:S04]  /*fa00*/  LDL.LU.64 R4, [R1+0xc58] ;  /* 0x000c580001047983 */ /* 0x000f680000300a00 */
[----:B------:R1:W-:Y:S04]  /*fa10*/  LDGSTS.E [R9+0x69180], desc[UR4][R14.64], P2 ;  /* 0x691800000e097fae */ /* 0x0003e80009121844 */
[----:B------:R2:W-:Y:S04]  /*fa20*/  STL.64 [R1+0xb78], R178 ;  /* 0x000b78b201007387 */ /* 0x0005e80000100a00 */
[----:B------:R2:W-:Y:S04]  /*fa30*/  LDGSTS.E [R9+0x69580], desc[UR4][R178.64], P2 ;  /* 0x69580000b2097fae */ /* 0x0005e80009121844 */
[----:B------:R-:W5:Y:S01]  /*fa40*/  LDL.LU.64 R188, [R1+0xc50] ;  /* 0x000c500001bc7983 */ /* 0x000f620000300a00 */
[----:B-1----:R-:W-:-:S03]  /*fa50*/  IMAD.WIDE R14, R185, 0x4, R30 ;  /* 0x00000004b90e7825 */ /* 0x002fc600078e021e */
[----:B------:R1:W-:Y:S01]  /*fa60*/  STL.64 [R1+0xbb8], R16 ;  /* 0x000bb81001007387 */ /* 0x0003e20000100a00 */
[----:B--2---:R-:W-:-:S03]  /*fa70*/  IMAD.WIDE R178, R185, 0x4, R86 ;  /* 0x00000004b9b27825 */ /* 0x004fc600078e0256 */
[----:B------:R1:W-:Y:S04]  /*fa80*/  LDGSTS.E [R9+0x69980], desc[UR4][R16.64], P2 ;  /* 0x6998000010097fae */ /* 0x0003e80009121844 */
[----:B------:R2:W-:Y:S04]  /*fa90*/  STL.64 [R1+0xbe8], R6 ;  /* 0x000be80601007387 */ /* 0x0005e80000100a00 */
[----:B------:R2:W-:Y:S04]  /*faa0*/  LDGSTS.E [R9+0x69d80], desc[UR4][R6.64], P2 ;  /* 0x69d8000006097fae */ /* 0x0005e80009121844 */
[----:B------:R-:W-:Y:S01]  /*fab0*/  STL.64 [R1+0x678], R248 ;  /* 0x000678f801007387 */ /* 0x000fe20000100a00 */
[----:B-1----:R-:W-:-:S03]  /*fac0*/  IMAD.WIDE R16, R185, 0x4, R56 ;  /* 0x00000004b9107825 */ /* 0x002fc600078e0238 */
[----:B------:R-:W-:Y:S04]  /*fad0*/  LDGSTS.E [R10+0x68200], desc[UR4][R248.64], P2 ;  /* 0x68200000f80a7fae */ /* 0x000fe80009121844 */
[----:B------:R1:W-:Y:S01]  /*fae0*/  STL.64 [R1+0xa68], R186 ;  /* 0x000a68ba01007387 */ /* 0x0003e20000100a00 */
[----:B--2---:R-:W-:-:S03]  /*faf0*/  IMAD.WIDE R6, R185, 0x4, R34 ;  /* 0x00000004b9067825 */ /* 0x004fc600078e0222 */
[----:B------:R1:W-:Y:S04]  /*fb00*/  LDGSTS.E [R10+0x68600], desc[UR4][R186.64], P2 ;  /* 0x68600000ba0a7fae */ /* 0x0003e80009121844 */
[----:B------:R2:W-:Y:S04]  /*fb10*/  STL.64 [R1+0xaa0], R178 ;  /* 0x000aa0b201007387 */ /* 0x0005e80000100a00 */
[----:B------:R2:W-:Y:S04]  /*fb20*/  LDGSTS.E [R10+0x68a00], desc[UR4][R178.64], P2 ;  /* 0x68a00000b20a7fae */ /* 0x0005e80009121844 */
[----:B------:R3:W-:Y:S01]  /*fb30*/  STL.64 [R1+0xae0], R22 ;  /* 0x000ae01601007387 */ /* 0x0007e20000100a00 */
[----:B-1----:R-:W-:-:S03]  /*fb40*/  IMAD.WIDE R186, R185, 0x4, R46 ;  /* 0x00000004b9ba7825 */ /* 0x002fc600078e022e */
[----:B------:R3:W-:Y:S04]  /*fb50*/  LDGSTS.E [R10+0x68e00], desc[UR4][R22.64], P2 ;  /* 0x68e00000160a7fae */ /* 0x0007e80009121844 */
[----:B------:R1:W-:Y:S01]  /*fb60*/  STL.64 [R1+0xb20], R18 ;  /* 0x000b201201007387 */ /* 0x0003e20000100a00 */
[----:B--2---:R-:W-:-:S03]  /*fb70*/  IMAD.WIDE R178, R185, 0x4, R108 ;  /* 0x00000004b9b27825 */ /* 0x004fc600078e026c */
[----:B------:R1:W-:Y:S04]  /*fb80*/  LDGSTS.E [R10+0x69200], desc[UR4][R18.64], P2 ;  /* 0x69200000120a7fae */ /* 0x0003e80009121844 */
[----:B------:R2:W-:Y:S01]  /*fb90*/  STL.64 [R1+0xb60], R16 ;  /* 0x000b601001007387 */ /* 0x0005e20000100a00 */
[----:B---3--:R-:W-:-:S03]  /*fba0*/  IMAD.WIDE R22, R185, 0x4, R58 ;  /* 0x00000004b9167825 */ /* 0x008fc600078e023a */
[----:B------:R2:W-:Y:S04]  /*fbb0*/  LDGSTS.E [R10+0x69600], desc[UR4][R16.64], P2 ;  /* 0x69600000100a7fae */ /* 0x0005e80009121844 */
[----:B------:R3:W-:Y:S01]  /*fbc0*/  STL.64 [R1+0xba0], R14 ;  /* 0x000ba00e01007387 */ /* 0x0007e20000100a00 */
[----:B-1----:R-:W-:-:S03]  /*fbd0*/  IMAD.WIDE R18, R185, 0x4, R94 ;  /* 0x00000004b9127825 */ /* 0x002fc600078e025e */
[----:B------:R3:W-:Y:S04]  /*fbe0*/  LDGSTS.E [R10+0x69a00], desc[UR4][R14.64], P2 ;  /* 0x69a000000e0a7fae */ /* 0x0007e80009121844 */
[----:B------:R1:W-:Y:S01]  /*fbf0*/  STL.64 [R1+0xbd8], R6 ;  /* 0x000bd80601007387 */ /* 0x0003e20000100a00 */
[----:B--2---:R-:W-:-:S03]  /*fc00*/  IMAD.WIDE R16, R185, 0x4, R48 ;  /* 0x00000004b9107825 */ /* 0x004fc600078e0230 */
[----:B------:R1:W-:Y:S01]  /*fc10*/  LDGSTS.E [R10+0x69e00], desc[UR4][R6.64], P2 ;  /* 0x69e00000060a7fae */ /* 0x0003e20009121844 */
[----:B------:R-:W-:-:S03]  /*fc20*/  IMAD.WIDE R8, R185, 0x4, R52 ;  /* 0x00000004b9087825 */ /* 0x000fc600078e0234 */
[----:B------:R2:W-:Y:S01]  /*fc30*/  STL.64 [R1+0x680], R186 ;  /* 0x000680ba01007387 */ /* 0x0005e20000100a00 */
[----:B---3--:R-:W-:-:S03]  /*fc40*/  IMAD.WIDE R14, R185, 0x4, R90 ;  /* 0x00000004b90e7825 */ /* 0x008fc600078e025a */
[----:B------:R2:W-:Y:S04]  /*fc50*/  LDGSTS.E [R11+0x68280], desc[UR4][R186.64], P2 ;  /* 0x68280000ba0b7fae */ /* 0x0005e80009121844 */
[----:B------:R3:W-:Y:S01]  /*fc60*/  STL.64 [R1+0xa58], R178 ;  /* 0x000a58b201007387 */ /* 0x0007e20000100a00 */
[----:B-1----:R-:W-:-:S03]  /*fc70*/  IMAD.WIDE R6, R185, 0x4, R32 ;  /* 0x00000004b9067825 */ /* 0x002fc600078e0220 */
[----:B------:R3:W-:Y:S01]  /*fc80*/  LDGSTS.E [R11+0x68680], desc[UR4][R178.64], P2 ;  /* 0x68680000b20b7fae */ /* 0x0007e20009121844 */
[----:B--2---:R-:W1:Y:S03]  /*fc90*/  LDC R187, c[0x0][0x230] ;  /* 0x00008c00ffbb7b82 */ /* 0x004e660000000800 */
[----:B------:R2:W-:Y:S04]  /*fca0*/  STL.64 [R1+0xa88], R22 ;  /* 0x000a881601007387 */ /* 0x0005e80000100a00 */
[----:B------:R2:W-:Y:S01]  /*fcb0*/  LDGSTS.E [R11+0x68a80], desc[UR4][R22.64], P2 ;  /* 0x68a80000160b7fae */ /* 0x0005e20009121844 */
[----:B---3--:R-:W-:-:S03]  /*fcc0*/  IMAD.WIDE R178, R185, 0x4, R132 ;  /* 0x00000004b9b27825 */ /* 0x008fc600078e0284 */
[----:B------:R3:W-:Y:S04]  /*fcd0*/  STL.64 [R1+0xac0], R18 ;  /* 0x000ac01201007387 */ /* 0x0007e80000100a00 */
        /* <DEDUP_REMOVED lines=8> */
[----:B----4-:R-:W-:-:S03]  /*fd60*/  IMAD.WIDE R16, R185, 0x4, R72 ;  /* 0x00000004b9107825 */ /* 0x010fc600078e0248 */
[----:B------:R3:W-:Y:S04]  /*fd70*/  LDGSTS.E [R11+0x69a80], desc[UR4][R8.64], P2 ;  /* 0x69a80000080b7fae */ /* 0x0007e80009121844 */
[----:B------:R4:W-:Y:S01]  /*fd80*/  STL.64 [R1+0xbc0], R6 ;  /* 0x000bc00601007387 */ /* 0x0009e20000100a00 */
[----:B--2---:R-:W-:-:S03]  /*fd90*/  IMAD.WIDE R14, R185, 0x4, R36 ;  /* 0x00000004b90e7825 */ /* 0x004fc600078e0224 */
[----:B------:R4:W-:Y:S04]  /*fda0*/  LDGSTS.E [R11+0x69e80], desc[UR4][R6.64], P2 ;  /* 0x69e80000060b7fae */ /* 0x0009e80009121844 */
[----:B------:R-:W-:Y:S01]  /*fdb0*/  STL.64 [R1+0x6a0], R12 ;  /* 0x0006a00c01007387 */ /* 0x000fe20000100a00 */
[----:B---3--:R-:W-:-:S03]  /*fdc0*/  IMAD.WIDE R8, R185, 0x4, R116 ;  /* 0x00000004b9087825 */ /* 0x008fc600078e0274 */
[----:B------:R-:W-:Y:S04]  /*fdd0*/  LDGSTS.E [R182+0x68300], desc[UR4][R12.64], P2 ;  /* 0x683000000cb67fae */ /* 0x000fe80009121844 */
[----:B------:R-:W-:Y:S01]  /*fde0*/  STL.64 [R1+0xa48], R178 ;  /* 0x000a48b201007387 */ /* 0x000fe20000100a00 */
[----:B----4-:R-:W-:-:S03]  /*fdf0*/  IMAD.WIDE R6, R185, 0x4, R62 ;  /* 0x00000004b9067825 */ /* 0x010fc600078e023e */
[----:B------:R-:W-:Y:S04]  /*fe00*/  LDGSTS.E [R182+0x68700], desc[UR4][R178.64], P2 ;  /* 0x68700000b2b67fae */ /* 0x000fe80009121844 */
[----:B------:R2:W-:Y:S04]  /*fe10*/  STL.64 [R1+0xa70], R22 ;  /* 0x000a701601007387 */ /* 0x0005e80000100a00 */
[----:B------:R2:W-:Y:S04]  /*fe20*/  LDGSTS.E [R182+0x68b00], desc[UR4][R22.64], P2 ;  /* 0x68b0000016b67fae */ /* 0x0005e80009121844 */
[----:B------:R3:W-:Y:S04]  /*fe30*/  STL.64 [R1+0xaa8], R18 ;  /* 0x000aa81201007387 */ /* 0x0007e80000100a00 */
[----:B------:R3:W-:Y:S01]  /*fe40*/  LDGSTS.E [R182+0x68f00], desc[UR4][R18.64], P2 ;  /* 0x68f0000012b67fae */ /* 0x0007e20009121844 */
[----:B--2---:R-:W-:-:S03]  /*fe50*/  IMAD.WIDE R22, R185, 0x4, R42 ;  /* 0x00000004b9167825 */ /* 0x004fc600078e022a */
[----:B------:R2:W-:Y:S04]  /*fe60*/  STL.64 [R1+0xae8], R16 ;  /* 0x000ae81001007387 */ /* 0x0005e80000100a00 */
[----:B------:R2:W-:Y:S01]  /*fe70*/  LDGSTS.E [R182+0x69300], desc[UR4][R16.64], P2 ;  /* 0x6930000010b67fae */ /* 0x0005e20009121844 */
[----:B---3--:R-:W-:-:S03]  /*fe80*/  IMAD.WIDE R18, R185, 0x4, R66 ;  /* 0x00000004b9127825 */ /* 0x008fc600078e0242 */
[----:B------:R3:W-:Y:S04]  /*fe90*/  STL.64 [R1+0xb28], R14 ;  /* 0x000b280e01007387 */ /* 0x0007e80000100a00 */
[----:B------:R3:W-:Y:S01]  /*fea0*/  LDGSTS.E [R182+0x69700], desc[UR4][R14.64], P2 ;  /* 0x697000000eb67fae */ /* 0x0007e20009121844 */
[----:B------:R-:W-:-:S03]  /*feb0*/  IMAD.WIDE R12, R185, 0x4, R126 ;  /* 0x00000004b90c7825 */ /* 0x000fc600078e027e */
[----:B------:R4:W-:Y:S01]  /*fec0*/  STL.64 [R1+0xb68], R8 ;  /* 0x000b680801007387 */ /* 0x0009e20000100a00 */
[----:B--2---:R-:W-:-:S03]  /*fed0*/  IMAD.WIDE R16, R185, 0x4, R124 ;  /* 0x00000004b9107825 */ /* 0x004fc600078e027c */
[----:B------:R2:W-:Y:S01]  /*fee0*/  STL.64 [R1+0xba8], R6 ;  /* 0x000ba80601007387 */ /* 0x0005e20000100a00 */
[----:B------:R-:W-:-:S03]  /*fef0*/  IMAD.WIDE R10, R185, 0x4, R20 ;  /* 0x00000004b90a7825 */ /* 0x000fc600078e0214 */
[----:B------:R4:W-:Y:S01]  /*ff00*/  LDGSTS.E [R182+0x69b00], desc[UR4][R8.64], P2 ;  /* 0x69b0000008b67fae */ /* 0x0009e20009121844 */
[----:B---3--:R-:W-:-:S03]  /*ff10*/  IMAD.WIDE R14, R185, 0x4, R64 ;  /* 0x00000004b90e7825 */ /* 0x008fc600078e0240 */
[----:B------:R3:W-:Y:S04]  /*ff20*/  STL.64 [R1+0x690], R22 ;  /* 0x0006901601007387 */ /* 0x0007e80000100a00 */
[----:B------:R2:W-:Y:S04]  /*ff30*/  LDGSTS.E [R182+0x69f00], desc[UR4][R6.64], P2 ;  /* 0x69f0000006b67fae */ /* 0x0005e80009121844 */
[----:B------:R3:W-:Y:S01]  /*ff40*/  STL.64 [R1+0xa40], R18 ;  /* 0x000a401201007387 */ /* 0x0007e20000100a00 */
[----:B----4-:R-:W-:-:S03]  /*ff50*/  IMAD.WIDE R8, R185, 0x4, R44 ;  /* 0x00000004b9087825 */ /* 0x010fc600078e022c */
[----:B------:R3:W-:Y:S01]  /*ff60*/  STL.64 [R1+0xa60], R16 ;  /* 0x000a601001007387 */ /* 0x0007e20000100a00 */
[----:B--2---:R-:W-:-:S03]  /*ff70*/  IMAD.WIDE R6, R185, 0x4, R40 ;  /* 0x00000004b9067825 */ /* 0x004fc600078e0228 */
[----:B------:R3:W-:Y:S04]  /*ff80*/  STL.64 [R1+0xa90], R14 ;  /* 0x000a900e01007387 */ /* 0x0007e80000100a00 */
[----:B------:R3:W-:Y:S01]  /*ff90*/  STL.64 [R1+0xac8], R12 ;  /* 0x000ac80c01007387 */ /* 0x0007e20000100a00 */
[----:B-1----:R-:W-:-:S03]  /*ffa0*/  VIADD R187, R187, 0x7f ;  /* 0x0000007fbbbb7836 */ /* 0x002fc60000000000 */
[----:B------:R3:W-:Y:S04]  /*ffb0*/  STL.64 [R1+0xb08], R10 ;  /* 0x000b080a01007387 */ /* 0x0007e80000100a00 */
[----:B------:R3:W-:Y:S04]  /*ffc0*/  STL.64 [R1+0xb48], R8 ;  /* 0x000b480801007387 */ /* 0x0007e80000100a00 */
[----:B------:R3:W-:Y:S01]  /*ffd0*/  STL.64 [R1+0xb88], R6 ;  /* 0x000b880601007387 */ /* 0x0007e20000100a00 */
[----:B------:R-:W-:-:S03]  /*ffe0*/  ISETP.GE.AND P0, PT, R187, 0x80, PT ;  /* 0x00000080bb00780c */ /* 0x000fc60003f06270 */
[----:B------:R3:W-:Y:S04]  /*fff0*/  LDGSTS.E [R242+0x68380], desc[UR4][R22.64], P2 ;  /* 0x6838000016f27fae */ /* 0x0007e80009121844 */
[----:B------:R3:W-:Y:S04]  /*10000*/  LDGSTS.E [R242+0x68780], desc[UR4][R18.64], P2 ;  /* 0x6878000012f27fae */ /* 0x0007e80009121844 */
[----:B------:R3:W-:Y:S04]  /*10010*/  LDGSTS.E [R242+0x68b80], desc[UR4][R16.64], P2 ;  /* 0x68b8000010f27fae */ /* 0x0007e80009121844 */
[----:B------:R3:W-:Y:S04]  /*10020*/  LDGSTS.E [R242+0x68f80], desc[UR4][R14.64], P2 ;  /* 0x68f800000ef27fae */ /* 0x0007e80009121844 */
[----:B------:R3:W-:Y:S04]  /*10030*/  LDGSTS.E [R242+0x69380], desc[UR4][R12.64], P2 ;  /* 0x693800000cf27fae */ /* 0x0007e80009121844 */
[----:B------:R3:W-:Y:S04]  /*10040*/  LDGSTS.E [R242+0x69780], desc[UR4][R10.64], P2 ;  /* 0x697800000af27fae */ /* 0x0007e80009121844 */
[----:B------:R3:W-:Y:S04]  /*10050*/  LDGSTS.E [R242+0x69b80], desc[UR4][R8.64], P2 ;  /* 0x69b8000008f27fae */ /* 0x0007e80009121844 */
[----:B------:R3:W-:Y:S01]  /*10060*/  LDGSTS.E [R242+0x69f80], desc[UR4][R6.64], P2 ;  /* 0x69f8000006f27fae */ /* 0x0007e20009121844 */
[----:B------:R-:W-:-:S03]  /*10070*/  CS2R R124, SRZ ;  /* 0x00000000007c7805 */ /* 0x000fc6000001ff00 */
[----:B------:R-:W0:Y:S01]  /*10080*/  LDGDEPBAR ;  /* 0x00000000000079af */ /* 0x000e220000000000 */
        /* <DEDUP_REMOVED lines=24> */
[----:B------:R-:W-:Y:S01]  /*10210*/  CS2R R52, SRZ ;  /* 0x0000000000347805 */ /* 0x000fe2000001ff00 */
[----:B---3--:R-:W-:Y:S06]  /*10220*/  @!P0 BRA `(.L_x_0) ;  /* 0x0000012400808947 */ /* 0x008fec0003800000 */
[----:B------:R-:W2:Y:S04]  /*10230*/  LDL.LU.64 R8, [R1+0x780] ;  /* 0x0007800001087983 */ /* 0x000ea80000300a00 */
[----:B------:R-:W3:Y:S04]  /*10240*/  LDL.LU.64 R10, [R1+0x798] ;  /* 0x00079800010a7983 */ /* 0x000ee80000300a00 */
[----:B------:R-:W4:Y:S04]  /*10250*/  LDL.LU.64 R22, [R1+0x78] ;  /* 0x0000780001167983 */ /* 0x000f280000300a00 */
[----:B------:R-:W4:Y:S04]  /*10260*/  LDL.LU.64 R14, [R1+0x70] ;  /* 0x00007000010e7983 */ /* 0x000f280000300a00 */
[----:B------:R-:W4:Y:S04]  /*10270*/  LDL.LU.64 R16, [R1+0x68] ;  /* 0x0000680001107983 */ /* 0x000f280000300a00 */
[----:B------:R-:W4:Y:S04]  /*10280*/  LDL.LU.64 R18, [R1+0x350] ;  /* 0x0003500001127983 */ /* 0x000f280000300a00 */
[----:B------:R-:W4:Y:S04]  /*10290*/  LDL.LU.64 R248, [R1+0x360] ;  /* 0x0003600001f87983 */ /* 0x000f280000300a00 */
[----:B------:R-:W4:Y:S04]  /*102a0*/  LDL.LU.64 R178, [R1+0x380] ;  /* 0x0003800001b27983 */ /* 0x000f280000300a00 */
[----:B------:R-:W-:Y:S04]  /*102b0*/  STL [R1+0xc6c], R183 ;  /* 0x000c6cb701007387 */ /* 0x000fe80000100800 */
[----:B------:R-:W-:Y:S04]  /*102c0*/  STL [R1+0xc68], R185 ;  /* 0x000c68b901007387 */ /* 0x000fe80000100800 */
[----:B-----5:R-:W-:Y:S04]  /*102d0*/  STL.64 [R1+0xc60], R188 ;  /* 0x000c60bc01007387 */ /* 0x020fe80000100a00 */
[----:B------:R-:W-:Y:S04]  /*102e0*/  STL.64 [R1+0xc58], R4 ;  /* 0x000c580401007387 */ /* 0x000fe80000100a00 */
[----:B------:R-:W-:Y:S01]  /*102f0*/  STL.64 [R1+0xc50], R2 ;  /* 0x000c500201007387 */ /* 0x000fe20000100a00 */
[----:B--2---:R-:W-:-:S02]  /*10300*/  IMAD.MOV.U32 R6, RZ, RZ, R8 ;  /* 0x000000ffff067224 */ /* 0x004fc400078e0008 */
[----:B------:R-:W-:Y:S01]  /*10310*/  IMAD.MOV.U32 R7, RZ, RZ, R9 ;  /* 0x000000ffff077224 */ /* 0x000fe200078e0009 */
[----:B---3--:R-:W-:Y:S01]  /*10320*/  MOV R8, R10 ;  /* 0x0000000a00087202 */ /* 0x008fe20000000f00 */
[----:B------:R-:W-:-:S03]  /*10330*/  IMAD.MOV.U32 R9, RZ, RZ, R11 ;  /* 0x000000ffff097224 */ /* 0x000fc600078e000b */
[----:B------:R-:W-:Y:S01]  /*10340*/  STL.64 [R1+0xc70], R6 ;  /* 0x000c700601007387 */ /* 0x000fe20000100a00 */
[----:B----4-:R-:W-:Y:S02]  /*10350*/  IMAD.MOV.U32 R10, RZ, RZ, R22 ;  /* 0x000000ffff0a7224 */ /* 0x010fe400078e0016 */
[----:B------:R-:W-:Y:S01]  /*10360*/  IMAD.MOV.U32 R11, RZ, RZ, R23 ;  /* 0x000000ffff0b7224 */ /* 0x000fe200078e0017 */
[----:B------:R-:W-:Y:S01]  /*10370*/  STL.64 [R1+0xc78], R8 ;  /* 0x000c780801007387 */ /* 0x000fe20000100a00 */
[----:B------:R-:W-:Y:S01]  /*10380*/  MOV R12, R14 ;  /* 0x0000000e000c7202 */ /* 0x000fe20000000f00 */
[----:B------:R-:W-:Y:S02]  /*10390*/  IMAD.MOV.U32 R13, RZ, RZ, R15 ;  /* 0x000000ffff0d7224 */ /* 0x000fe400078e000f */
[----:B------:R1:W-:Y:S01]  /*103a0*/  STL.64 [R1+0xc80], R10 ;  /* 0x000c800a01007387 */ /* 0x0003e20000100a00 */
[----:B------:R-:W-:Y:S02]  /*103b0*/  IMAD.MOV.U32 R14, RZ, RZ, R16 ;  /* 0x000000ffff0e7224 */ /* 0x000fe400078e0010 */
[----:B------:R-:W-:Y:S01]  /*103c0*/  IMAD.MOV.U32 R15, RZ, RZ, R17 ;  /* 0x000000ffff0f7224 */ /* 0x000fe200078e0011 */
[----:B------:R-:W-:Y:S01]  /*103d0*/  STL.64 [R1+0xc88], R12 ;  /* 0x000c880c01007387 */ /* 0x000fe20000100a00 */
[----:B------:R-:W-:Y:S01]  /*103e0*/  MOV R16, R18 ;  /* 0x0000001200107202 */ /* 0x000fe20000000f00 */
[----:B------:R-:W-:-:S02]  /*103f0*/  IMAD.MOV.U32 R17, RZ, RZ, R19 ;  /* 0x000000ffff117224 */ /* 0x000fc400078e0013 */
[----:B------:R-:W-:Y:S01]  /*10400*/  STL.64 [R1+0xc90], R14 ;  /* 0x000c900e01007387 */ /* 0x000fe20000100a00 */
[----:B------:R-:W-:Y:S02]  /*10410*/  IMAD.MOV.U32 R18, RZ, RZ, R248 ;  /* 0x000000ffff127224 */ /* 0x000fe400078e00f8 */
[----:B------:R-:W-:Y:S01]  /*10420*/  IMAD.MOV.U32 R19, RZ, RZ, R249 ;  /* 0x000000ffff137224 */ /* 0x000fe200078e00f9 */
[----:B------:R2:W-:Y:S01]  /*10430*/  STL.64 [R1+0xc98], R16 ;  /* 0x000c981001007387 */ /* 0x0005e20000100a00 */
[----:B------:R-:W-:Y:S01]  /*10440*/  MOV R20, R178 ;  /* 0x000000b200147202 */ /* 0x000fe20000000f00 */
[----:B------:R-:W-:Y:S02]  /*10450*/  IMAD.MOV.U32 R21, RZ, RZ, R179 ;  /* 0x000000ffff157224 */ /* 0x000fe400078e00b3 */
[----:B------:R3:W-:Y:S04]  /*10460*/  STL.64 [R1+0xca0], R18 ;  /* 0x000ca01201007387 */ /* 0x0007e80000100a00 */
[----:B-1----:R-:W4:Y:S04]  /*10470*/  LDL.LU.64 R10, [R1] ;  /* 0x00000000010a7983 */ /* 0x002f280000300a00 */
[----:B------:R-:W3:Y:S04]  /*10480*/  LDL.LU.64 R8, [R1+0x8] ;  /* 0x0000080001087983 */ /* 0x000ee80000300a00 */
[----:B------:R-:W3:Y:S04]  /*10490*/  LDL.LU.64 R6, [R1+0x10] ;  /* 0x0000100001067983 */ /* 0x000ee80000300a00 */
[----:B------:R-:W3:Y:S04]  /*104a0*/  LDL.LU.64 R2, [R1+0x18] ;  /* 0x0000180001027983 */ /* 0x000ee80000300a00 */
[----:B--2---:R-:W2:Y:S04]  /*104b0*/  LDL.LU.64 R16, [R1+0x20] ;  /* 0x0000200001107983 */ /* 0x004ea80000300a00 */
[----:B------:R-:W2:Y:S04]  /*104c0*/  LDL.LU.64 R14, [R1+0x28] ;  /* 0x00002800010e7983 */ /* 0x000ea80000300a00 */
[----:B------:R-:W2:Y:S04]  /*104d0*/  LDL.LU.64 R188, [R1+0x30] ;  /* 0x0000300001bc7983 */ /* 0x000ea80000300a00 */
[----:B------:R-:W2:Y:S04]  /*104e0*/  LDL.LU.64 R182, [R1+0x38] ;  /* 0x0000380001b67983 */ /* 0x000ea80000300a00 */
[----:B------:R-:W2:Y:S04]  /*104f0*/  LDL.LU.64 R184, [R1+0x40] ;  /* 0x0000400001b87983 */ /* 0x000ea80000300a00 */
[----:B------:R-:W2:Y:S01]  /*10500*/  LDL.LU.64 R4, [R1+0x48] ;  /* 0x0000480001047983 */ /* 0x000ea20000300a00 */
[----:B------:R-:W-:-:S02]  /*10510*/  IMAD.MOV.U32 R178, RZ, RZ, R193 ;  /* 0x000000ffffb27224 */ /* 0x000fc400078e00c1 */
[----:B------:R-:W-:Y:S01]  /*10520*/  IMAD.MOV.U32 R193, RZ, RZ, R195 ;  /* 0x000000ffffc17224 */ /* 0x000fe200078e00c3 */
[----:B------:R-:W2:Y:S01]  /*10530*/  LDL.LU.64 R12, [R1+0x50] ;  /* 0x00005000010c7983 */ /* 0x000ea20000300a00 */
[----:B------:R-:W-:Y:S01]  /*10540*/  IMAD.MOV.U32 R195, RZ, RZ, R197 ;  /* 0x000000ffffc37224 */ /* 0x000fe200078e00c5 */
[----:B------:R-:W-:Y:S01]  /*10550*/  MOV R197, R199 ;  /* 0x000000c700c57202 */ /* 0x000fe20000000f00 */
[----:B------:R-:W-:Y:S01]  /*10560*/  IMAD.MOV.U32 R199, RZ, RZ, R201 ;  /* 0x000000ffffc77224 */ /* 0x000fe200078e00c9 */
[----:B------:R-:W-:Y:S01]  /*10570*/  STL.64 [R1+0xca8], R20 ;  /* 0x000ca81401007387 */ /* 0x000fe20000100a00 */
[----:B------:R-:W-:Y:S01]  /*10580*/  IMAD.MOV.U32 R201, RZ, RZ, R203 ;  /* 0x000000ffffc97224 */ /* 0x000fe200078e00cb */
[----:B------:R-:W-:Y:S01]  /*10590*/  MOV R179, R154 ;  /* 0x0000009a00b37202 */ /* 0x000fe20000000f00 */
[----:B------:R-:W-:Y:S01]  /*105a0*/  IMAD.MOV.U32 R203, RZ, RZ, R205 ;  /* 0x000000ffffcb7224 */ /* 0x000fe200078e00cd */
[----:B------:R-:W-:Y:S01]  /*105b0*/  MOV R205, R207 ;  /* 0x000000cf00cd7202 */ /* 0x000fe20000000f00 */
[----:B------:R-:W-:-:S02]  /*105c0*/  IMAD.MOV.U32 R186, RZ, RZ, R152 ;  /* 0x000000ffffba7224 */ /* 0x000fc400078e0098 */
[----:B------:R-:W-:Y:S02]  /*105d0*/  IMAD.MOV.U32 R22, RZ, RZ, R153 ;  /* 0x000000ffff167224 */ /* 0x000fe400078e0099 */
[----:B------:R-:W-:Y:S01]  /*105e0*/  IMAD.MOV.U32 R207, RZ, RZ, R209 ;  /* 0x000000ffffcf7224 */ /* 0x000fe200078e00d1 */
[----:B------:R-:W-:Y:S01]  /*105f0*/  STL.64 [R1+0xcb0], R186 ;  /* 0x000cb0ba01007387 */ /* 0x000fe20000100a00 */
[----:B------:R-:W-:Y:S02]  /*10600*/  IMAD.MOV.U32 R152, RZ, RZ, R156 ;  /* 0x000000ffff987224 */ /* 0x000fe400078e009c */
[----:B------:R-:W-:Y:S02]  /*10610*/  IMAD.MOV.U32 R153, RZ, RZ, R157 ;  /* 0x000000ffff997224 */ /* 0x000fe400078e009d */
[----:B------:R-:W-:Y:S02]  /*10620*/  IMAD.MOV.U32 R209, RZ, RZ, R211 ;  /* 0x000000ffffd17224 */ /* 0x000fe400078e00d3 */
[----:B------:R-:W-:Y:S01]  /*10630*/  IMAD.MOV.U32 R211, RZ, RZ, R213 ;  /* 0x000000ffffd37224 */ /* 0x000fe200078e00d5 */
[----:B------:R-:W-:Y:S01]  /*10640*/  MOV R213, R215 ;  /* 0x000000d700d57202 */ /* 0x000fe20000000f00 */
[----:B------:R-:W-:Y:S01]  /*10650*/  IMAD.MOV.U32 R215, RZ, RZ, R217 ;  /* 0x000000ffffd77224 */ /* 0x000fe200078e00d9 */
[----:B------:R-:W-:Y:S01]  /*10660*/  STL.64 [R1+0xcb8], R152 ;  /* 0x000cb89801007387 */ /* 0x000fe20000100a00 */
[----:B------:R-:W-:-:S02]  /*10670*/  IMAD.MOV.U32 R217, RZ, RZ, R219 ;  /* 0x000000ffffd97224 */ /* 0x000fc400078e00db */
[----:B------:R-:W-:Y:S02]  /*10680*/  IMAD.MOV.U32 R243, RZ, RZ, R247 ;  /* 0x000000fffff37224 */ /* 0x000fe400078e00f7 */
[----:B------:R-:W-:Y:S01]  /*10690*/  IMAD.MOV.U32 R219, RZ, RZ, R221 ;  /* 0x000000ffffdb7224 */ /* 0x000fe200078e00dd */
[----:B------:R-:W-:Y:S01]  /*106a0*/  MOV R221, R223 ;  /* 0x000000df00dd7202 */ /* 0x000fe20000000f00 */
[----:B------:R-:W-:Y:S02]  /*106b0*/  IMAD.MOV.U32 R223, RZ, RZ, R225 ;  /* 0x000000ffffdf7224 */ /* 0x000fe400078e00e1 */
[----:B------:R-:W-:Y:S02]  /*106c0*/  IMAD.MOV.U32 R225, RZ, RZ, R227 ;  /* 0x000000ffffe17224 */ /* 0x000fe400078e00e3 */
[----:B------:R-:W-:Y:S01]  /*106d0*/  IMAD.MOV.U32 R227, RZ, RZ, R229 ;  /* 0x000000ffffe37224 */ /* 0x000fe200078e00e5 */
[----:B------:R-:W-:Y:S01]  /*106e0*/  MOV R229, R231 ;  /* 0x000000e700e57202 */ /* 0x000fe20000000f00 */
[----:B------:R-:W-:Y:S01]  /*106f0*/  IMAD.MOV.U32 R242, RZ, RZ, R244 ;  /* 0x000000fffff27224 */ /* 0x000fe200078e00f4 */
[----:B------:R-:W-:Y:S01]  /*10700*/  MOV R244, R246 ;  /* 0x000000f600f47202 */ /* 0x000fe20000000f00 */
[----:B------:R-:W-:-:S02]  /*10710*/  IMAD.MOV.U32 R231, RZ, RZ, R233 ;  /* 0x000000ffffe77224 */ /* 0x000fc400078e00e9 */
[----:B------:R-:W-:Y:S02]  /*10720*/  IMAD.MOV.U32 R246, RZ, RZ, R250 ;  /* 0x000000fffff67224 */ /* 0x000fe400078e00fa */
[----:B------:R-:W-:Y:S02]  /*10730*/  IMAD.MOV.U32 R233, RZ, RZ, R235 ;  /* 0x000000ffffe97224 */ /* 0x000fe400078e00eb */
[----:B------:R-:W-:Y:S01]  /*10740*/  IMAD.MOV.U32 R235, RZ, RZ, R237 ;  /* 0x000000ffffeb7224 */ /* 0x000fe200078e00ed */
[----:B------:R-:W-:Y:S01]  /*10750*/  MOV R237, R239 ;  /* 0x000000ef00ed7202 */ /* 0x000fe20000000f00 */
[----:B------:R-:W-:Y:S02]  /*10760*/  IMAD.MOV.U32 R239, RZ, RZ, R241 ;  /* 0x000000ffffef7224 */ /* 0x000fe400078e00f1 */
[----:B------:R-:W-:Y:S02]  /*10770*/  IMAD.MOV.U32 R241, RZ, RZ, R245 ;  /* 0x000000fffff17224 */ /* 0x000fe400078e00f5 */
[----:B------:R-:W-:-:S02]  /*10780*/  IMAD.MOV.U32 R245, RZ, RZ, R251 ;  /* 0x000000fffff57224 */ /* 0x000fc400078e00fb */
[----:B------:R-:W-:Y:S01]  /*10790*/  IMAD.MOV.U32 R154, RZ, RZ, R155 ;  /* 0x000000ffff9a7224 */ /* 0x000fe200078e009b */
[----:B------:R-:W-:Y:S01]  /*107a0*/  MOV R155, R158 ;  /* 0x0000009e009b7202 */ /* 0x000fe20000000f00 */
[----:B------:R-:W-:Y:S01]  /*107b0*/  IMAD.MOV.U32 R158, RZ, RZ, R159 ;  /* 0x000000ffff9e7224 */ /* 0x000fe200078e009f */
[----:B------:R-:W-:Y:S01]  /*107c0*/  MOV R159, R162 ;  /* 0x000000a2009f7202 */ /* 0x000fe20000000f00 */
[----:B------:R-:W-:Y:S01]  /*107d0*/  IMAD.MOV.U32 R162, RZ, RZ, R163 ;  /* 0x000000ffffa27224 */ /* 0x000fe200078e00a3 */
[----:B------:R-:W-:Y:S01]  /*107e0*/  MOV R163, R180 ;  /* 0x000000b400a37202 */ /* 0x000fe20000000f00 */
[----:B------:R-:W-:Y:S01]  /*107f0*/  IMAD.MOV.U32 R23, RZ, RZ, R164 ;  /* 0x000000ffff177224 */ /* 0x000fe200078e00a4 */
[----:B------:R-:W-:Y:S01]  /*10800*/  MOV R180, R166 ;  /* 0x000000a600b47202 */ /* 0x000fe20000000f00 */
[----:B------:R-:W-:Y:S02]  /*10810*/  IMAD.MOV.U32 R164, RZ, RZ, R165 ;  /* 0x000000ffffa47224 */ /* 0x000fe400078e00a5 */
[----:B------:R-:W-:-:S02]  /*10820*/  IMAD.MOV.U32 R165, RZ, RZ, R168 ;  /* 0x000000ffffa57224 */ /* 0x000fc400078e00a8 */
[----:B------:R-:W-:Y:S01]  /*10830*/  IMAD.MOV.U32 R166, RZ, RZ, R169 ;  /* 0x000000ffffa67224 */ /* 0x000fe200078e00a9 */
[----:B------:R-:W-:Y:S01]  /*10840*/  MOV R169, R172 ;  /* 0x000000ac00a97202 */ /* 0x000fe20000000f00 */
[----:B------:R-:W-:Y:S02]  /*10850*/  IMAD.MOV.U32 R168, RZ, RZ, R170 ;  /* 0x000000ffffa87224 */ /* 0x000fe400078e00aa */
[----:B------:R-:W-:Y:S02]  /*10860*/  IMAD.MOV.U32 R170, RZ, RZ, R173 ;  /* 0x000000ffffaa7224 */ /* 0x000fe400078e00ad */
[----:B------:R-:W-:Y:S01]  /*10870*/  IMAD.MOV.U32 R172, RZ, RZ, R174 ;  /* 0x000000ffffac7224 */ /* 0x000fe200078e00ae */
[----:B------:R-:W-:Y:S01]  /*10880*/  MOV R174, R191 ;  /* 0x000000bf00ae7202 */ /* 0x000fe20000000f00 */
[----:B------:R-:W-:Y:S02]  /*10890*/  IMAD.MOV.U32 R173, RZ, RZ, R190 ;  /* 0x000000ffffad7224 */ /* 0x000fe400078e00be */
[----:B------:R-:W-:-:S02]  /*108a0*/  IMAD.MOV.U32 R156, RZ, RZ, R160 ;  /* 0x000000ffff9c7224 */ /* 0x000fc400078e00a0 */
[----:B------:R-:W-:Y:S02]  /*108b0*/  IMAD.MOV.U32 R160, RZ, RZ, R176 ;  /* 0x000000ffffa07224 */ /* 0x000fe400078e00b0 */
[----:B------:R-:W-:Y:S02]  /*108c0*/  IMAD.MOV.U32 R157, RZ, RZ, R161 ;  /* 0x000000ffff9d7224 */ /* 0x000fe400078e00a1 */
[----:B------:R-:W-:Y:S01]  /*108d0*/  IMAD.MOV.U32 R161, RZ, RZ, R177 ;  /* 0x000000ffffa17224 */ /* 0x000fe200078e00b1 */
[----:B------:R-:W-:Y:S01]  /*108e0*/  CS2R R120, SRZ ;  /* 0x0000000000787805 */ /* 0x000fe2000001ff00 */
[----:B------:R-:W-:Y:S01]  /*108f0*/  IMAD.MOV.U32 R177, RZ, RZ, R181 ;  /* 0x000000ffffb17224 */ /* 0x000fe200078e00b5 */
[----:B----4-:R-:W-:Y:S01]  /*10900*/  MOV R248, R10 ;  /* 0x0000000a00f87202 */ /* 0x010fe20000000f00 */
[----:B------:R-:W-:Y:S02]  /*10910*/  IMAD.MOV.U32 R247, RZ, RZ, R11 ;  /* 0x000000fffff77224 */ /* 0x000fe400078e000b */
[----:B------:R-:W4:Y:S01]  /*10920*/  LDL.LU.64 R10, [R1+0x58] ;  /* 0x00005800010a7983 */ /* 0x000f220000300a00 */
[----:B---3--:R-:W-:-:S02]  /*10930*/  IMAD.MOV.U32 R250, RZ, RZ, R8 ;  /* 0x000000fffffa7224 */ /* 0x008fc400078e0008 */
[----:B------:R-:W-:Y:S02]  /*10940*/  IMAD.MOV.U32 R249, RZ, RZ, R9 ;  /* 0x000000fffff97224 */ /* 0x000fe400078e0009 */
[----:B------:R-:W3:Y:S01]  /*10950*/  LDL.LU.64 R8, [R1+0x60] ;  /* 0x0000600001087983 */ /* 0x000ee20000300a00 */
[----:B------:R-:W-:Y:S01]  /*10960*/  MOV R252, R6 ;  /* 0x0000000600fc7202 */ /* 0x000fe20000000f00 */
[----:B------:R-:W-:Y:S02]  /*10970*/  IMAD.MOV.U32 R251, RZ, RZ, R7 ;  /* 0x000000fffffb7224 */ /* 0x000fe400078e0007 */
[----:B------:R-:W3:Y:S01]  /*10980*/  LDL.LU.64 R6, [R1+0x718] ;  /* 0x0007180001067983 */ /* 0x000ee20000300a00 */
[----:B------:R-:W-:-:S03]  /*10990*/  IMAD.MOV.U32 R18, RZ, RZ, R3 ;  /* 0x000000ffff127224 */ /* 0x000fc600078e0003 */
[----:B------:R1:W-:Y:S04]  /*109a0*/  STL [R1+0x4], R2 ;  /* 0x0000040201007387 */ /* 0x0003e80000100800 */
[----:B-1----:R-:W3:Y:S04]  /*109b0*/  LDL.LU.64 R2, [R1+0x720] ;  /* 0x0007200001027983 */ /* 0x002ee80000300a00 */
[----:B------:R1:W-:Y:S04]  /*109c0*/  STL [R1], R18 ;  /* 0x0000001201007387 */ /* 0x0003e80000100800 */
[----:B--2---:R2:W-:Y:S01]  /*109d0*/  STL [R1+0xc], R16 ;  /* 0x00000c1001007387 */ /* 0x0045e20000100800 */
[----:B-1----:R-:W-:-:S03]  /*109e0*/  IMAD.MOV.U32 R18, RZ, RZ, R17 ;  /* 0x000000ffff127224 */ /* 0x002fc600078e0011 */
[----:B--2---:R-:W2:Y:S04]  /*109f0*/  LDL.LU.64 R16, [R1+0x728] ;  /* 0x0007280001107983 */ /* 0x004ea80000300a00 */
[----:B------:R1:W-:Y:S04]  /*10a00*/  STL [R1+0x8], R18 ;  /* 0x0000081201007387 */ /* 0x0003e80000100800 */
[----:B------:R1:W-:Y:S02]  /*10a10*/  STL [R1+0x14], R14 ;  /* 0x0000140e01007387 */ /* 0x0003e40000100800 */
[----:B-1----:R-:W-:-:S02]  /*10a20*/  MOV R18, R15 ;  /* 0x0000000f00127202 */ /* 0x002fc40000000f00 */
[----:B------:R-:W2:Y:S04]  /*10a30*/  LDL.LU.64 R14, [R1+0x730] ;  /* 0x00073000010e7983 */ /* 0x000ea80000300a00 */
[----:B------:R1:W-:Y:S04]  /*10a40*/  STL [R1+0x10], R18 ;  /* 0x0000101201007387 */ /* 0x0003e80000100800 */
[----:B------:R1:W-:Y:S02]  /*10a50*/  STL [R1+0x1c], R188 ;  /* 0x00001cbc01007387 */ /* 0x0003e40000100800 */
[----:B-1----:R-:W-:-:S02]  /*10a60*/  IMAD.MOV.U32 R18, RZ, RZ, R189 ;  /* 0x000000ffff127224 */ /* 0x002fc400078e00bd */
        /* <DEDUP_REMOVED lines=18> */
[----:B----4-:R4:W-:Y:S01]  /*10b90*/  STL [R1+0x44], R10 ;  /* 0x0000440a01007387 */ /* 0x0109e20000100800 */
[----:B-1----:R-:W-:-:S03]  /*10ba0*/  IMAD.MOV.U32 R18, RZ, RZ, R11 ;  /* 0x000000ffff127224 */ /* 0x002fc600078e000b */
[----:B----4-:R-:W4:Y:S04]  /*10bb0*/  LDL.LU.64 R10, [R1+0x6e0] ;  /* 0x0006e000010a7983 */ /* 0x010f280000300a00 */
[----:B------:R1:W-:Y:S04]  /*10bc0*/  STL [R1+0x40], R18 ;  /* 0x0000401201007387 */ /* 0x0003e80000100800 */
[----:B---3--:R3:W-:Y:S01]  /*10bd0*/  STL [R1+0x4c], R8 ;  /* 0x00004c0801007387 */ /* 0x0087e20000100800 */
[----:B-1----:R-:W-:-:S03]  /*10be0*/  IMAD.MOV.U32 R18, RZ, RZ, R9 ;  /* 0x000000ffff127224 */ /* 0x002fc600078e0009 */
[----:B---3--:R-:W3:Y:S04]  /*10bf0*/  LDL.LU.64 R8, [R1+0x6e8] ;  /* 0x0006e80001087983 */ /* 0x008ee80000300a00 */
[----:B------:R1:W-:Y:S04]  /*10c00*/  STL [R1+0x48], R18 ;  /* 0x0000481201007387 */ /* 0x0003e80000100800 */
[----:B------:R1:W-:Y:S02]  /*10c10*/  STL [R1+0x54], R6 ;  /* 0x0000540601007387 */ /* 0x0003e40000100800 */
[----:B-1----:R-:W-:-:S02]  /*10c20*/  MOV R18, R7 ;  /* 0x0000000700127202 */ /* 0x002fc40000000f00 */
[----:B------:R-:W3:Y:S04]  /*10c30*/  LDL.LU.64 R6, [R1+0x6f0] ;  /* 0x0006f00001067983 */ /* 0x000ee80000300a00 */
[----:B------:R1:W-:Y:S04]  /*10c40*/  STL [R1+0x50], R18 ;  /* 0x0000501201007387 */ /* 0x0003e80000100800 */
[----:B------:R1:W-:Y:S02]  /*10c50*/  STL [R1+0x5c], R2 ;  /* 0x00005c0201007387 */ /* 0x0003e40000100800 */
[----:B-1----:R-:W-:-:S02]  /*10c60*/  IMAD.MOV.U32 R18, RZ, RZ, R3 ;  /* 0x000000ffff127224 */ /* 0x002fc400078e0003 */
[----:B------:R-:W3:Y:S04]  /*10c70*/  LDL.LU.64 R2, [R1+0x6f8] ;  /* 0x0006f80001027983 */ /* 0x000ee80000300a00 */
[----:B------:R1:W-:Y:S04]  /*10c80*/  STL [R1+0x58], R18 ;  /* 0x0000581201007387 */ /* 0x0003e80000100800 */
[----:B--2---:R2:W-:Y:S01]  /*10c90*/  STL [R1+0x64], R16 ;  /* 0x0000641001007387 */ /* 0x0045e20000100800 */
[----:B-1----:R-:W-:-:S03]  /*10ca0*/  IMAD.MOV.U32 R18, RZ, RZ, R17 ;  /* 0x000000ffff127224 */ /* 0x002fc600078e0011 */
[----:B--2---:R-:W2:Y:S04]  /*10cb0*/  LDL.LU.64 R16, [R1+0x700] ;  /* 0x0007000001107983 */ /* 0x004ea80000300a00 */
        /* <DEDUP_REMOVED lines=34> */
[----:B-1----:R-:W-:-:S02]  /*10ee0*/  IMAD.MOV.U32 R18, RZ, RZ, R7 ;  /* 0x000000ffff127224 */ /* 0x002fc400078e0007 */
[----:B------:R-:W3:Y:S04]  /*10ef0*/  LDL.LU.64 R6, [R1+0x6c8] ;  /* 0x0006c80001067983 */ /* 0x000ee80000300a00 */
[----:B------:R1:W-:Y:S04]  /*10f00*/  STL [R1+0xa8], R18 ;  /* 0x0000a81201007387 */ /* 0x0003e80000100800 */
[----:B------:R1:W-:Y:S02]  /*10f10*/  STL [R1+0xb4], R2 ;  /* 0x0000b40201007387 */ /* 0x0003e40000100800 */
[----:B-1----:R-:W-:-:S02]  /*10f20*/  MOV R18, R3 ;  /* 0x0000000300127202 */ /* 0x002fc40000000f00 */
        /* <DEDUP_REMOVED lines=30> */
[----:B----4-:R4:W-:Y:S01]  /*11110*/  STL [R1+0xf4], R10 ;  /* 0x0000f40a01007387 */ /* 0x0109e20000100800 */
[----:B-1----:R-:W-:-:S03]  /*11120*/  MOV R18, R11 ;  /* 0x0000000b00127202 */ /* 0x002fc60000000f00 */
        /* <DEDUP_REMOVED lines=11> */
[----:B-1----:R-:W-:-:S02]  /*111e0*/  IMAD.MOV.U32 R18, RZ, RZ, R3 ;  /* 0x000000ffff127224 */ /* 0x002fc400078e0003 */
[----:B------:R-:W3:Y:S04]  /*111f0*/  LDL.LU.64 R2, [R1+0x168] ;  /* 0x0001680001027983 */ /* 0x000ee80000300a00 */
[----:B------:R1:W-:Y:S04]  /*11200*/  STL [R1+0x108], R18 ;  /* 0x0001081201007387 */ /* 0x0003e80000100800 */
[----:B--2---:R2:W-:Y:S01]  /*11210*/  STL [R1+0x114], R16 ;  /* 0x0001141001007387 */ /* 0x0045e20000100800 */
[----:B-1----:R-:W-:-:S03]  /*11220*/  MOV R18, R17 ;  /* 0x0000001100127202 */ /* 0x002fc60000000f00 */
        /* <DEDUP_REMOVED lines=31> */
[----:B-1----:R-:W-:-:S03]  /*11420*/  MOV R18, R9 ;  /* 0x0000000900127202 */ /* 0x002fc60000000f00 */
        /* <DEDUP_REMOVED lines=92> */
[----:B------:R-:W3:Y:S04]  /*119f0*/  LDL.64 R6, [R1+0x850] ;  /* 0x0008500001067983 */ /* 0x000ee80000100a00 */
        /* <DEDUP_REMOVED lines=537> */
[----:B------:R1:W-:Y:S04]  /*13b90*/  STL [R1+0x644], R14 ;  /* 0x0006440e01007387 */ /* 0x0003e80000100800 */
[----:B-1----:R-:W2:Y:S01]  /*13ba0*/  LDL.LU.64 R18, [R1+0xab0] ;  /* 0x000ab00001127983 */ /* 0x002ea20000300a00 */
[----:B------:R-:W-:-:S05]  /*13bb0*/  IMAD.MOV.U32 R14, RZ, RZ, R15 ;  /* 0x000000ffff0e7224 */ /* 0x000fca00078e000f */
[----:B------:R1:W-:Y:S04]  /*13bc0*/  STL [R1+0x640], R14 ;  /* 0x0006400e01007387 */ /* 0x0003e80000100800 */
[----:B------:R1:W-:Y:S02]  /*13bd0*/  STL [R1+0x64c], R188 ;  /* 0x00064cbc01007387 */ /* 0x0003e40000100800 */
[----:B-1----:R-:W-:Y:S02]  /*13be0*/  IMAD.MOV.U32 R14, RZ, RZ, R189 ;  /* 0x000000ffff0e7224 */ /* 0x002fe400078e00bd */
        /* <DEDUP_REMOVED lines=14> */
[----:B------:R1:W-:Y:S04]  /*13cd0*/  STL [R1+0x66c], R12 ;  /* 0x00066c0c01007387 */ /* 0x0003e80000100800 */
[----:B-1----:R-:W2:Y:S01]  /*13ce0*/  LDL.LU.64 R14, [R1+0xa48] ;  /* 0x000a4800010e7983 */ /* 0x002ea20000300a00 */
[----:B------:R-:W-:-:S05]  /*13cf0*/  IMAD.MOV.U32 R12, RZ, RZ, R13 ;  /* 0x000000ffff0c7224 */ /* 0x000fca00078e000d */
[----:B------:R1:W-:Y:S04]  /*13d00*/  STL [R1+0x668], R12 ;  /* 0x0006680c01007387 */ /* 0x0003e80000100800 */
[----:B----4-:R4:W-:Y:S04]  /*13d10*/  STL [R1+0x674], R10 ;  /* 0x0006740a01007387 */ /* 0x0109e80000100800 */
[----:B-1----:R-:W2:Y:S01]  /*13d20*/  LDL.LU.64 R12, [R1+0xa40] ;  /* 0x000a4000010c7983 */ /* 0x002ea20000300a00 */
[----:B----4-:R-:W-:-:S05]  /*13d30*/  MOV R10, R11 ;  /* 0x0000000b000a7202 */ /* 0x010fca0000000f00 */
[----:B------:R1:W-:Y:S04]  /*13d40*/  STL [R1+0x670], R10 ;  /* 0x0006700a01007387 */ /* 0x0003e80000100800 */
[----:B---3--:R3:W-:Y:S04]  /*13d50*/  STL [R1+0x67c], R8 ;  /* 0x00067c0801007387 */ /* 0x0087e80000100800 */
[----:B-1----:R-:W4:Y:S01]  /*13d60*/  LDL.LU.64 R10, [R1+0xb10] ;  /* 0x000b1000010a7983 */ /* 0x002f220000300a00 */
[----:B---3--:R-:W-:-:S03]  /*13d70*/  IMAD.MOV.U32 R8, RZ, RZ, R9 ;  /* 0x000000ffff087224 */ /* 0x008fc600078e0009 */
[----:B------:R1:W-:Y:S04]  /*13d80*/  STL [R1+0x684], R6 ;  /* 0x0006840601007387 */ /* 0x0003e80000100800 */
[----:B------:R3:W-:Y:S01]  /*13d90*/  STL [R1+0x678], R8 ;  /* 0x0006780801007387 */ /* 0x0007e20000100800 */
[----:B-1----:R-:W-:-:S03]  /*13da0*/  IMAD.MOV.U32 R6, RZ, RZ, R7 ;  /* 0x000000ffff067224 */ /* 0x002fc600078e0007 */
[----:B---3--:R-:W3:Y:S04]  /*13db0*/  LDL.LU.64 R8, [R1+0xaf0] ;  /* 0x000af00001087983 */ /* 0x008ee80000300a00 */
[----:B------:R1:W-:Y:S04]  /*13dc0*/  STL [R1+0x68c], R2 ;  /* 0x00068c0201007387 */ /* 0x0003e80000100800 */
[----:B------:R1:W-:Y:S02]  /*13dd0*/  STL [R1+0x680], R6 ;  /* 0x0006800601007387 */ /* 0x0003e40000100800 */
[----:B-1----:R-:W-:-:S02]  /*13de0*/  IMAD.MOV.U32 R2, RZ, RZ, R3 ;  /* 0x000000ffff027224 */ /* 0x002fc400078e0003 */
[----:B------:R-:W3:Y:S04]  /*13df0*/  LDL.LU.64 R6, [R1+0xad8] ;  /* 0x000ad80001067983 */ /* 0x000ee80000300a00 */
[----:B--2---:R1:W-:Y:S04]  /*13e00*/  STL [R1+0x694], R16 ;  /* 0x0006941001007387 */ /* 0x0043e80000100800 */
[----:B------:R2:W-:Y:S01]  /*13e10*/  STL [R1+0x688], R2 ;  /* 0x0006880201007387 */ /* 0x0005e20000100800 */
[----:B-1----:R-:W-:-:S03]  /*13e20*/  MOV R16, R17 ;  /* 0x0000001100107202 */ /* 0x002fc60000000f00 */
[----:B--2---:R-:W2:Y:S04]  /*13e30*/  LDL.LU.64 R2, [R1+0xab8] ;  /* 0x000ab80001027983 */ /* 0x004ea80000300a00 */
[----:B------:R-:W-:Y:S04]  /*13e40*/  STL [R1+0x69c], R18 ;  /* 0x00069c1201007387 */ /* 0x000fe80000100800 */
[----:B------:R1:W-:Y:S04]  /*13e50*/  STL [R1+0x690], R16 ;  /* 0x0006901001007387 */ /* 0x0003e80000100800 */
[----:B-1----:R-:W2:Y:S01]  /*13e60*/  LDL.LU.64 R16, [R1+0xaa0] ;  /* 0x000aa00001107983 */ /* 0x002ea20000300a00 */
[----:B------:R-:W-:-:S03]  /*13e70*/  IMAD.MOV.U32 R18, RZ, RZ, R19 ;  /* 0x000000ffff127224 */ /* 0x000fc600078e0013 */
[----:B------:R-:W-:Y:S04]  /*13e80*/  STL [R1+0x6a4], R188 ;  /* 0x0006a4bc01007387 */ /* 0x000fe80000100800 */
[----:B------:R1:W-:Y:S02]  /*13e90*/  STL [R1+0x698], R18 ;  /* 0x0006981201007387 */ /* 0x0003e40000100800 */
[----:B-1----:R-:W-:Y:S02]  /*13ea0*/  IMAD.MOV.U32 R18, RZ, RZ, R189 ;  /* 0x000000ffff127224 */ /* 0x002fe400078e00bd */
        /* <DEDUP_REMOVED lines=17> */
[----:B------:R-:W-:Y:S04]  /*13fc0*/  STL [R1+0x6c0], R18 ;  /* 0x0006c01201007387 */ /* 0x000fe80000100800 */
[----:B------:R1:W-:Y:S02]  /*13fd0*/  STL [R1+0x6cc], R12 ;  /* 0x0006cc0c01007387 */ /* 0x0003e40000100800 */
[----:B-1----:R-:W-:-:S02]  /*13fe0*/  IMAD.MOV.U32 R12, RZ, RZ, R13 ;  /* 0x000000ffff0c7224 */ /* 0x002fc400078e000d */
[----:B----4-:R1:W-:Y:S04]  /*13ff0*/  STL [R1+0x6d4], R10 ;  /* 0x0006d40a01007387 */ /* 0x0103e80000100800 */
[----:B------:R4:W-:Y:S01]  /*14000*/  STL [R1+0x6c8], R12 ;  /* 0x0006c80c01007387 */ /* 0x0009e20000100800 */
[----:B-1----:R-:W-:-:S03]  /*14010*/  MOV R10, R11 ;  /* 0x0000000b000a7202 */ /* 0x002fc60000000f00 */
[----:B----4-:R-:W4:Y:S04]  /*14020*/  LDL.LU.64 R12, [R1+0xb18] ;  /* 0x000b1800010c7983 */ /* 0x010f280000300a00 */
[----:B---3--:R1:W-:Y:S04]  /*14030*/  STL [R1+0x6dc], R8 ;  /* 0x0006dc0801007387 */ /* 0x0083e80000100800 */
        /* <DEDUP_REMOVED lines=9> */
[----:B-1----:R-:W-:-:S03]  /*140d0*/  IMAD.MOV.U32 R2, RZ, RZ, R3 ;  /* 0x000000ffff027224 */ /* 0x002fc600078e0003 */
[----:B--2---:R-:W2:Y:S04]  /*140e0*/  LDL.LU.64 R6, [R1+0xac0] ;  /* 0x000ac00001067983 */ /* 0x004ea80000300a00 */
[----:B------:R-:W-:Y:S04]  /*140f0*/  STL [R1+0x6f4], R16 ;  /* 0x0006f41001007387 */ /* 0x000fe80000100800 */
[----:B------:R1:W-:Y:S04]  /*14100*/  STL [R1+0x6e8], R2 ;  /* 0x0006e80201007387 */ /* 0x0003e80000100800 */
[----:B-1----:R-:W2:Y:S04]  /*14110*/  LDL.LU.64 R2, [R1+0xaa8] ;  /* 0x000aa80001027983 */ /* 0x002ea80000300a00 */
[----:B------:R-:W2:Y:S01]  /*14120*/  LDL.LU.64 R18, [R1+0xa90] ;  /* 0x000a900001127983 */ /* 0x000ea20000300a00 */
[----:B------:R-:W-:-:S05]  /*14130*/  MOV R16, R17 ;  /* 0x0000001100107202 */ /* 0x000fca0000000f00 */
[----:B------:R1:W-:Y:S04]  /*14140*/  STL [R1+0x6f0], R16 ;  /* 0x0006f01001007387 */ /* 0x0003e80000100800 */
        /* <DEDUP_REMOVED lines=8> */
[----:B------:R1:W-:Y:S01]  /*141d0*/  STL [R1+0x70c], R184 ;  /* 0x00070cb801007387 */ /* 0x0003e20000100800 */
[----:B------:R-:W-:-:S03]  /*141e0*/  IMAD.MOV.U32 R20, RZ, RZ, R185 ;  /* 0x000000ffff147224 */ /* 0x000fc600078e00b9 */
[----:B-1----:R-:W2:Y:S04]  /*141f0*/  LDL.LU.64 R16, [R1+0xb58] ;  /* 0x000b580001107983 */ /* 0x002ea80000300a00 */
[----:B------:R1:W-:Y:S04]  /*14200*/  STL [R1+0x714], R4 ;  /* 0x0007140401007387 */ /* 0x0003e80000100800 */
[----:B------:R1:W-:Y:S04]  /*14210*/  STL [R1+0x708], R20 ;  /* 0x0007081401007387 */ /* 0x0003e80000100800 */
[----:B------:R-:W2:Y:S01]  /*14220*/  LDL.LU.64 R184, [R1+0xb38] ;  /* 0x000b380001b87983 */ /* 0x000ea20000300a00 */
[----:B-1----:R-:W-:-:S03]  /*14230*/  MOV R4, R5 ;  /* 0x0000000500047202 */ /* 0x002fc60000000f00 */
[----:B------:R-:W-:Y:S01]  /*14240*/  STL [R1+0x71c], R14 ;  /* 0x00071c0e01007387 */ /* 0x000fe20000100800 */
[----:B------:R-:W-:-:S03]  /*14250*/  IMAD.MOV.U32 R20, RZ, RZ, R15 ;  /* 0x000000ffff147224 */ /* 0x000fc600078e000f */
[----:B------:R1:W-:Y:S04]  /*14260*/  STL [R1+0x710], R4 ;  /* 0x0007100401007387 */ /* 0x0003e80000100800 */
[----:B-1----:R-:W2:Y:S04]  /*14270*/  LDL.LU.64 R4, [R1+0xb20] ;  /* 0x000b200001047983 */ /* 0x002ea80000300a00 */
        /* <DEDUP_REMOVED lines=17> */
[----:B------:R-:W-:Y:S04]  /*14390*/  STL [R1+0x738], R20 ;  /* 0x0007381401007387 */ /* 0x000fe80000100800 */
[----:B------:R1:W-:Y:S04]  /*143a0*/  STL [R1+0x744], R2 ;  /* 0x0007440201007387 */ /* 0x0003e80000100800 */
[----:B------:R1:W-:Y:S02]  /*143b0*/  STL [R1+0x74c], R18 ;  /* 0x00074c1201007387 */ /* 0x0003e40000100800 */
[----:B-1----:R-:W-:-:S05]  /*143c0*/  IMAD.MOV.U32 R2, RZ, RZ, R3 ;  /* 0x000000ffff027224 */ /* 0x002fca00078e0003 */
[----:B------:R1:W-:Y:S01]  /*143d0*/  STL [R1+0x740], R2 ;  /* 0x0007400201007387 */ /* 0x0003e20000100800 */
[----:B------:R-:W-:-:S03]  /*143e0*/  IMAD.MOV.U32 R18, RZ, RZ, R19 ;  /* 0x000000ffff127224 */ /* 0x000fc600078e0013 */
[----:B-1----:R-:W2:Y:S04]  /*143f0*/  LDL.LU.64 R2, [R1+0xb98] ;  /* 0x000b980001027983 */ /* 0x002ea80000300a00 */
[----:B------:R-:W-:Y:S04]  /*14400*/  STL [R1+0x754], R188 ;  /* 0x000754bc01007387 */ /* 0x000fe80000100800 */
[----:B------:R1:W-:Y:S02]  /*14410*/  STL [R1+0x748], R18 ;  /* 0x0007481201007387 */ /* 0x0003e40000100800 */
[----:B-1----:R-:W-:-:S02]  /*14420*/  MOV R18, R189 ;  /* 0x000000bd00127202 */ /* 0x002fc40000000f00 */
[----:B------:R-:W2:Y:S04]  /*14430*/  LDL.LU.64 R188, [R1+0xb78] ;  /* 0x000b780001bc7983 */ /* 0x000ea80000300a00 */
[----:B------:R1:W-:Y:S04]  /*14440*/  STL [R1+0x750], R18 ;  /* 0x0007501201007387 */ /* 0x0003e80000100800 */
[----:B------:R1:W-:Y:S02]  /*14450*/  STL [R1+0x75c], R182 ;  /* 0x00075cb601007387 */ /* 0x0003e40000100800 */
[----:B-1----:R-:W-:-:S02]  /*14460*/  IMAD.MOV.U32 R18, RZ, RZ, R183 ;  /* 0x000000ffff127224 */ /* 0x002fc400078e00b7 */
[----:B------:R1:W-:Y:S04]  /*14470*/  STL [R1+0x764], R16 ;  /* 0x0007641001007387 */ /* 0x0003e80000100800 */
[----:B------:R-:W-:Y:S04]  /*14480*/  STL [R1+0x758], R18 ;  /* 0x0007581201007387 */ /* 0x000fe80000100800 */
[----:B------:R-:W2:Y:S01]  /*14490*/  LDL.LU.64 R182, [R1+0xb60] ;  /* 0x000b600001b67983 */ /* 0x000ea20000300a00 */
[----:B-1----:R-:W-:-:S03]  /*144a0*/  IMAD.MOV.U32 R16, RZ, RZ, R17 ;  /* 0x000000ffff107224 */ /* 0x002fc600078e0011 */
[----:B------:R-:W-:Y:S04]  /*144b0*/  STL [R1+0x76c], R184 ;  /* 0x00076cb801007387 */ /* 0x000fe80000100800 */
[----:B------:R1:W-:Y:S02]  /*144c0*/  STL [R1+0x760], R16 ;  /* 0x0007601001007387 */ /* 0x0003e40000100800 */
[----:B-1----:R-:W-:Y:S02]  /*144d0*/  IMAD.MOV.U32 R16, RZ, RZ, R185 ;  /* 0x000000ffff107224 */ /* 0x002fe400078e00b9 */
[----:B------:R-:W2:Y:S04]  /*144e0*/  LDL.LU.64 R184, [R1+0xb40] ;  /* 0x000b400001b87983 */ /* 0x000ea80000300a00 */
[----:B------:R-:W-:Y:S04]  /*144f0*/  STL [R1+0x768], R16 ;  /* 0x0007681001007387 */ /* 0x000fe80000100800 */
[----:B------:R1:W-:Y:S04]  /*14500*/  STL [R1+0x774], R4 ;  /* 0x0007740401007387 */ /* 0x0003e80000100800 */
[----:B------:R1:W-:Y:S02]  /*14510*/  STL [R1+0x77c], R14 ;  /* 0x00077c0e01007387 */ /* 0x0003e40000100800 */
[----:B-1----:R-:W-:Y:S01]  /*14520*/  MOV R4, R5 ;  /* 0x0000000500047202 */ /* 0x002fe20000000f00 */
[----:B------:R-:W-:-:S04]  /*14530*/  IMAD.MOV.U32 R14, RZ, RZ, R15 ;  /* 0x000000ffff0e7224 */ /* 0x000fc800078e000f */
[----:B------:R1:W-:Y:S04]  /*14540*/  STL [R1+0x770], R4 ;  /* 0x0007700401007387 */ /* 0x0003e80000100800 */
[----:B-1----:R-:W2:Y:S04]  /*14550*/  LDL.LU.64 R4, [R1+0xb28] ;  /* 0x000b280001047983 */ /* 0x002ea80000300a00 */
[----:B----4-:R1:W-:Y:S04]  /*14560*/  STL [R1+0x784], R12 ;  /* 0x0007840c01007387 */ /* 0x0103e80000100800 */
[----:B------:R-:W-:Y:S04]  /*14570*/  STL [R1+0x778], R14 ;  /* 0x0007780e01007387 */ /* 0x000fe80000100800 */
[----:B------:R-:W4:Y:S01]  /*14580*/  LDL.LU.64 R190, [R1+0xb08] ;  /* 0x000b080001be7983 */ /* 0x000f220000300a00 */
[----:B-1----:R-:W-:-:S05]  /*14590*/  IMAD.MOV.U32 R12, RZ, RZ, R13 ;  /* 0x000000ffff0c7224 */ /* 0x002fca00078e000d */
[----:B------:R-:W-:Y:S04]  /*145a0*/  STL [R1+0x780], R12 ;  /* 0x0007800c01007387 */ /* 0x000fe80000100800 */
[----:B---3--:R1:W-:Y:S04]  /*145b0*/  STL [R1+0x78c], R10 ;  /* 0x00078c0a01007387 */ /* 0x0083e80000100800 */
[----:B------:R-:W3:Y:S01]  /*145c0*/  LDL.LU.64 R152, [R1+0xbf0] ;  /* 0x000bf00001987983 */ /* 0x000ee20000300a00 */
[----:B-1----:R-:W-:-:S05]  /*145d0*/  IMAD.MOV.U32 R10, RZ, RZ, R11 ;  /* 0x000000ffff0a7224 */ /* 0x002fca00078e000b */
[----:B------:R-:W-:Y:S04]  /*145e0*/  STL [R1+0x788], R10 ;  /* 0x0007880a01007387 */ /* 0x000fe80000100800 */
[----:B------:R1:W-:Y:S04]  /*145f0*/  STL [R1+0x794], R8 ;  /* 0x0007940801007387 */ /* 0x0003e80000100800 */
[----:B------:R-:W3:Y:S01]  /*14600*/  LDL.LU.64 R186, [R1+0xbe0] ;  /* 0x000be00001ba7983 */ /* 0x000ee20000300a00 */
[----:B-1----:R-:W-:-:S05]  /*14610*/  MOV R8, R9 ;  /* 0x0000000900087202 */ /* 0x002fca0000000f00 */
[----:B------:R-:W-:Y:S04]  /*14620*/  STL [R1+0x790], R8 ;  /* 0x0007900801007387 */ /* 0x000fe80000100800 */
[----:B--2---:R1:W-:Y:S04]  /*14630*/  STL [R1+0x79c], R6 ;  /* 0x00079c0601007387 */ /* 0x0043e80000100800 */
[----:B------:R-:W2:Y:S04]  /*14640*/  LDL.LU.64 R20, [R1+0xbd0] ;  /* 0x000bd00001147983 */ /* 0x000ea80000300a00 */
[----:B------:R-:W2:Y:S01]  /*14650*/  LDL.LU.64 R18, [R1+0xbb8] ;  /* 0x000bb80001127983 */ /* 0x000ea20000300a00 */
[----:B-1----:R-:W-:-:S05]  /*14660*/  IMAD.MOV.U32 R6, RZ, RZ, R7 ;  /* 0x000000ffff067224 */ /* 0x002fca00078e0007 */
[----:B------:R-:W-:Y:S04]  /*14670*/  STL [R1+0x798], R6 ;  /* 0x0007980601007387 */ /* 0x000fe80000100800 */
[----:B------:R1:W-:Y:S04]  /*14680*/  STL [R1+0x7a4], R2 ;  /* 0x0007a40201007387 */ /* 0x0003e80000100800 */
[----:B------:R-:W2:Y:S04]  /*14690*/  LDL.LU.64 R16, [R1+0xba0] ;  /* 0x000ba00001107983 */ /* 0x000ea80000300a00 */
[----:B------:R-:W2:Y:S01]  /*146a0*/  LDL.LU.64 R14, [R1+0xb80] ;  /* 0x000b8000010e7983 */ /* 0x000ea20000300a00 */
[----:B-1----:R-:W-:-:S05]  /*146b0*/  IMAD.MOV.U32 R2, RZ, RZ, R3 ;  /* 0x000000ffff027224 */ /* 0x002fca00078e0003 */
[----:B------:R1:W-:Y:S04]  /*146c0*/  STL [R1+0x7a0], R2 ;  /* 0x0007a00201007387 */ /* 0x0003e80000100800 */
[----:B------:R-:W-:Y:S04]  /*146d0*/  STL [R1+0x7ac], R188 ;  /* 0x0007acbc01007387 */ /* 0x000fe80000100800 */
[----:B------:R-:W2:Y:S01]  /*146e0*/  LDL.LU.64 R12, [R1+0xb68] ;  /* 0x000b6800010c7983 */ /* 0x000ea20000300a00 */
[----:B-1----:R-:W-:-:S03]  /*146f0*/  IMAD.MOV.U32 R2, RZ, RZ, R189 ;  /* 0x000000ffff027224 */ /* 0x002fc600078e00bd */
[----:B------:R-:W2:Y:S04]  /*14700*/  LDL.LU.64 R10, [R1+0xb48] ;  /* 0x000b4800010a7983 */ /* 0x000ea80000300a00 */
[----:B------:R1:W-:Y:S04]  /*14710*/  STL [R1+0x7a8], R2 ;  /* 0x0007a80201007387 */ /* 0x0003e80000100800 */
[----:B------:R1:W-:Y:S04]  /*14720*/  STL [R1+0x7b4], R182 ;  /* 0x0007b4b601007387 */ /* 0x0003e80000100800 */
[----:B------:R-:W2:Y:S01]  /*14730*/  LDL.LU.64 R8, [R1+0xc08] ;  /* 0x000c080001087983 */ /* 0x000ea20000300a00 */
[----:B-1----:R-:W-:-:S03]  /*14740*/  MOV R2, R183 ;  /* 0x000000b700027202 */ /* 0x002fc60000000f00 */
[----:B------:R-:W2:Y:S04]  /*14750*/  LDL.LU.64 R6, [R1+0xc00] ;  /* 0x000c000001067983 */ /* 0x000ea80000300a00 */
[----:B------:R1:W-:Y:S04]  /*14760*/  STL [R1+0x7b0], R2 ;  /* 0x0007b00201007387 */ /* 0x0003e80000100800 */
[----:B------:R1:W-:Y:S04]  /*14770*/  STL [R1+0x7bc], R184 ;  /* 0x0007bcb801007387 */ /* 0x0003e80000100800 */
[----:B------:R-:W2:Y:S01]  /*14780*/  LDL.LU.64 R182, [R1+0xbf8] ;  /* 0x000bf80001b67983 */ /* 0x000ea20000300a00 */
[----:B-1----:R-:W-:-:S03]  /*14790*/  IMAD.MOV.U32 R2, RZ, RZ, R185 ;  /* 0x000000ffff027224 */ /* 0x002fc600078e00b9 */
[----:B------:R-:W2:Y:S04]  /*147a0*/  LDL.LU.64 R184, [R1+0xbe8] ;  /* 0x000be80001b87983 */ /* 0x000ea80000300a00 */
[----:B------:R1:W-:Y:S02]  /*147b0*/  STL [R1+0x7b8], R2 ;  /* 0x0007b80201007387 */ /* 0x0003e40000100800 */
[----:B-1----:R-:W-:Y:S02]  /*147c0*/  IMAD.MOV.U32 R2, RZ, RZ, R5 ;  /* 0x000000ffff027224 */ /* 0x002fe400078e0005 */
[----:B------:R1:W-:Y:S04]  /*147d0*/  STL [R1+0x7c4], R4 ;  /* 0x0007c40401007387 */ /* 0x0003e80000100800 */
[----:B------:R-:W2:Y:S04]  /*147e0*/  LDL.LU.64 R188, [R1+0xbd8] ;  /* 0x000bd80001bc7983 */ /* 0x000ea80000300a00 */
[----:B-1----:R-:W2:Y:S04]  /*147f0*/  LDL.LU.64 R4, [R1+0xbc0] ;  /* 0x000bc00001047983 */ /* 0x002ea80000300a00 */
[----:B------:R1:W-:Y:S01]  /*14800*/  STL [R1+0x7c0], R2 ;  /* 0x0007c00201007387 */ /* 0x0003e20000100800 */
[----:B----4-:R-:W-:-:S03]  /*14810*/  IMAD.MOV.U32 R176, RZ, RZ, R191 ;  /* 0x000000ffffb07224 */ /* 0x010fc600078e00bf */
[----:B------:R4:W-:Y:S04]  /*14820*/  STL [R1+0x7cc], R190 ;  /* 0x0007ccbe01007387 */ /* 0x0009e80000100800 */
[----:B-1----:R-:W2:Y:S04]  /*14830*/  LDL.LU.64 R2, [R1+0xba8] ;  /* 0x000ba80001027983 */ /* 0x002ea80000300a00 */
[----:B---3--:R-:W-:Y:S04]  /*14840*/  STL [R1+0x7d4], R152 ;  /* 0x0007d49801007387 */ /* 0x008fe80000100800 */
[----:B------:R1:W-:Y:S04]  /*14850*/  STL [R1+0x7c8], R176 ;  /* 0x0007c8b001007387 */ /* 0x0003e80000100800 */
[----:B----4-:R-:W3:Y:S01]  /*14860*/  LDL.LU.64 R190, [R1+0xb88] ;  /* 0x000b880001be7983 */ /* 0x010ee20000300a00 */
[----:B-1----:R-:W-:-:S03]  /*14870*/  MOV R176, R153 ;  /* 0x0000009900b07202 */ /* 0x002fc60000000f00 */
[----:B------:R1:W5:Y:S04]  /*14880*/  LDL.LU.64 R152, [R1+0xcb8] ;  /* 0x000cb80001987983 */ /* 0x0003680000300a00 */
[----:B------:R-:W-:Y:S04]  /*14890*/  STL [R1+0x7dc], R186 ;  /* 0x0007dcba01007387 */ /* 0x000fe80000100800 */
[----:B------:R4:W-:Y:S02]  /*148a0*/  STL [R1+0x7d0], R176 ;  /* 0x0007d0b001007387 */ /* 0x0009e40000100800 */
[----:B----4-:R-:W-:-:S02]  /*148b0*/  IMAD.MOV.U32 R176, RZ, RZ, R187 ;  /* 0x000000ffffb07224 */ /* 0x010fc400078e00bb */
[----:B------:R-:W4:Y:S04]  /*148c0*/  LDL.LU.64 R186, [R1+0xcb0] ;  /* 0x000cb00001ba7983 */ /* 0x000f280000300a00 */
[----:B--2---:R-:W-:Y:S04]  /*148d0*/  STL [R1+0x7e4], R20 ;  /* 0x0007e41401007387 */ /* 0x004fe80000100800 */
[----:B------:R2:W-:Y:S02]  /*148e0*/  STL [R1+0x7d8], R176 ;  /* 0x0007d8b001007387 */ /* 0x0005e40000100800 */
[----:B--2---:R-:W-:-:S02]  /*148f0*/  IMAD.MOV.U32 R176, RZ, RZ, R21 ;  /* 0x000000ffffb07224 */ /* 0x004fc400078e0015 */
[----:B------:R1:W5:Y:S04]  /*14900*/  LDL.LU.64 R20, [R1+0xca8] ;  /* 0x000ca80001147983 */ /* 0x0003680000300a00 */
[----:B------:R-:W-:Y:S04]  /*14910*/  STL [R1+0x7ec], R18 ;  /* 0x0007ec1201007387 */ /* 0x000fe80000100800 */
[----:B------:R2:W-:Y:S02]  /*14920*/  STL [R1+0x7e0], R176 ;  /* 0x0007e0b001007387 */ /* 0x0005e40000100800 */
[----:B--2---:R-:W-:-:S02]  /*14930*/  IMAD.MOV.U32 R176, RZ, RZ, R19 ;  /* 0x000000ffffb07224 */ /* 0x004fc400078e0013 */
[----:B------:R1:W5:Y:S04]  /*14940*/  LDL.LU.64 R18, [R1+0xca0] ;  /* 0x000ca00001127983 */ /* 0x0003680000300a00 */
[----:B------:R-:W-:Y:S04]  /*14950*/  STL [R1+0x7f4], R16 ;  /* 0x0007f41001007387 */ /* 0x000fe80000100800 */
[----:B------:R2:W-:Y:S02]  /*14960*/  STL [R1+0x7e8], R176 ;  /* 0x0007e8b001007387 */ /* 0x0005e40000100800 */
[----:B--2---:R-:W-:-:S02]  /*14970*/  MOV R176, R17 ;  /* 0x0000001100b07202 */ /* 0x004fc40000000f00 */
[----:B------:R1:W5:Y:S04]  /*14980*/  LDL.LU.64 R16, [R1+0xc98] ;  /* 0x000c980001107983 */ /* 0x0003680000300a00 */
[----:B------:R-:W-:Y:S04]  /*14990*/  STL [R1+0x7fc], R14 ;  /* 0x0007fc0e01007387 */ /* 0x000fe80000100800 */
        /* <DEDUP_REMOVED lines=22> */
[----:B------:R-:W2:Y:S04]  /*14b00*/  LDL.LU R183, [R1+0xc6c] ;  /* 0x000c6c0001b77983 */ /* 0x000ea80000300800 */
[----:B------:R-:W-:Y:S04]  /*14b10*/  STL [R1+0x82c], R184 ;  /* 0x00082cb801007387 */ /* 0x000fe80000100800 */
[----:B------:R1:W-:Y:S02]  /*14b20*/  STL [R1+0x820], R176 ;  /* 0x000820b001007387 */ /* 0x0003e40000100800 */
[----:B-1----:R-:W-:-:S02]  /*14b30*/  IMAD.MOV.U32 R176, RZ, RZ, R185 ;  /* 0x000000ffffb07224 */ /* 0x002fc400078e00b9 */
[----:B------:R-:W2:Y:S04]  /*14b40*/  LDL.LU R185, [R1+0xc68] ;  /* 0x000c680001b97983 */ /* 0x000ea80000300800 */
[----:B------:R-:W-:Y:S04]  /*14b50*/  STL [R1+0x834], R188 ;  /* 0x000834bc01007387 */ /* 0x000fe80000100800 */
[----:B------:R1:W-:Y:S02]  /*14b60*/  STL [R1+0x828], R176 ;  /* 0x000828b001007387 */ /* 0x0003e40000100800 */
[----:B-1----:R-:W-:-:S02]  /*14b70*/  MOV R176, R189 ;  /* 0x000000bd00b07202 */ /* 0x002fc40000000f00 */
[----:B------:R1:W5:Y:S04]  /*14b80*/  LDL.LU.64 R188, [R1+0xc60] ;  /* 0x000c600001bc7983 */ /* 0x0003680000300a00 */
[----:B------:R-:W-:Y:S04]  /*14b90*/  STL [R1+0x83c], R4 ;  /* 0x00083c0401007387 */ /* 0x000fe80000100800 */
[----:B------:R1:W-:Y:S02]  /*14ba0*/  STL [R1+0x830], R176 ;  /* 0x000830b001007387 */ /* 0x0003e40000100800 */
[----:B-1----:R-:W-:-:S02]  /*14bb0*/  IMAD.MOV.U32 R176, RZ, RZ, R5 ;  /* 0x000000ffffb07224 */ /* 0x002fc400078e0005 */
[----:B------:R1:W5:Y:S04]  /*14bc0*/  LDL.LU.64 R4, [R1+0xc58] ;  /* 0x000c580001047983 */ /* 0x0003680000300a00 */
[----:B------:R-:W-:Y:S04]  /*14bd0*/  STL [R1+0x844], R2 ;  /* 0x0008440201007387 */ /* 0x000fe80000100800 */
[----:B------:R1:W-:Y:S02]  /*14be0*/  STL [R1+0x838], R176 ;  /* 0x000838b001007387 */ /* 0x0003e40000100800 */
[----:B-1----:R-:W-:-:S02]  /*14bf0*/  IMAD.MOV.U32 R176, RZ, RZ, R3 ;  /* 0x000000ffffb07224 */ /* 0x002fc400078e0003 */
[----:B------:R1:W5:Y:S04]  /*14c00*/  LDL.LU.64 R2, [R1+0xc50] ;  /* 0x000c500001027983 */ /* 0x0003680000300a00 */
[----:B------:R1:W-:Y:S04]  /*14c10*/  STL [R1+0x840], R176 ;  /* 0x000840b001007387 */ /* 0x0003e80000100800 */
[----:B---3--:R-:W-:Y:S01]  /*14c20*/  STL [R1+0x84c], R190 ;  /* 0x00084cbe01007387 */ /* 0x008fe20000100800 */
[----:B-1----:R-:W-:-:S05]  /*14c30*/  IMAD.MOV.U32 R176, RZ, RZ, R191 ;  /* 0x000000ffffb07224 */ /* 0x002fca00078e00bf */
[----:B------:R1:W-:Y:S01]  /*14c40*/  STL [R1+0x848], R176 ;  /* 0x000848b001007387 */ /* 0x0003e20000100800 */
[----:B------:R-:W-:Y:S01]  /*14c50*/  IMAD.MOV.U32 R181, RZ, RZ, RZ ;  /* 0x000000ffffb57224 */ /* 0x000fe200078e00ff */
[----:B------:R-:W-:Y:S02]  /*14c60*/  CS2R R122, SRZ ;  /* 0x00000000007a7805 */ /* 0x000fe4000001ff00 */
[----:B------:R-:W-:Y:S02]  /*14c70*/  CS2R R124, SRZ ;  /* 0x00000000007c7805 */ /* 0x000fe4000001ff00 */
[----:B------:R-:W-:Y:S02]  /*14c80*/  CS2R R126, SRZ ;  /* 0x00000000007e7805 */ /* 0x000fe4000001ff00 */
[----:B------:R-:W-:Y:S02]  /*14c90*/  CS2R R128, SRZ ;  /* 0x0000000000807805 */ /* 0x000fe4000001ff00 */
[----:B------:R-:W-:-:S02]  /*14ca0*/  CS2R R130, SRZ ;  /* 0x0000000000827805 */ /* 0x000fc4000001ff00 */
[----:B------:R-:W-:Y:S02]  /*14cb0*/  CS2R R132, SRZ ;  /* 0x0000000000847805 */ /* 0x000fe4000001ff00 */
[----:B----4-:R-:W-:-:S04]  /*14cc0*/  SHF.R.S32.HI R24, RZ, 0x1f, R187 ;  /* 0x0000001fff187819 */ /* 0x010fc800000114bb */
[----:B------:R-:W-:-:S04]  /*14cd0*/  LEA.HI R24, R24, R187, RZ, 0x7 ;  /* 0x000000bb18187211 */ /* 0x000fc800078f38ff */
[----:B-1----:R-:W-:Y:S02]  /*14ce0*/  SHF.R.S32.HI R176, RZ, 0x7, R24 ;  /* 0x00000007ffb07819 */ /* 0x002fe40000011418 */
        /* <DEDUP_REMOVED lines=56> */
[----:B------:R-:W-:Y:S01]  /*15070*/  CS2R R54, SRZ ;  /* 0x0000000000367805 */ /* 0x000fe2000001ff00 */
[----:B------:R-:W-:Y:S01]  /*15080*/  VIADD R176, R176, 0xfffffffe ;  /* 0xfffffffeb0b07836 */ /* 0x000fe20000000000 */
[----:B------:R-:W-:Y:S01]  /*15090*/  UMOV UR60, 0x1 ;  /* 0x00000001003c7882 */ /* 0x000fe20000000000 */
[----:B------:R-:W-:Y:S01]  /*150a0*/  UMOV UR7, 0xffffffff ;  /* 0xffffffff00077882 */ /* 0x000fe20000000000 */
[----:B--2---:R-:W-:-:S04]  /*150b0*/  SHF.R.S32.HI R182, RZ, 0x1f, R183 ;  /* 0x0000001fffb67819 */ /* 0x004fc800000114b7 */
[C---:B------:R-:W-:Y:S02]  /*150c0*/  SHF.L.U64.HI R182, R183.reuse, 0x2, R182 ;  /* 0x00000002b7b67819 */ /* 0x040fe400000102b6 */
[----:B------:R-:W-:Y:S02]  /*150d0*/  SHF.L.U32 R183, R183, 0x2, RZ ;  /* 0x00000002b7b77819 */ /* 0x000fe400000006ff */
[----:B------:R-:W-:-:S04]  /*150e0*/  SHF.R.S32.HI R184, RZ, 0x1f, R185 ;  /* 0x0000001fffb87819 */ /* 0x000fc800000114b9 */
[C---:B------:R-:W-:Y:S01]  /*150f0*/  SHF.L.U64.HI R184, R185.reuse, 0x2, R184 ;  /* 0x00000002b9b87819 */ /* 0x040fe200000102b8 */
[----:B------:R-:W-:-:S07]  /*15100*/  IMAD.SHL.U32 R185, R185, 0x4, RZ ;  /* 0x00000004b9b97824 */ /* 0x000fce00078e00ff */
.L_x_1:
[----:B------:R-:W-:Y:S01]  /*15110*/  UIADD3 UR7, UR7, 0x1, URZ ;  /* 0x0000000107077890 */ /* 0x000fe2000fffe03f */
[----:B------:R-:W-:-:S04]  /*15120*/  DEPBAR.LE SB0, 0x2 ;  /* 0x000080800000791a */ /* 0x000fc80000000000 */
[----:B------:R-:W-:Y:S01]  /*15130*/  BAR.SYNC.DEFER_BLOCKING 0x0 ;  /* 0x0000000000007b1d */ /* 0x000fe20000010000 */
[----:B------:R-:W-:Y:S02]  /*15140*/  UISETP.GT.AND UP0, UPT, UR7, 0x2, UPT ;  /* 0x000000020700788c */ /* 0x000fe4000bf04270 */
[----:B------:R-:W-:Y:S02]  /*15150*/  UIADD3 UR60, UR60, 0x1, URZ ;  /* 0x000000013c3c7890 */ /* 0x000fe4000fffe03f */
[----:B------:R-:W-:-:S03]  /*15160*/  USEL UR7, UR7, URZ, !UP0 ;  /* 0x0000003f07077287 */ /* 0x000fc6000c000000 */
[----:B------:R-:W1:Y:S01]  /*15170*/  LDC R190, c[0x0][0x230] ;  /* 0x00008c00ffbe7b82 */ /* 0x000e620000000800 */
[----:B------:R-:W-:Y:S01]  /*15180*/  UMOV UR49, 0x40000040 ;  /* 0x4000004000317882 */ /* 0x000fe20000000000 */
[----:B------:R-:W-:Y:S01]  /*15190*/  UMOV UR51, 0x40000040 ;  /* 0x4000004000337882 */ /* 0x000fe20000000000 */
[----:B------:R-:W-:Y:S01]  /*151a0*/  ULEA UR9, UR7, UR6, 0xf ;  /* 0x0000000607097291 */ /* 0x000fe2000f8e783f */
[----:B-----5:R-:W-:Y:S01]  /*151b0*/  STL [R1+0xc68], R2 ;  /* 0x000c680201007387 */ /* 0x020fe20000100800 */
[----:B------:R-:W-:Y:S02]  /*151c0*/  ULEA UR8, UR7, UR6, 0x11 ;  /* 0x0000000607087291 */ /* 0x000fe4000f8e883f */
[----:B------:R-:W-:Y:S01]  /*151d0*/  UIADD3 UR9, UR9, 0x60000, URZ ;  /* 0x0006000009097890 */ /* 0x000fe2000fffe03f */
[----:B------:R-:W-:Y:S01]  /*151e0*/  STL [R1+0xc5c], R189 ;  /* 0x000c5cbd01007387 */ /* 0x000fe20000100800 */
[----:B------:R-:W-:Y:S01]  /*151f0*/  USHF.R.U32.HI UR8, URZ, 0x4, UR8 ;  /* 0x000000043f087899 */ /* 0x000fe20008011608 */
[----:B------:R-:W2:Y:S01]  /*15200*/  LDC R176, c[0x0][0x230] ;  /* 0x00008c00ffb07b82 */ /* 0x000ea20000000800 */
[----:B------:R-:W-:Y:S01]  /*15210*/  USHF.R.U32.HI UR9, URZ, 0x4, UR9 ;  /* 0x000000043f097899 */ /* 0x000fe20008011609 */
[----:B------:R-:W-:Y:S01]  /*15220*/  STL [R1+0xc58], R188 ;  /* 0x000c58bc01007387 */ /* 0x000fe20000100800 */
[----:B------:R-:W-:-:S02]  /*15230*/  USGXT.U32 UR48, UR8, 0xe ;  /* 0x0000000e0830789a */ /* 0x000fc40008000000 */
[----:B------:R-:W-:Y:S01]  /*15240*/  USGXT.U32 UR50, UR9, 0xe ;  /* 0x0000000e0932789a */ /* 0x000fe20008000000 */
[----:B------:R-:W-:Y:S01]  /*15250*/  STL [R1+0xc54], R5 ;  /* 0x000c540501007387 */ /* 0x000fe20000100800 */
[----:B------:R-:W-:Y:S01]  /*15260*/  UIADD3 UR52, UP0, UR48, 0x2, URZ ;  /* 0x0000000230347890 */ /* 0x000fe2000ff1e03f */
[----:B------:R-:W-:Y:S01]  /*15270*/  WARPGROUP.ARRIVE ;  /* 0x00000000000079c5 */ /* 0x000fe20000000000 */
[----:B------:R-:W-:Y:S01]  /*15280*/  UIADD3 UR54, UP1, UR50, 0x2, URZ ;  /* 0x0000000232367890 */ /* 0x000fe2000ff3e03f */
[----:B------:R3:W-:Y:S01]  /*15290*/  STL [R1+0xc50], R3 ;  /* 0x000c500301007387 */ /* 0x0007e20000100800 */
[----:B------:R-:W-:Y:S01]  /*152a0*/  UMOV UR8, URZ ;  /* 0x0000003f00087c82 */ /* 0x000fe20008000000 */
[----:B------:R-:W-:Y:S01]  /*152b0*/  UMOV UR9, URZ ;  /* 0x0000003f00097c82 */ /* 0x000fe20008000000 */
[----:B------:R-:W-:Y:S01]  /*152c0*/  UIADD3.X UR53, UR8, 0x40000040, URZ, UP0, !UPT ;  /* 0x4000004008357890 */ /* 0x000fe200087fe43f */
[----:B------:R-:W-:Y:S01]  /*152d0*/  HGMMA.64x64x8.F32.TF32 R120, gdesc[UR48], R120 ;  /* 0x04e00000307879f0 */ /* 0x000fe20008702878 */
[----:B------:R-:W-:Y:S01]  /*152e0*/  UIADD3.X UR55, UR9, 0x40000040, URZ, UP1, !UPT ;  /* 0x4000004009377890 */ /* 0x000fe20008ffe43f */
[----:B------:R4:W-:Y:S01]  /*152f0*/  STL [R1+0xc4c], R0 ;  /* 0x000c4c0001007387 */ /* 0x0009e20000100800 */
[----:B------:R-:W-:Y:S01]  /*15300*/  UIADD3.64 UR12, UR52, 0x2, URZ ;  /* 0x00000002340c7897 */ /* 0x000fe2000fffe03f */
[----:B-1----:R-:W-:Y:S01]  /*15310*/  IADD3 R190, R190, 0x7f, RZ ;  /* 0x0000007fbebe7810 */ /* 0x002fe20007ffe0ff */
[----:B------:R-:W-:Y:S01]  /*15320*/  UIADD3.64 UR14, UR54, 0x2, URZ ;  /* 0x00000002360e7897 */ /* 0x000fe2000fffe03f */
[----:B---3--:R-:W3:Y:S01]  /*15330*/  LDL.LU R3, [R1+0x50] ;  /* 0x0000500001037983 */ /* 0x008ee20000300800 */
[----:B------:R-:W-:Y:S01]  /*15340*/  UIADD3.64 UR8, UR52, 0x4, URZ ;  /* 0x0000000434087897 */ /* 0x000fe2000fffe03f */
[----:B------:R-:W-:Y:S01]  /*15350*/  SHF.R.S32.HI R187, RZ, 0x1f, R190 ;  /* 0x0000001fffbb7819 */ /* 0x000fe200000114be */
[----:B------:R-:W-:Y:S01]  /*15360*/  UIADD3.64 UR10, UR54, 0x4, URZ ;  /* 0x00000004360a7897 */ /* 0x000fe2000fffe03f */
[----:B--2---:R-:W-:Y:S01]  /*15370*/  VIADD R176, R176, 0xffffff00 ;  /* 0xffffff00b0b07836 */ /* 0x004fe20000000000 */
[----:B------:R-:W-:Y:S01]  /*15380*/  UIADD3.64 UR44, UR52, 0x802, URZ ;  /* 0x00000802342c7897 */ /* 0x000fe2000fffe03f */
[----:B----4-:R-:W2:Y:S01]  /*15390*/  LDL.LU R0, [R1+0x54] ;  /* 0x0000540001007983 */ /* 0x010ea20000300800 */
[----:B------:R-:W-:Y:S01]  /*153a0*/  UIADD3.64 UR46, UR54, 0x202, URZ ;  /* 0x00000202362e7897 */ /* 0x000fe2000fffe03f */
[----:B------:R-:W-:Y:S01]  /*153b0*/  LEA.HI R187, R187, R190, RZ, 0x7 ;  /* 0x000000bebbbb7211 */ /* 0x000fe200078f38ff */
[----:B------:R-:W-:Y:S01]  /*153c0*/  UIADD3.64 UR40, UR52, 0x804, URZ ;  /* 0x0000080434287897 */ /* 0x000fe2000fffe03f */
[----:B------:R-:W-:Y:S01]  /*153d0*/  IMAD R176, R181, -0x80, R176 ;  /* 0xffffff80b5b07824 */ /* 0x000fe200078e02b0 */
[----:B------:R-:W-:Y:S01]  /*153e0*/  UIADD3.64 UR42, UR54, 0x204, URZ ;  /* 0x00000204362a7897 */ /* 0x000fe2000fffe03f */
[----:B------:R-:W-:Y:S01]  /*153f0*/  SHF.R.S32.HI R187, RZ, 0x7, R187 ;  /* 0x00000007ffbb7819 */ /* 0x000fe200000114bb */
[----:B------:R-:W-:Y:S01]  /*15400*/  UIADD3.64 UR36, UR52, 0xffe, URZ ;  /* 0x00000ffe34247897 */ /* 0x000fe2000fffe03f */
[-C--:B------:R-:W-:Y:S01]  /*15410*/  IADD3 R8, P3, R8, R183.reuse, RZ ;  /* 0x000000b708087210 */ /* 0x080fe20007f7e0ff */
[----:B------:R-:W-:Y:S01]  /*15420*/  UIADD3.64 UR38, UR54, 0x3fe, URZ ;  /* 0x000003fe36267897 */ /* 0x000fe2000fffe03f */
[----:B------:R-:W-:Y:S01]  /*15430*/  ISETP.GT.AND P1, PT, R176, RZ, PT ;  /* 0x000000ffb000720c */ /* 0x000fe20003f24270 */
[----:B------:R-:W-:Y:S01]  /*15440*/  UIADD3.64 UR32, UR52, 0x1000, URZ ;  /* 0x0000100034207897 */ /* 0x000fe2000fffe03f */
[----:B------:R-:W-:Y:S01]  /*15450*/  VIADD R187, R187, 0xfffffffe ;  /* 0xfffffffebbbb7836 */ /* 0x000fe20000000000 */
[----:B------:R-:W-:Y:S01]  /*15460*/  UIADD3.64 UR34, UR54, 0x400, URZ ;  /* 0x0000040036227897 */ /* 0x000fe2000fffe03f */
[----:B------:R-:W-:Y:S01]  /*15470*/  IADD3 R10, P4, R10, R183, RZ ;  /* 0x000000b70a0a7210 */ /* 0x000fe20007f9e0ff */
[----:B------:R-:W-:Y:S01]  /*15480*/  UIADD3.64 UR28, UR52, 0x1002, URZ ;  /* 0x00001002341c7897 */ /* 0x000fe2000fffe03f */
[----:B------:R-:W4:Y:S01]  /*15490*/  LDL.LU R188, [R1+0x60] ;  /* 0x0000600001bc7983 */ /* 0x000f220000300800 */
[----:B------:R-:W-:Y:S01]  /*154a0*/  UIADD3.64 UR30, UR54, 0x402, URZ ;  /* 0x00000402361e7897 */ /* 0x000fe2000fffe03f */
[----:B------:R-:W-:Y:S01]  /*154b0*/  ISETP.GE.AND P0, PT, R181, R187, PT ;  /* 0x000000bbb500720c */ /* 0x000fe20003f06270 */
[----:B------:R-:W-:-:S02]  /*154c0*/  UIADD3.64 UR24, UR52, 0x1004, URZ ;  /* 0x0000100434187897 */ /* 0x000fc4000fffe03f */
[----:B------:R-:W-:Y:S02]  /*154d0*/  UIADD3.64 UR26, UR54, 0x404, URZ ;  /* 0x00000404361a7897 */ /* 0x000fe4000fffe03f */
[----:B------:R-:W-:Y:S02]  /*154e0*/  UIADD3.64 UR20, UR52, 0x17fe, URZ ;  /* 0x000017fe34147897 */ /* 0x000fe4000fffe03f */
[----:B------:R-:W-:Y:S02]  /*154f0*/  UIADD3.64 UR22, UR54, 0x5fe, URZ ;  /* 0x000005fe36167897 */ /* 0x000fe4000fffe03f */
[----:B------:R-:W-:Y:S02]  /*15500*/  UIADD3.64 UR16, UR52, 0x1800, URZ ;  /* 0x0000180034107897 */ /* 0x000fe4000fffe03f */
[----:B------:R-:W-:Y:S02]  /*15510*/  UIADD3.64 UR18, UR54, 0x600, URZ ;  /* 0x0000060036127897 */ /* 0x000fe4000fffe03f */
[----:B------:R-:W-:-:S02]  /*15520*/  UIADD3.64 UR48, UR52, 0x1fe, URZ ;  /* 0x000001fe34307897 */ /* 0x000fc4000fffe03f */
[----:B------:R-:W-:Y:S01]  /*15530*/  UIADD3.64 UR56, UR52, 0x200, URZ ;  /* 0x0000020034387897 */ /* 0x000fe2000fffe03f */
[----:B------:R-:W-:Y:S01]  /*15540*/  UMOV UR58, UR54 ;  /* 0x00000036003a7c82 */ /* 0x000fe20008000000 */
[----:B------:R-:W-:Y:S01]  /*15550*/  UMOV UR59, UR55 ;  /* 0x00000037003b7c82 */ /* 0x000fe20008000000 */
[----:B------:R-:W-:Y:S01]  /*15560*/  HGMMA.64x64x8.F32.TF32 R120, gdesc[UR52], R120 ;  /* 0x04e00000347879f0 */ /* 0x000fe20008702878 */
[----:B------:R-:W-:Y:S01]  /*15570*/  UISETP.GT.AND UP0, UPT, UR60, 0x2, UPT ;  /* 0x000000023c00788c */ /* 0x000fe2000bf04270 */
[----:B------:R-:W-:Y:S01]  /*15580*/  IMAD.X R9, R9, 0x1, R182, P3 ;  /* 0x0000000109097824 */ /* 0x000fe200018e06b6 */
[----:B------:R-:W4:Y:S01]  /*15590*/  LDL.LU R2, [R1+0x64] ;  /* 0x0000640001027983 */ /* 0x000f220000300800 */
[----:B------:R-:W-:Y:S01]  /*155a0*/  HGMMA.64x64x8.F32.TF32 R120, gdesc[UR12], R120 ;  /* 0x04e000000c7879f0 */ /* 0x000fe20008702878 */
[----:B------:R-:W-:Y:S02]  /*155b0*/  UIADD3.64 UR12, UR52, 0x1802, URZ ;  /* 0x00001802340c7897 */ /* 0x000fe4000fffe03f */
[----:B------:R-:W-:Y:S01]  /*155c0*/  UIADD3.64 UR14, UR54, 0x602, URZ ;  /* 0x00000602360e7897 */ /* 0x000fe2000fffe03f */
[----:B------:R-:W-:Y:S01]  /*155d0*/  HGMMA.64x64x8.F32.TF32 R120, gdesc[UR8], R120 ;  /* 0x04e00000087879f0 */ /* 0x000fe20008702878 */
[----:B------:R-:W-:-:S02]  /*155e0*/  UIADD3.64 UR8, UR52, 0x7fe, URZ ;  /* 0x000007fe34087897 */ /* 0x000fc4000fffe03f */
[----:B------:R-:W-:-:S09]  /*155f0*/  UIADD3.64 UR10, UR54, 0x1fe, URZ ;  /* 0x000001fe360a7897 */ /* 0x000fd2000fffe03f */
[----:B------:R-:W-:Y:S01]  /*15600*/  HGMMA.64x64x8.F32.TF32 R120, gdesc[UR8], R120 ;  /* 0x04e00000087879f0 */ /* 0x000fe20008702878 */
[----:B------:R-:W-:Y:S02]  /*15610*/  UIADD3.64 UR8, UR52, 0x800, URZ ;  /* 0x0000080034087897 */ /* 0x000fe4000fffe03f */
[----:B------:R-:W-:-:S09]  /*15620*/  UIADD3.64 UR10, UR54, 0x200, URZ ;  /* 0x00000200360a7897 */ /* 0x000fd2000fffe03f */
[----:B------:R-:W-:Y:S01]  /*15630*/  HGMMA.64x64x8.F32.TF32 R120, gdesc[UR8], R120 ;  /* 0x04e00000087879f0 */ /* 0x000fe20008702878 */
[----:B------:R-:W-:Y:S02]  /*15640*/  UIADD3.64 UR8, UR52, 0x1804, URZ ;  /* 0x0000180434087897 */ /* 0x000fe4000fffe03f */
[----:B------:R-:W-:Y:S01]  /*15650*/  UIADD3.64 UR10, UR54, 0x604, URZ ;  /* 0x00000604360a7897 */ /* 0x000fe2000fffe03f */
[----:B------:R-:W-:Y:S01]  /*15660*/  HGMMA.64x64x8.F32.TF32 R120, gdesc[UR44], R120 ;  /* 0x04e000002c7879f0 */ /* 0x000fe20008702878 */
[----:B------:R-:W-:-:S03]  /*15670*/  UIADD3.64 UR44, UR54, 0x4, URZ ;  /* 0x00000004362c7897 */ /* 0x000fc6000fffe03f */
        /* <DEDUP_REMOVED lines=21> */
[----:B------:R-:W-:Y:S01]  /*157d0*/  UIADD3.64 UR56, UR52, 0x202, URZ ;  /* 0x0000020234387897 */ /* 0x000fe2000fffe03f */
[----:B------:R-:W-:Y:S01]  /*157e0*/  UMOV UR58, UR40 ;  /* 0x00000028003a7c82 */ /* 0x000fe20008000000 */
[----:B------:R-:W-:Y:S01]  /*157f0*/  UMOV UR59, UR41 ;  /* 0x00000029003b7c82 */ /* 0x000fe20008000000 */
[----:B------:R-:W-:-:S06]  /*15800*/  UIADD3.64 UR40, UR54, 0x1fe, URZ ;  /* 0x000001fe36287897 */ /* 0x000fcc000fffe03f */
        /* <DEDUP_REMOVED lines=49> */
[----:B------:R-:W-:-:S07]  /*15b20*/  UMOV UR59, UR41 ;  /* 0x00000029003b7c82 */ /* 0x000fce0008000000 */
        /* <DEDUP_REMOVED lines=9> */
[----:B------:R-:W-:Y:S01]  /*15bc0*/  UMOV UR56, UR44 ;  /* 0x0000002c00387c82 */ /* 0x000fe20008000000 */
[----:B------:R-:W-:Y:S01]  /*15bd0*/  UMOV UR57, UR45 ;  /* 0x0000002d00397c82 */ /* 0x000fe20008000000 */
[----:B------:R-:W-:Y:S01]  /*15be0*/  UIADD3.64 UR44, UR52, 0xc02, URZ ;  /* 0x00000c02342c7897 */ /* 0x000fe2000fffe03f */
[----:B------:R-:W-:Y:S01]  /*15bf0*/  UMOV UR58, UR36 ;  /* 0x00000024003a7c82 */ /* 0x000fe20008000000 */
[----:B------:R-:W-:Y:S01]  /*15c00*/  UMOV UR59, UR37 ;  /* 0x00000025003b7c82 */ /* 0x000fe20008000000 */
[----:B------:R-:W-:-:S06]  /*15c10*/  UIADD3.64 UR36, UR52, 0x13fe, URZ ;  /* 0x000013fe34247897 */ /* 0x000fcc000fffe03f */
[----:B------:R-:W-:Y:S01]  /*15c20*/  HGMMA.64x64x8.F32.TF32 R56, gdesc[UR44], R56 ;  /* 0x04e000002c3879f0 */ /* 0x000fe20008702838 */
[----:B------:R-:W-:Y:S01]  /*15c30*/  UMOV UR44, UR40 ;  /* 0x00000028002c7c82 */ /* 0x000fe20008000000 */
[----:B------:R-:W-:Y:S01]  /*15c40*/  UMOV UR45, UR41 ;  /* 0x00000029002d7c82 */ /* 0x000fe20008000000 */
[----:B------:R-:W-:-:S09]  /*15c50*/  UIADD3.64 UR40, UR52, 0xc04, URZ ;  /* 0x00000c0434287897 */ /* 0x000fd2000fffe03f */
        /* <DEDUP_REMOVED lines=21> */
[----:B------:R-:W-:-:S07]  /*15db0*/  UMOV UR51, UR55 ;  /* 0x0000003700337c82 */ /* 0x000fce0008000000 */
        /* <DEDUP_REMOVED lines=18> */
[----:B------:R-:W-:Y:S04]  /*15ee0*/  HGMMA.64x64x8.F32.TF32 R24, gdesc[UR48], R24 ;  /* 0x04e00000301879f0 */ /* 0x000fe80008702818 */
        /* <DEDUP_REMOVED lines=9> */
[----:B------:R-:W-:Y:S01]  /*15f80*/  HGMMA.64x64x8.F32.TF32 R24, gdesc[UR8], R24, gsb0 ;  /* 0x04e00000081879f0 */ /* 0x000fe20008002818 */
[----:B------:R-:W-:Y:S01]  /*15f90*/  SEL R187, RZ, 0x4, !P1 ;  /* 0x00000004ffbb7807 */ /* 0x000fe20004800000 */
[----:B------:R-:W-:-:S03]  /*15fa0*/  USEL UR60, UR60, URZ, !UP0 ;  /* 0x0000003f3c3c7287 */ /* 0x000fc6000c000000 */
[----:B------:R-:W-:Y:S02]  /*15fb0*/  SEL R187, R187, RZ, !P0 ;  /* 0x000000ffbbbb7207 */ /* 0x000fe40004000000 */
[----:B------:R-:W-:Y:S02]  /*15fc0*/  IADD3 R6, P1, R6, R183, RZ ;  /* 0x000000b706067210 */ /* 0x000fe40007f3e0ff */
[----:B------:R-:W-:Y:S01]  /*15fd0*/  ISETP.NE.U32.AND P2, PT, R187, RZ, PT ;  /* 0x000000ffbb00720c */ /* 0x000fe20003f45070 */
[----:B------:R-:W-:Y:S02]  /*15fe0*/  ULEA UR8, UR60, UR6, 0x11 ;  /* 0x000000063c087291 */ /* 0x000fe4000f8e883f */
[----:B------:R-:W-:Y:S01]  /*15ff0*/  IMAD.X R7, R7, 0x1, R182, P1 ;  /* 0x0000000107077824 */ /* 0x000fe200008e06b6 */
[----:B------:R-:W-:-:S03]  /*16000*/  ISETP.GT.AND P1, PT, R176, 0x1, PT ;  /* 0x00000001b000780c */ /* 0x000fc60003f24270 */
[----:B------:R-:W-:Y:S02]  /*16010*/  IADD3 R187, R4, UR8, RZ ;  /* 0x0000000804bb7c10 */ /* 0x000fe4000fffe0ff */
[----:B------:R-:W-:-:S04]  /*16020*/  SEL R190, RZ, 0x4, !P1 ;  /* 0x00000004ffbe7807 */ /* 0x000fc80004800000 */
[----:B------:R-:W-:-:S04]  /*16030*/  SEL R190, R190, RZ, !P0 ;  /* 0x000000ffbebe7207 */ /* 0x000fc80004000000 */
[----:B------:R-:W-:Y:S02]  /*16040*/  ISETP.NE.U32.AND P1, PT, R190, RZ, PT ;  /* 0x000000ffbe00720c */ /* 0x000fe40003f25070 */
[-C--:B------:R-:W-:Y:S01]  /*16050*/  IADD3 R12, P3, R12, R183.reuse, RZ ;  /* 0x000000b70c0c7210 */ /* 0x080fe20007f7e0ff */
[--C-:B------:R-:W-:Y:S01]  /*16060*/  IMAD.X R11, R11, 0x1, R182.reuse, P4 ;  /* 0x000000010b0b7824 */ /* 0x100fe200020e06b6 */
[----:B------:R1:W-:Y:S03]  /*16070*/  STL [R1+0xc60], R181 ;  /* 0x000c60b501007387 */ /* 0x0003e60000100800 */
[----:B------:R-:W-:Y:S01]  /*16080*/  IMAD.X R13, R13, 0x1, R182, P3 ;  /* 0x000000010d0d7824 */ /* 0x000fe200018e06b6 */
[----:B------:R-:W-:Y:S02]  /*16090*/  WARPGROUP.DEPBAR.LE gsb0, 0x1 ;  /* 0x00008000000079c5 */ /* 0x000fe40000010100 */
[----:B------:R-:W-:Y:S01]  /*160a0*/  BAR.SYNC.DEFER_BLOCKING 0x0 ;  /* 0x0000000000007b1d */ /* 0x000fe20000010000 */
[----:B------:R-:W-:-:S02]  /*160b0*/  IADD3 R14, P4, R14, R183, RZ ;  /* 0x000000b70e0e7210 */ /* 0x000fc40007f9e0ff */
[----:B------:R-:W-:-:S03]  /*160c0*/  IADD3 R16, P3, R16, R183, RZ ;  /* 0x000000b710107210 */ /* 0x000fc60007f7e0ff */
[----:B-1----:R-:W4:Y:S04]  /*160d0*/  LDL.LU R181, [R1+0x5c] ;  /* 0x00005c0001b57983 */ /* 0x002f280000300800 */
[----:B------:R-:W-:Y:S01]  /*160e0*/  @!PT LDS RZ, [RZ] ;  /* 0x00000000fffff984 */ /* 0x000fe20000000800 */
[----:B------:R-:W-:Y:S01]  /*160f0*/  @!PT LDS RZ, [RZ] ;  /* 0x00000000fffff984 */ /* 0x000fe20000000800 */
[----:B------:R-:W-:Y:S01]  /*16100*/  @!PT LDS RZ, [RZ] ;  /* 0x00000000fffff984 */ /* 0x000fe20000000800 */
[----:B------:R-:W-:Y:S04]  /*16110*/  LDGSTS.E [R187], desc[UR4][R6.64], P2 ;  /* 0x0000000006bb7fae */ /* 0x000fe80009121844 */
[----:B------:R-:W-:Y:S01]  /*16120*/  LDGSTS.E [R187+0x4000], desc[UR4][R8.64], P2 ;  /* 0x0400000008bb7fae */ /* 0x000fe20009121844 */
[----:B------:R-:W-:-:S03]  /*16130*/  ISETP.GT.AND P2, PT, R176, 0x2, PT ;  /* 0x00000002b000780c */ /* 0x000fc60003f44270 */
[----:B------:R-:W-:Y:S01]  /*16140*/  LDGSTS.E [R187+0x4], desc[UR4][R10.64], P1 ;  /* 0x000040000abb7fae */ /* 0x000fe20008921844 */
[----:B------:R-:W-:-:S03]  /*16150*/  SEL R190, RZ, 0x4, !P2 ;  /* 0x00000004ffbe7807 */ /* 0x000fc60005000000 */
[----:B------:R-:W-:Y:S01]  /*16160*/  LDGSTS.E [R187+0x4004], desc[UR4][R12.64], P1 ;  /* 0x040040000cbb7fae */ /* 0x000fe20008921844 */
[----:B------:R-:W-:-:S04]  /*16170*/  SEL R190, R190, RZ, !P0 ;  /* 0x000000ffbebe7207 */ /* 0x000fc80004000000 */
[----:B------:R-:W-:Y:S02]  /*16180*/  ISETP.NE.U32.AND P2, PT, R190, RZ, PT ;  /* 0x000000ffbe00720c */ /* 0x000fe40003f45070 */
[----:B------:R-:W-:Y:S01]  /*16190*/  ISETP.GT.AND P1, PT, R176, 0x3, PT ;  /* 0x00000003b000780c */ /* 0x000fe20003f24270 */
[----:B------:R1:W-:Y:S01]  /*161a0*/  STL [R1+0xc64], R4 ;  /* 0x000c640401007387 */ /* 0x0003e20000100800 */
[----:B------:R-:W-:Y:S01]  /*161b0*/  IADD3.X R15, R15, R182, RZ, P4, !PT ;  /* 0x000000b60f0f7210 */ /* 0x000fe200027fe4ff */
[----:B------:R-:W-:Y:S01]  /*161c0*/  IMAD.X R17, R17, 0x1, R182, P3 ;  /* 0x0000000111117824 */ /* 0x000fe200018e06b6 */
[----:B------:R-:W-:Y:S02]  /*161d0*/  SEL R190, RZ, 0x4, !P1 ;  /* 0x00000004ffbe7807 */ /* 0x000fe40004800000 */
[----:B------:R-:W-:Y:S01]  /*161e0*/  IADD3 R18, P4, R18, R183, RZ ;  /* 0x000000b712127210 */ /* 0x000fe20007f9e0ff */
[----:B-1----:R-:W4:Y:S01]  /*161f0*/  LDL.LU R4, [R1+0x58] ;  /* 0x0000580001047983 */ /* 0x002f220000300800 */
[----:B------:R-:W-:-:S03]  /*16200*/  SEL R190, R190, RZ, !P0 ;  /* 0x000000ffbebe7207 */ /* 0x000fc60004000000 */
[----:B------:R-:W-:Y:S01]  /*16210*/  IMAD.X R19, R19, 0x1, R182, P4 ;  /* 0x0000000113137824 */ /* 0x000fe200020e06b6 */
[----:B------:R-:W-:Y:S01]  /*16220*/  LDGSTS.E [R187+0x8], desc[UR4][R14.64], P2 ;  /* 0x000080000ebb7fae */ /* 0x000fe20009121844 */
[----:B--2---:R-:W-:-:S03]  /*16230*/  IADD3 R0, P4, R0, R183, RZ ;  /* 0x000000b700007210 */ /* 0x004fc60007f9e0ff */
[----:B------:R-:W-:Y:S01]  /*16240*/  LDGSTS.E [R187+0x4008], desc[UR4][R16.64], P2 ;  /* 0x0400800010bb7fae */ /* 0x000fe20009121844 */
[----:B------:R-:W-:Y:S02]  /*16250*/  ISETP.GT.AND P2, PT, R176, 0x20, PT ;  /* 0x00000020b000780c */ /* 0x000fe40003f44270 */
[----:B------:R-:W-:Y:S02]  /*16260*/  ISETP.NE.U32.AND P1, PT, R190, RZ, PT ;  /* 0x000000ffbe00720c */ /* 0x000fe40003f25070 */
[----:B------:R-:W-:Y:S02]  /*16270*/  SEL R190, RZ, 0x4, !P2 ;  /* 0x00000004ffbe7807 */ /* 0x000fe40005000000 */
[----:B---3--:R-:W-:Y:S01]  /*16280*/  IADD3.X R3, R3, R182, RZ, P4, !PT ;  /* 0x000000b603037210 */ /* 0x008fe200027fe4ff */
[----:B------:R-:W-:Y:S01]  /*16290*/  STL [R1+0x54], R0 ;  /* 0x0000540001007387 */ /* 0x000fe20000100800 */
[----:B------:R-:W-:-:S03]  /*162a0*/  SEL R190, R190, RZ, !P0 ;  /* 0x000000ffbebe7207 */ /* 0x000fc60004000000 */
[----:B------:R1:W-:Y:S01]  /*162b0*/  STL [R1+0x50], R3 ;  /* 0x0000500301007387 */ /* 0x0003e20000100800 */
[----:B------:R-:W-:Y:S01]  /*162c0*/  ISETP.NE.U32.AND P2, PT, R190, RZ, PT ;  /* 0x000000ffbe00720c */ /* 0x000fe20003f45070 */
[----:B------:R-:W-:Y:S02]  /*162d0*/  IMAD.MOV.U32 R191, RZ, RZ, R3 ;  /* 0x000000ffffbf7224 */ /* 0x000fe400078e0003 */
[----:B------:R-:W2:Y:S01]  /*162e0*/  LDL.LU R189, [R1+0x68] ;  /* 0x0000680001bd7983 */ /* 0x000ea20000300800 */
[----:B------:R-:W-:-:S03]  /*162f0*/  IMAD.MOV.U32 R190, RZ, RZ, R0 ;  /* 0x000000ffffbe7224 */ /* 0x000fc600078e0000 */
[----:B------:R-:W3:Y:S04]  /*16300*/  LDL.LU R5, [R1+0x6c] ;  /* 0x00006c0001057983 */ /* 0x000ee80000300800 */
[----:B-1----:R-:W2:Y:S04]  /*16310*/  LDL.LU R3, [R1+0x70] ;  /* 0x0000700001037983 */ /* 0x002ea80000300800 */
[----:B------:R-:W2:Y:S01]  /*16320*/  LDL.LU R0, [R1+0x74] ;  /* 0x0000740001007983 */ /* 0x000ea20000300800 */
[----:B------:R-:W-:-:S03]  /*16330*/  IADD3 R20, P3, R20, R183, RZ ;  /* 0x000000b714147210 */ /* 0x000fc60007f7e0ff */
[----:B------:R-:W-:Y:S02]  /*16340*/  LDGSTS.E [R187+0xc], desc[UR4][R18.64], P1 ;  /* 0x0000c00012bb7fae */ /* 0x000fe40008921844 */
[----:B------:R-:W-:-:S05]  /*16350*/  IMAD.X R21, R21, 0x1, R182, P3 ;  /* 0x0000000115157824 */ /* 0x000fca00018e06b6 */
[----:B------:R-:W-:Y:S01]  /*16360*/  LDGSTS.E [R187+0x400c], desc[UR4][R20.64], P1 ;  /* 0x0400c00014bb7fae */ /* 0x000fe20008921844 */
[----:B------:R-:W-:-:S03]  /*16370*/  ISETP.GT.AND P1, PT, R176, 0x21, PT ;  /* 0x00000021b000780c */ /* 0x000fc60003f24270 */
[----:B------:R1:W-:Y:S01]  /*16380*/  LDGSTS.E [R187+0x8000], desc[UR4][R190.64], P2 ;  /* 0x08000000bebb7fae */ /* 0x0003e20009121844 */
[----:B----4-:R-:W-:Y:S02]  /*16390*/  IADD3 R2, P4, R2, R183, RZ ;  /* 0x000000b702027210 */ /* 0x010fe40007f9e0ff */
[----:B-1----:R-:W-:-:S04]  /*163a0*/  SEL R190, RZ, 0x4, !P1 ;  /* 0x00000004ffbe7807 */ /* 0x002fc80004800000 */
[----:B------:R-:W-:Y:S02]  /*163b0*/  SEL R190, R190, RZ, !P0 ;  /* 0x000000ffbebe7207 */ /* 0x000fe40004000000 */
[----:B------:R-:W-:Y:S02]  /*163c0*/  IADD3.X R188, R188, R182, RZ, P4, !PT ;  /* 0x000000b6bcbc7210 */ /* 0x000fe400027fe4ff */
[----:B------:R-:W-:Y:S02]  /*163d0*/  ISETP.NE.U32.AND P1, PT, R190, RZ, PT ;  /* 0x000000ffbe00720c */ /* 0x000fe40003f25070 */
[----:B------:R-:W-:-:S05]  /*163e0*/  IADD3 R181, P3, R181, R183, RZ ;  /* 0x000000b7b5b57210 */ /* 0x000fca0007f7e0ff */
[----:B------:R-:W-:Y:S01]  /*163f0*/  IMAD.MOV.U32 R190, RZ, RZ, R181 ;  /* 0x000000ffffbe7224 */ /* 0x000fe200078e00b5 */
[----:B------:R-:W-:Y:S01]  /*16400*/  STL [R1+0x5c], R181 ;  /* 0x00005cb501007387 */ /* 0x000fe20000100800 */
[----:B------:R-:W-:-:S04]  /*16410*/  IMAD.X R4, R4, 0x1, R182, P3 ;  /* 0x0000000104047824 */ /* 0x000fc800018e06b6 */
[----:B------:R-:W-:Y:S01]  /*16420*/  IMAD.MOV.U32 R191, RZ, RZ, R4 ;  /* 0x000000ffffbf7224 */ /* 0x000fe200078e0004 */
[----:B------:R-:W-:Y:S04]  /*16430*/  STL [R1+0x58], R4 ;  /* 0x0000580401007387 */ /* 0x000fe80000100800 */
[----:B------:R-:W-:Y:S04]  /*16440*/  STL [R1+0x64], R2 ;  /* 0x0000640201007387 */ /* 0x000fe80000100800 */
[----:B------:R1:W-:Y:S04]  /*16450*/  LDGSTS.E [R187+0xc000], desc[UR4][R190.64], P2 ;  /* 0x0c000000bebb7fae */ /* 0x0003e80009121844 */
[----:B------:R4:W-:Y:S01]  /*16460*/  STL [R1+0x60], R188 ;  /* 0x000060bc01007387 */ /* 0x0009e20000100800 */
[----:B------:R-:W-:-:S02]  /*16470*/  ISETP.GT.AND P2, PT, R176, 0x22, PT ;  /* 0x00000022b000780c */ /* 0x000fc40003f44270 */
[----:B-1----:R-:W-:Y:S02]  /*16480*/  MOV R191, R188 ;  /* 0x000000bc00bf7202 */ /* 0x002fe40000000f00 */
[----:B----4-:R-:W4:Y:S01]  /*16490*/  LDL.LU R188, [R1+0x78] ;  /* 0x0000780001bc7983 */ /* 0x010f220000300800 */
[----:B------:R-:W-:-:S03]  /*164a0*/  IMAD.MOV.U32 R190, RZ, RZ, R2 ;  /* 0x000000ffffbe7224 */ /* 0x000fc600078e0002 */
[----:B------:R-:W4:Y:S01]  /*164b0*/  LDL.LU R181, [R1+0x7c] ;  /* 0x00007c0001b57983 */ /* 0x000f220000300800 */
[----:B---3--:R-:W-:-:S03]  /*164c0*/  IADD3 R5, P3, R5, R183, RZ ;  /* 0x000000b705057210 */ /* 0x008fc60007f7e0ff */
[----:B------:R-:W3:Y:S01]  /*164d0*/  LDL.LU R4, [R1+0x80] ;  /* 0x0000800001047983 */ /* 0x000ee20000300800 */
[----:B--2---:R-:W-:-:S03]  /*164e0*/  IADD3 R0, P4, R0, R183, RZ ;  /* 0x000000b700007210 */ /* 0x004fc60007f9e0ff */
[----:B------:R-:W2:Y:S04]  /*164f0*/  LDL.LU R2, [R1+0x84] ;  /* 0x0000840001027983 */ /* 0x000ea80000300800 */
[----:B------:R1:W-:Y:S01]  /*16500*/  LDGSTS.E [R187+0x8004], desc[UR4][R190.64], P1 ;  /* 0x08004000bebb7fae */ /* 0x0003e20008921844 */
[--C-:B------:R-:W-:Y:S02]  /*16510*/  IMAD.X R189, R189, 0x1, R182.reuse, P3 ;  /* 0x00000001bdbd7824 */ /* 0x100fe400018e06b6 */
[----:B------:R-:W-:Y:S01]  /*16520*/  IMAD.X R3, R3, 0x1, R182, P4 ;  /* 0x0000000103037824 */ /* 0x000fe200020e06b6 */
[----:B------:R-:W-:Y:S01]  /*16530*/  STL [R1+0x6c], R5 ;  /* 0x00006c0501007387 */ /* 0x000fe20000100800 */
[----:B-1----:R-:W-:-:S04]  /*16540*/  SEL R190, RZ, 0x4, !P2 ;  /* 0x00000004ffbe7807 */ /* 0x002fc80005000000 */
[----:B------:R-:W-:Y:S01]  /*16550*/  SEL R190, R190, RZ, !P0 ;  /* 0x000000ffbebe7207 */ /* 0x000fe20004000000 */
[----:B------:R1:W-:Y:S01]  /*16560*/  STL [R1+0x68], R189 ;  /* 0x000068bd01007387 */ /* 0x0003e20000100800 */
[----:B------:R-:W-:Y:S02]  /*16570*/  MOV R191, R189 ;  /* 0x000000bd00bf7202 */ /* 0x000fe40000000f00 */
[----:B------:R-:W-:Y:S01]  /*16580*/  ISETP.NE.U32.AND P2, PT, R190, RZ, PT ;  /* 0x000000ffbe00720c */ /* 0x000fe20003f45070 */
[----:B------:R-:W-:Y:S01]  /*16590*/  IMAD.MOV.U32 R190, RZ, RZ, R5 ;  /* 0x000000ffffbe7224 */ /* 0x000fe200078e0005 */
[----:B------:R-:W-:Y:S04]  /*165a0*/  STL [R1+0x74], R0 ;  /* 0x0000740001007387 */ /* 0x000fe80000100800 */
[----:B------:R1:W-:Y:S04]  /*165b0*/  STL [R1+0x70], R3 ;  /* 0x0000700301007387 */ /* 0x0003e80000100800 */
[----:B-1----:R-:W3:Y:S04]  /*165c0*/  LDL.LU R189, [R1+0x88] ;  /* 0x0000880001bd7983 */ /* 0x002ee80000300800 */
[----:B------:R-:W3:Y:S04]  /*165d0*/  LDL.LU R5, [R1+0x8c] ;  /* 0x00008c0001057983 */ /* 0x000ee80000300800 */
[----:B------:R1:W-:Y:S02]  /*165e0*/  LDGSTS.E [R187+0xc004], desc[UR4][R190.64], P1 ;  /* 0x0c004000bebb7fae */ /* 0x0003e40008921844 */
[----:B-1----:R-:W-:-:S02]  /*165f0*/  IMAD.MOV.U32 R191, RZ, RZ, R3 ;  /* 0x000000ffffbf7224 */ /* 0x002fc400078e0003 */
[----:B------:R-:W-:Y:S01]  /*16600*/  IMAD.MOV.U32 R190, RZ, RZ, R0 ;  /* 0x000000ffffbe7224 */ /* 0x000fe200078e0000 */
[----:B------:R-:W3:Y:S04]  /*16610*/  LDL.LU R3, [R1+0x250] ;  /* 0x0002500001037983 */ /* 0x000ee80000300800 */
[----:B------:R-:W3:Y:S01]  /*16620*/  LDL.LU R0, [R1+0x254] ;  /* 0x0002540001007983 */ /* 0x000ee20000300800 */
[----:B------:R-:W-:-:S03]  /*16630*/  ISETP.GT.AND P1, PT, R176, 0x23, PT ;  /* 0x00000023b000780c */ /* 0x000fc60003f24270 */
[----:B------:R1:W-:Y:S02]  /*16640*/  LDGSTS.E [R187+0x8008], desc[UR4][R190.64], P2 ;  /* 0x08008000bebb7fae */ /* 0x0003e40009121844 */
[----:B-1----:R-:W-:-:S04]  /*16650*/  SEL R190, RZ, 0x4, !P1 ;  /* 0x00000004ffbe7807 */ /* 0x002fc80004800000 */
[----:B------:R-:W-:-:S04]  /*16660*/  SEL R190, R190, RZ, !P0 ;  /* 0x000000ffbebe7207 */ /* 0x000fc80004000000 */
[----:B------:R-:W-:Y:S02]  /*16670*/  ISETP.NE.U32.AND P1, PT, R190, RZ, PT ;  /* 0x000000ffbe00720c */ /* 0x000fe40003f25070 */
[----:B----4-:R-:W-:-:S05]  /*16680*/  IADD3 R181, P3, R181, R183, RZ ;  /* 0x000000b7b5b57210 */ /* 0x010fca0007f7e0ff */
[----:B------:R-:W-:Y:S01]  /*16690*/  IMAD.X R188, R188, 0x1, R182, P3 ;  /* 0x00000001bcbc7824 */ /* 0x000fe200018e06b6 */
[----:B--2---:R-:W-:Y:S01]  /*166a0*/  IADD3 R2, P4, R2, R183, RZ ;  /* 0x000000b702027210 */ /* 0x004fe20007f9e0ff */
[----:B------:R-:W-:Y:S02]  /*166b0*/  IMAD.MOV.U32 R190, RZ, RZ, R181 ;  /* 0x000000ffffbe7224 */ /* 0x000fe400078e00b5 */
[----:B------:R-:W-:Y:S01]  /*166c0*/  IMAD.MOV.U32 R191, RZ, RZ, R188 ;  /* 0x000000ffffbf7224 */ /* 0x000fe200078e00bc */
[----:B---3--:R-:W-:Y:S01]  /*166d0*/  IADD3.X R4, R4, R182, RZ, P4, !PT ;  /* 0x000000b604047210 */ /* 0x008fe200027fe4ff */
[----:B------:R-:W-:Y:S04]  /*166e0*/  STL [R1+0x7c], R181 ;  /* 0x00007cb501007387 */ /* 0x000fe80000100800 */
[----:B------:R1:W-:Y:S04]  /*166f0*/  STL [R1+0x78], R188 ;  /* 0x000078bc01007387 */ /* 0x0003e80000100800 */
[----:B------:R-:W-:Y:S04]  /*16700*/  STL [R1+0x84], R2 ;  /* 0x0000840201007387 */ /* 0x000fe80000100800 */
[----:B------:R2:W-:Y:S01]  /*16710*/  LDGSTS.E [R187+0xc008], desc[UR4][R190.64], P2 ;  /* 0x0c008000bebb7fae */ /* 0x0005e20009121844 */
[----:B------:R-:W-:-:S03]  /*16720*/  ISETP.GT.AND P2, PT, R176, 0x40, PT ;  /* 0x00000040b000780c */ /* 0x000fc60003f44270 */
[----:B------:R3:W-:Y:S04]  /*16730*/  STL [R1+0x80], R4 ;  /* 0x0000800401007387 */ /* 0x0007e80000100800 */
[----:B-1----:R-:W4:Y:S01]  /*16740*/  LDL.LU R188, [R1+0x258] ;  /* 0x0002580001bc7983 */ /* 0x002f220000300800 */
[----:B--2---:R-:W-:Y:S01]  /*16750*/  IMAD.MOV.U32 R190, RZ, RZ, R2 ;  /* 0x000000ffffbe7224 */ /* 0x004fe200078e0002 */
[----:B------:R-:W-:Y:S02]  /*16760*/  MOV R191, R4 ;  /* 0x0000000400bf7202 */ /* 0x000fe40000000f00 */
[----:B------:R-:W2:Y:S04]  /*16770*/  LDL.LU R181, [R1+0x25c] ;  /* 0x00025c0001b57983 */ /* 0x000ea80000300800 */
[----:B---3--:R-:W3:Y:S01]  /*16780*/  LDL.LU R4, [R1+0x260] ;  /* 0x0002600001047983 */ /* 0x008ee20000300800 */
[----:B------:R-:W-:-:S03]  /*16790*/  IADD3 R5, P3, R5, R183, RZ ;  /* 0x000000b705057210 */ /* 0x000fc60007f7e0ff */
[----:B------:R-:W3:Y:S04]  /*167a0*/  LDL.LU R2, [R1+0x264] ;  /* 0x0002640001027983 */ /* 0x000ee80000300800 */
[----:B------:R1:W-:Y:S01]  /*167b0*/  LDGSTS.E [R187+0x800c], desc[UR4][R190.64], P1 ;  /* 0x0800c000bebb7fae */ /* 0x0003e20008921844 */
[----:B------:R-:W-:Y:S01]  /*167c0*/  IMAD.X R189, R189, 0x1, R182, P3 ;  /* 0x00000001bdbd7824 */ /* 0x000fe200018e06b6 */
[----:B-1----:R-:W-:-:S04]  /*167d0*/  SEL R190, RZ, 0x4, !P2 ;  /* 0x00000004ffbe7807 */ /* 0x002fc80005000000 */
[----:B------:R-:W-:Y:S02]  /*167e0*/  SEL R190, R190, RZ, !P0 ;  /* 0x000000ffbebe7207 */ /* 0x000fe40004000000 */
[----:B------:R-:W-:Y:S02]  /*167f0*/  IADD3 R0, P4, R0, R183, RZ ;  /* 0x000000b700007210 */ /* 0x000fe40007f9e0ff */
[----:B------:R-:W-:Y:S01]  /*16800*/  ISETP.NE.U32.AND P2, PT, R190, RZ, PT ;  /* 0x000000ffbe00720c */ /* 0x000fe20003f45070 */
[----:B------:R-:W-:Y:S01]  /*16810*/  IMAD.MOV.U32 R190, RZ, RZ, R5 ;  /* 0x000000ffffbe7224 */ /* 0x000fe200078e0005 */
[----:B------:R-:W-:Y:S01]  /*16820*/  MOV R191, R189 ;  /* 0x000000bd00bf7202 */ /* 0x000fe20000000f00 */
[----:B------:R-:W-:Y:S01]  /*16830*/  IMAD.X R3, R3, 0x1, R182, P4 ;  /* 0x0000000103037824 */ /* 0x000fe200020e06b6 */
[----:B------:R-:W-:Y:S04]  /*16840*/  STL [R1+0x8c], R5 ;  /* 0x00008c0501007387 */ /* 0x000fe80000100800 */
[----:B------:R1:W-:Y:S04]  /*16850*/  STL [R1+0x88], R189 ;  /* 0x000088bd01007387 */ /* 0x0003e80000100800 */
[----:B------:R-:W-:Y:S04]  /*16860*/  STL [R1+0x254], R0 ;  /* 0x0002540001007387 */ /* 0x000fe80000100800 */
[----:B------:R1:W-:Y:S04]  /*16870*/  STL [R1+0x250], R3 ;  /* 0x0002500301007387 */ /* 0x0003e80000100800 */
[----:B------:R1:W-:Y:S04]  /*16880*/  LDGSTS.E [R187+0xc00c], desc[UR4][R190.64], P1 ;  /* 0x0c00c000bebb7fae */ /* 0x0003e80008921844 */
[----:B-1----:R-:W3:Y:S04]  /*16890*/  LDL.LU R189, [R1+0x268] ;  /* 0x0002680001bd7983 */ /* 0x002ee80000300800 */
[----:B------:R-:W3:Y:S01]  /*168a0*/  LDL.LU R5, [R1+0x26c] ;  /* 0x00026c0001057983 */ /* 0x000ee20000300800 */
[----:B------:R-:W-:-:S02]  /*168b0*/  IMAD.MOV.U32 R191, RZ, RZ, R3 ;  /* 0x000000ffffbf7224 */ /* 0x000fc400078e0003 */
        /* <DEDUP_REMOVED lines=8> */
[----:B--2---:R-:W-:-:S05]  /*16940*/  IADD3 R181, P3, R181, R183, RZ ;  /* 0x000000b7b5b57210 */ /* 0x004fca0007f7e0ff */
[----:B----4-:R-:W-:Y:S01]  /*16950*/  IMAD.X R188, R188, 0x1, R182, P3 ;  /* 0x00000001bcbc7824 */ /* 0x010fe200018e06b6 */
[----:B---3--:R-:W-:Y:S01]  /*16960*/  IADD3 R2, P4, R2, R183, RZ ;  /* 0x000000b702027210 */ /* 0x008fe20007f9e0ff */
[----:B------:R-:W-:Y:S03]  /*16970*/  STL [R1+0x25c], R181 ;  /* 0x00025cb501007387 */ /* 0x000fe60000100800 */
[----:B------:R-:W-:Y:S01]  /*16980*/  IADD3.X R4, R4, R182, RZ, P4, !PT ;  /* 0x000000b604047210 */ /* 0x000fe200027fe4ff */
[----:B------:R1:W-:Y:S01]  /*16990*/  STL [R1+0x258], R188 ;  /* 0x000258bc01007387 */ /* 0x0003e20000100800 */
[----:B------:R-:W-:Y:S02]  /*169a0*/  IMAD.MOV.U32 R190, RZ, RZ, R181 ;  /* 0x000000ffffbe7224 */ /* 0x000fe400078e00b5 */
[----:B------:R-:W-:Y:S01]  /*169b0*/  IMAD.MOV.U32 R191, RZ, RZ, R188 ;  /* 0x000000ffffbf7224 */ /* 0x000fe200078e00bc */
[----:B------:R-:W-:Y:S04]  /*169c0*/  STL [R1+0x264], R2 ;  /* 0x0002640201007387 */ /* 0x000fe80000100800 */
[----:B------:R2:W-:Y:S04]  /*169d0*/  STL [R1+0x260], R4 ;  /* 0x0002600401007387 */ /* 0x0005e80000100800 */
[----:B-1----:R-:W3:Y:S04]  /*169e0*/  LDL.LU R188, [R1+0x278] ;  /* 0x0002780001bc7983 */ /* 0x002ee80000300800 */
[----:B------:R-:W4:Y:S04]  /*169f0*/  LDL.LU R181, [R1+0x27c] ;  /* 0x00027c0001b57983 */ /* 0x000f280000300800 */
[----:B------:R1:W-:Y:S01]  /*16a00*/  LDGSTS.E [R187+0x14000], desc[UR4][R190.64], P2 ;  /* 0x14000000bebb7fae */ /* 0x0003e20009121844 */
[----:B------:R-:W-:Y:S01]  /*16a10*/  ISETP.GT.AND P2, PT, R176, 0x42, PT ;  /* 0x00000042b000780c */ /* 0x000fe20003f44270 */
[----:B-1----:R-:W-:Y:S01]  /*16a20*/  IMAD.MOV.U32 R190, RZ, RZ, R2 ;  /* 0x000000ffffbe7224 */ /* 0x002fe200078e0002 */
[----:B------:R-:W-:-:S02]  /*16a30*/  MOV R191, R4 ;  /* 0x0000000400bf7202 */ /* 0x000fc40000000f00 */
[----:B--2---:R-:W2:Y:S04]  /*16a40*/  LDL.LU R4, [R1+0x280] ;  /* 0x0002800001047983 */ /* 0x004ea80000300800 */
[----:B------:R-:W2:Y:S04]  /*16a50*/  LDL.LU R2, [R1+0x284] ;  /* 0x0002840001027983 */ /* 0x000ea80000300800 */
[----:B------:R1:W-:Y:S01]  /*16a60*/  LDGSTS.E [R187+0x10004], desc[UR4][R190.64], P1 ;  /* 0x10004000bebb7fae */ /* 0x0003e20008921844 */
[----:B------:R-:W-:-:S05]  /*16a70*/  IADD3 R5, P3, R5, R183, RZ ;  /* 0x000000b705057210 */ /* 0x000fca0007f7e0ff */
[--C-:B------:R-:W-:Y:S01]  /*16a80*/  IMAD.X R189, R189, 0x1, R182.reuse, P3 ;  /* 0x00000001bdbd7824 */ /* 0x100fe200018e06b6 */
[----:B-1----:R-:W-:Y:S02]  /*16a90*/  SEL R190, RZ, 0x4, !P2 ;  /* 0x00000004ffbe7807 */ /* 0x002fe40005000000 */
[----:B------:R-:W-:Y:S02]  /*16aa0*/  IADD3 R0, P4, R0, R183, RZ ;  /* 0x000000b700007210 */ /* 0x000fe40007f9e0ff */
[----:B------:R-:W-:Y:S01]  /*16ab0*/  SEL R190, R190, RZ, !P0 ;  /* 0x000000ffbebe7207 */ /* 0x000fe20004000000 */
[----:B------:R-:W-:Y:S02]  /*16ac0*/  STL [R1+0x26c], R5 ;  /* 0x00026c0501007387 */ /* 0x000fe40000100800 */
[----:B------:R-:W-:Y:S01]  /*16ad0*/  IMAD.X R3, R3, 0x1, R182, P4 ;  /* 0x0000000103037824 */ /* 0x000fe200020e06b6 */
[----:B------:R-:W-:Y:S01]  /*16ae0*/  ISETP.NE.U32.AND P2, PT, R190, RZ, PT ;  /* 0x000000ffbe00720c */ /* 0x000fe20003f45070 */
[----:B------:R1:W-:Y:S01]  /*16af0*/  STL [R1+0x268], R189 ;  /* 0x000268bd01007387 */ /* 0x0003e20000100800 */
[----:B------:R-:W-:Y:S01]  /*16b00*/  IMAD.MOV.U32 R190, RZ, RZ, R5 ;  /* 0x000000ffffbe7224 */ /* 0x000fe200078e0005 */
[----:B------:R-:W-:-:S02]  /*16b10*/  MOV R191, R189 ;  /* 0x000000bd00bf7202 */ /* 0x000fc40000000f00 */
[----:B------:R-:W-:Y:S04]  /*16b20*/  STL [R1+0x274], R0 ;  /* 0x0002740001007387 */ /* 0x000fe80000100800 */
[----:B------:R1:W-:Y:S04]  /*16b30*/  STL [R1+0x270], R3 ;  /* 0x0002700301007387 */ /* 0x0003e80000100800 */
[----:B-1----:R-:W2:Y:S04]  /*16b40*/  LDL.LU R189, [R1+0x288] ;  /* 0x0002880001bd7983 */ /* 0x002ea80000300800 */
[----:B------:R-:W2:Y:S04]  /*16b50*/  LDL.LU R5, [R1+0x28c] ;  /* 0x00028c0001057983 */ /* 0x000ea80000300800 */
[----:B------:R1:W-:Y:S02]  /*16b60*/  LDGSTS.E [R187+0x14004], desc[UR4][R190.64], P1 ;  /* 0x14004000bebb7fae */ /* 0x0003e40008921844 */
[----:B-1----:R-:W-:-:S02]  /*16b70*/  IMAD.MOV.U32 R191, RZ, RZ, R3 ;  /* 0x000000ffffbf7224 */ /* 0x002fc400078e0003 */
[----:B------:R-:W-:Y:S01]  /*16b80*/  IMAD.MOV.U32 R190, RZ, RZ, R0 ;  /* 0x000000ffffbe7224 */ /* 0x000fe200078e0000 */
[----:B------:R-:W2:Y:S04]  /*16b90*/  LDL.LU R3, [R1+0x450] ;  /* 0x0004500001037983 */ /* 0x000ea80000300800 */
[----:B------:R-:W2:Y:S01]  /*16ba0*/  LDL.LU R0, [R1+0x454] ;  /* 0x0004540001007983 */ /* 0x000ea20000300800 */
[----:B------:R-:W-:-:S03]  /*16bb0*/  ISETP.GT.AND P1, PT, R176, 0x43, PT ;  /* 0x00000043b000780c */ /* 0x000fc60003f24270 */
[----:B------:R1:W-:Y:S02]  /*16bc0*/  LDGSTS.E [R187+0x10008], desc[UR4][R190.64], P2 ;  /* 0x10008000bebb7fae */ /* 0x0003e40009121844 */
[----:B-1----:R-:W-:-:S04]  /*16bd0*/  SEL R190, RZ, 0x4, !P1 ;  /* 0x00000004ffbe7807 */ /* 0x002fc80004800000 */
[----:B------:R-:W-:-:S04]  /*16be0*/  SEL R190, R190, RZ, !P0 ;  /* 0x000000ffbebe7207 */ /* 0x000fc80004000000 */
[----:B------:R-:W-:Y:S02]  /*16bf0*/  ISETP.NE.U32.AND P1, PT, R190, RZ, PT ;  /* 0x000000ffbe00720c */ /* 0x000fe40003f25070 */
[----:B----4-:R-:W-:-:S05]  /*16c00*/  IADD3 R181, P3, R181, R183, RZ ;  /* 0x000000b7b5b57210 */ /* 0x010fca0007f7e0ff */
[----:B---3--:R-:W-:Y:S01]  /*16c10*/  IMAD.X R188, R188, 0x1, R182, P3 ;  /* 0x00000001bcbc7824 */ /* 0x008fe200018e06b6 */
[----:B------:R-:W-:Y:S01]  /*16c20*/  STL [R1+0x27c], R181 ;  /* 0x00027cb501007387 */ /* 0x000fe20000100800 */
[----:B------:R-:W-:Y:S02]  /*16c30*/  IMAD.MOV.U32 R190, RZ, RZ, R181 ;  /* 0x000000ffffbe7224 */ /* 0x000fe400078e00b5 */
[----:B------:R-:W-:Y:S01]  /*16c40*/  IMAD.MOV.U32 R191, RZ, RZ, R188 ;  /* 0x000000ffffbf7224 */ /* 0x000fe200078e00bc */
[----:B------:R1:W-:Y:S04]  /*16c50*/  STL [R1+0x278], R188 ;  /* 0x000278bc01007387 */ /* 0x0003e80000100800 */
[----:B------:R3:W-:Y:S01]  /*16c60*/  LDGSTS.E [R187+0x14008], desc[UR4][R190.64], P2 ;  /* 0x14008000bebb7fae */ /* 0x0007e20009121844 */
[----:B--2---:R-:W-:-:S04]  /*16c70*/  IADD3 R2, P4, R2, R183, RZ ;  /* 0x000000b702027210 */ /* 0x004fc80007f9e0ff */
[----:B------:R-:W-:Y:S01]  /*16c80*/  IADD3.X R4, R4, R182, RZ, P4, !PT ;  /* 0x000000b604047210 */ /* 0x000fe200027fe4ff */
[----:B------:R-:W-:Y:S01]  /*16c90*/  STL [R1+0x284], R2 ;  /* 0x0002840201007387 */ /* 0x000fe20000100800 */
[----:B---3--:R-:W-:-:S03]  /*16ca0*/  IMAD.MOV.U32 R190, RZ, RZ, R2 ;  /* 0x000000ffffbe7224 */ /* 0x008fc600078e0002 */
[----:B------:R2:W-:Y:S01]  /*16cb0*/  STL [R1+0x280], R4 ;  /* 0x0002800401007387 */ /* 0x0005e20000100800 */
[----:B------:R-:W-:-:S03]  /*16cc0*/  MOV R191, R4 ;  /* 0x0000000400bf7202 */ /* 0x000fc60000000f00 */
[----:B-1----:R-:W3:Y:S01]  /*16cd0*/  LDL.LU R188, [R1+0x458] ;  /* 0x0004580001bc7983 */ /* 0x002ee20000300800 */
[----:B------:R-:W-:-:S03]  /*16ce0*/  ISETP.GT.AND P2, PT, R176, 0x60, PT ;  /* 0x00000060b000780c */ /* 0x000fc60003f44270 */
[----:B------:R-:W4:Y:S04]  /*16cf0*/  LDL.LU R181, [R1+0x45c] ;  /* 0x00045c0001b57983 */ /* 0x000f280000300800 */
[----:B--2---:R-:W2:Y:S04]  /*16d00*/  LDL.LU R4, [R1+0x460] ;  /* 0x0004600001047983 */ /* 0x004ea80000300800 */
[----:B------:R-:W2:Y:S04]  /*16d10*/  LDL.LU R2, [R1+0x464] ;  /* 0x0004640001027983 */ /* 0x000ea80000300800 */
[----:B------:R1:W-:Y:S02]  /*16d20*/  LDGSTS.E [R187+0x1000c], desc[UR4][R190.64], P1 ;  /* 0x1000c000bebb7fae */ /* 0x0003e40008921844 */
[----:B-1----:R-:W-:-:S02]  /*16d30*/  SEL R190, RZ, 0x4, !P2 ;  /* 0x00000004ffbe7807 */ /* 0x002fc40005000000 */
[----:B------:R-:W-:Y:S02]  /*16d40*/  IADD3 R5, P3, R5, R183, RZ ;  /* 0x000000b705057210 */ /* 0x000fe40007f7e0ff */
[----:B------:R-:W-:-:S03]  /*16d50*/  SEL R190, R190, RZ, !P0 ;  /* 0x000000ffbebe7207 */ /* 0x000fc60004000000 */
[----:B------:R-:W-:Y:S01]  /*16d60*/  IMAD.X R189, R189, 0x1, R182, P3 ;  /* 0x00000001bdbd7824 */ /* 0x000fe200018e06b6 */
[----:B------:R-:W-:Y:S01]  /*16d70*/  ISETP.NE.U32.AND P2, PT, R190, RZ, PT ;  /* 0x000000ffbe00720c */ /* 0x000fe20003f45070 */
[----:B------:R-:W-:Y:S01]  /*16d80*/  IMAD.MOV.U32 R190, RZ, RZ, R5 ;  /* 0x000000ffffbe7224 */ /* 0x000fe200078e0005 */
[----:B------:R1:W-:Y:S02]  /*16d90*/  STL [R1+0x28c], R5 ;  /* 0x00028c0501007387 */ /* 0x0003e40000100800 */
[----:B------:R-:W-:Y:S02]  /*16da0*/  MOV R191, R189 ;  /* 0x000000bd00bf7202 */ /* 0x000fe40000000f00 */
[----:B------:R-:W-:Y:S04]  /*16db0*/  STL [R1+0x288], R189 ;  /* 0x000288bd01007387 */ /* 0x000fe80000100800 */
[----:B------:R1:W-:Y:S01]  /*16dc0*/  LDGSTS.E [R187+0x1400c], desc[UR4][R190.64], P1 ;  /* 0x1400c000bebb7fae */ /* 0x0003e20008921844 */
[----:B------:R-:W-:-:S05]  /*16dd0*/  IADD3 R0, P4, R0, R183, RZ ;  /* 0x000000b700007210 */ /* 0x000fca0007f9e0ff */
[----:B------:R-:W-:Y:S01]  /*16de0*/  IMAD.X R3, R3, 0x1, R182, P4 ;  /* 0x0000000103037824 */ /* 0x000fe200020e06b6 */
[----:B------:R-:W-:Y:S03]  /*16df0*/  STL [R1+0x454], R0 ;  /* 0x0004540001007387 */ /* 0x000fe60000100800 */
[----:B-1----:R-:W-:Y:S01]  /*16e00*/  IMAD.MOV.U32 R191, RZ, RZ, R3 ;  /* 0x000000ffffbf7224 */ /* 0x002fe200078e0003 */
[----:B------:R1:W-:Y:S04]  /*16e10*/  STL [R1+0x450], R3 ;  /* 0x0004500301007387 */ /* 0x0003e80000100800 */
[----:B------:R-:W2:Y:S01]  /*16e20*/  LDL.LU R5, [R1+0x468] ;  /* 0x0004680001057983 */ /* 0x000ea20000300800 */
[----:B------:R-:W-:-:S03]  /*16e30*/  IMAD.MOV.U32 R190, RZ, RZ, R0 ;  /* 0x000000ffffbe7224 */ /* 0x000fc600078e0000 */
[----:B-1----:R-:W2:Y:S04]  /*16e40*/  LDL.LU R3, [R1+0x46c] ;  /* 0x00046c0001037983 */ /* 0x002ea80000300800 */
        /* <DEDUP_REMOVED lines=9> */
[----:B--2---:R-:W-:Y:S01]  /*16ee0*/  IADD3 R2, P4, R2, R183, RZ ;  /* 0x000000b702027210 */ /* 0x004fe20007f9e0ff */
[----:B------:R-:W-:Y:S03]  /*16ef0*/  STL [R1+0x45c], R181 ;  /* 0x00045cb501007387 */ /* 0x000fe60000100800 */
[----:B------:R-:W-:Y:S01]  /*16f00*/  IADD3.X R4, R4, R182, RZ, P4, !PT ;  /* 0x000000b604047210 */ /* 0x000fe200027fe4ff */
[----:B------:R1:W-:Y:S01]  /*16f10*/  STL [R1+0x458], R188 ;  /* 0x000458bc01007387 */ /* 0x0003e20000100800 */
[----:B------:R-:W-:-:S03]  /*16f20*/  IMAD.MOV.U32 R191, RZ, RZ, R188 ;  /* 0x000000ffffbf7224 */ /* 0x000fc600078e00bc */
[----:B------:R-:W-:Y:S01]  /*16f30*/  STL [R1+0x464], R2 ;  /* 0x0004640201007387 */ /* 0x000fe20000100800 */
[----:B------:R-:W-:-:S03]  /*16f40*/  IMAD.MOV.U32 R190, RZ, RZ, R181 ;  /* 0x000000ffffbe7224 */ /* 0x000fc600078e00b5 */
        /* <DEDUP_REMOVED lines=8> */
[----:B------:R1:W-:Y:S04]  /*16fd0*/  LDGSTS.E [R187+0x18004], desc[UR4][R190.64], P1 ;  /* 0x18004000bebb7fae */ /* 0x0003e80008921844 */
[----:B------:R-:W2:Y:S01]  /*16fe0*/  LDL.LU R2, [R1+0x48c] ;  /* 0x00048c0001027983 */ /* 0x000ea20000300800 */
[----:B------:R-:W-:Y:S02]  /*16ff0*/  IADD3 R3, P3, R3, R183, RZ ;  /* 0x000000b703037210 */ /* 0x000fe40007f7e0ff */
[----:B-1----:R-:W-:-:S03]  /*17000*/  SEL R190, RZ, 0x4, !P2 ;  /* 0x00000004ffbe7807 */ /* 0x002fc60005000000 */
[--C-:B------:R-:W-:Y:S01]  /*17010*/  IMAD.X R5, R5, 0x1, R182.reuse, P3 ;  /* 0x0000000105057824 */ /* 0x100fe200018e06b6 */
[----:B------:R-:W-:Y:S01]  /*17020*/  IADD3 R0, P4, R0, R183, RZ ;  /* 0x000000b700007210 */ /* 0x000fe20007f9e0ff */
[----:B------:R-:W-:Y:S03]  /*17030*/  STL [R1+0x46c], R3 ;  /* 0x00046c0301007387 */ /* 0x000fe60000100800 */
[----:B------:R-:W-:Y:S01]  /*17040*/  MOV R191, R5 ;  /* 0x0000000500bf7202 */ /* 0x000fe20000000f00 */
[----:B------:R1:W-:Y:S01]  /*17050*/  STL [R1+0x468], R5 ;  /* 0x0004680501007387 */ /* 0x0003e20000100800 */
[----:B------:R-:W-:Y:S01]  /*17060*/  SEL R190, R190, RZ, !P0 ;  /* 0x000000ffbebe7207 */ /* 0x000fe20004000000 */
[----:B------:R-:W-:Y:S02]  /*17070*/  IMAD.X R189, R189, 0x1, R182, P4 ;  /* 0x00000001bdbd7824 */ /* 0x000fe400020e06b6 */
[----:B------:R1:W-:Y:S01]  /*17080*/  STL [R1+0x474], R0 ;  /* 0x0004740001007387 */ /* 0x0003e20000100800 */
[----:B------:R-:W-:-:S03]  /*17090*/  ISETP.NE.U32.AND P2, PT, R190, RZ, PT ;  /* 0x000000ffbe00720c */ /* 0x000fc60003f45070 */
[----:B-1----:R-:W2:Y:S01]  /*170a0*/  LDL.LU R5, [R1+0x480] ;  /* 0x0004800001057983 */ /* 0x002ea20000300800 */
[----:B------:R-:W-:-:S03]  /*170b0*/  IMAD.MOV.U32 R190, RZ, RZ, R3 ;  /* 0x000000ffffbe7224 */ /* 0x000fc600078e0003 */
[----:B------:R-:W-:Y:S04]  /*170c0*/  STL [R1+0x470], R189 ;  /* 0x000470bd01007387 */ /* 0x000fe80000100800 */
[----:B------:R-:W2:Y:S04]  /*170d0*/  LDL.LU R3, [R1+0x488] ;  /* 0x0004880001037983 */ /* 0x000ea80000300800 */
[----:B------:R1:W-:Y:S02]  /*170e0*/  LDGSTS.E [R187+0x1c004], desc[UR4][R190.64], P1 ;  /* 0x1c004000bebb7fae */ /* 0x0003e40008921844 */
[----:B-1----:R-:W-:-:S02]  /*170f0*/  IMAD.MOV.U32 R190, RZ, RZ, R0 ;  /* 0x000000ffffbe7224 */ /* 0x002fc400078e0000 */
[----:B------:R-:W2:Y:S01]  /*17100*/  LDL R0, [R1+0xc48] ;  /* 0x000c480001007983 */ /* 0x000ea20000100800 */
[----:B------:R-:W-:Y:S01]  /*17110*/  IMAD.MOV.U32 R191, RZ, RZ, R189 ;  /* 0x000000ffffbf7224 */ /* 0x000fe200078e00bd */
[----:B------:R-:W-:-:S04]  /*17120*/  ISETP.GT.AND P1, PT, R176, 0x63, PT ;  /* 0x00000063b000780c */ /* 0x000fc80003f24270 */
[----:B------:R1:W-:Y:S02]  /*17130*/  LDGSTS.E [R187+0x18008], desc[UR4][R190.64], P2 ;  /* 0x18008000bebb7fae */ /* 0x0003e40009121844 */
[----:B-1----:R-:W-:-:S04]  /*17140*/  SEL R190, RZ, 0x4, !P1 ;  /* 0x00000004ffbe7807 */ /* 0x002fc80004800000 */
[----:B------:R-:W-:-:S04]  /*17150*/  SEL R190, R190, RZ, !P0 ;  /* 0x000000ffbebe7207 */ /* 0x000fc80004000000 */
[----:B------:R-:W-:Y:S02]  /*17160*/  ISETP.NE.U32.AND P1, PT, R190, RZ, PT ;  /* 0x000000ffbe00720c */ /* 0x000fe40003f25070 */
[----:B----4-:R-:W-:-:S05]  /*17170*/  IADD3 R181, P3, R181, R183, RZ ;  /* 0x000000b7b5b57210 */ /* 0x010fca0007f7e0ff */
[----:B---3--:R-:W-:Y:S01]  /*17180*/  IMAD.X R188, R188, 0x1, R182, P3 ;  /* 0x00000001bcbc7824 */ /* 0x008fe200018e06b6 */
[----:B------:R-:W-:-:S03]  /*17190*/  MOV R190, R181 ;  /* 0x000000b500be7202 */ /* 0x000fc60000000f00 */
[----:B------:R-:W-:-:S05]  /*171a0*/  IMAD.MOV.U32 R191, RZ, RZ, R188 ;  /* 0x000000ffffbf7224 */ /* 0x000fca00078e00bc */
[----:B------:R1:W-:Y:S01]  /*171b0*/  LDGSTS.E [R187+0x1c008], desc[UR4][R190.64], P2 ;  /* 0x1c008000bebb7fae */ /* 0x0003e20009121844 */
[-C--:B--2---:R-:W-:Y:S02]  /*171c0*/  IADD3 R4, P2, R4, R183.reuse, RZ ;  /* 0x000000b704047210 */ /* 0x084fe40007f5e0ff */
[----:B------:R-:W-:Y:S02]  /*171d0*/  IADD3 R2, P3, R2, R183, RZ ;  /* 0x000000b702027210 */ /* 0x000fe40007f7e0ff */
[----:B-1----:R-:W-:Y:S01]  /*171e0*/  MOV R190, R4 ;  /* 0x0000000400be7202 */ /* 0x002fe20000000f00 */
[----:B------:R-:W-:Y:S04]  /*171f0*/  STL [R1+0x47c], R181 ;  /* 0x00047cb501007387 */ /* 0x000fe80000100800 */
[----:B------:R-:W-:Y:S01]  /*17200*/  STL [R1+0x478], R188 ;  /* 0x000478bc01007387 */ /* 0x000fe20000100800 */
[----:B------:R-:W-:-:S04]  /*17210*/  IMAD.X R5, R5, 0x1, R182, P2 ;  /* 0x0000000105057824 */ /* 0x000fc800010e06b6 */
[----:B------:R-:W-:Y:S02]  /*17220*/  IMAD.MOV.U32 R191, RZ, RZ, R5 ;  /* 0x000000ffffbf7224 */ /* 0x000fe400078e0005 */
[----:B------:R-:W-:-:S03]  /*17230*/  IMAD.X R3, R3, 0x1, R182, P3 ;  /* 0x0000000103037824 */ /* 0x000fc600018e06b6 */
[----:B------:R1:W-:Y:S02]  /*17240*/  LDGSTS.E [R187+0x1800c], desc[UR4][R190.64], P1 ;  /* 0x1800c000bebb7fae */ /* 0x0003e40008921844 */
[----:B-1----:R-:W-:Y:S02]  /*17250*/  IMAD.MOV.U32 R190, RZ, RZ, R2 ;  /* 0x000000ffffbe7224 */ /* 0x002fe400078e0002 */
[----:B------:R-:W-:-:S05]  /*17260*/  IMAD.MOV.U32 R191, RZ, RZ, R3 ;  /* 0x000000ffffbf7224 */ /* 0x000fca00078e0003 */
[----:B------:R1:W-:Y:S01]  /*17270*/  LDGSTS.E [R187+0x1c00c], desc[UR4][R190.64], P1 ;  /* 0x1c00c000bebb7fae */ /* 0x0003e20008921844 */
[----:B------:R-:W-:-:S03]  /*17280*/  ISETP.GT.AND P1, PT, R176, 0x4, PT ;  /* 0x00000004b000780c */ /* 0x000fc60003f24270 */
[----:B------:R-:W-:Y:S01]  /*17290*/  STL [R1+0x484], R4 ;  /* 0x0004840401007387 */ /* 0x000fe20000100800 */
[----:B-1----:R-:W-:-:S03]  /*172a0*/  SEL R187, RZ, 0x4, !P1 ;  /* 0x00000004ffbb7807 */ /* 0x002fc60004800000 */
[----:B------:R-:W-:Y:S01]  /*172b0*/  STL [R1+0x480], R5 ;  /* 0x0004800501007387 */ /* 0x000fe20000100800 */
[----:B------:R-:W-:-:S03]  /*172c0*/  SEL R187, R187, RZ, !P0 ;  /* 0x000000ffbbbb7207 */ /* 0x000fc60004000000 */
[----:B------:R-:W-:Y:S01]  /*172d0*/  STL [R1+0x48c], R2 ;  /* 0x00048c0201007387 */ /* 0x000fe20000100800 */
[----:B------:R-:W-:-:S03]  /*172e0*/  ISETP.NE.U32.AND P2, PT, R187, RZ, PT ;  /* 0x000000ffbb00720c */ /* 0x000fc60003f45070 */
[----:B------:R1:W-:Y:S01]  /*172f0*/  STL [R1+0x488], R3 ;  /* 0x0004880301007387 */ /* 0x0003e20000100800 */
[----:B------:R-:W-:-:S03]  /*17300*/  VIADD R187, R0, UR8 ;  /* 0x0000000800bb7c36 */ /* 0x000fc60008000000 */
[----:B-1----:R-:W2:Y:S04]  /*17310*/  LDL.LU R3, [R1+0x90] ;  /* 0x0000900001037983 */ /* 0x002ea80000300800 */
[----:B------:R-:W3:Y:S01]  /*17320*/  LDL.LU R0, [R1+0x94] ;  /* 0x0000940001007983 */ /* 0x000ee20000300800 */
[-C--:B------:R-:W-:Y:S02]  /*17330*/  IADD3 R186, P1, R186, R183.reuse, RZ ;  /* 0x000000b7baba7210 */ /* 0x080fe40007f3e0ff */
[-C--:B------:R-:W-:Y:S01]  /*17340*/  IADD3 R179, P3, R179, R183.reuse, RZ ;  /* 0x000000b7b3b37210 */ /* 0x080fe20007f7e0ff */
[----:B------:R-:W4:Y:S01]  /*17350*/  LDL.LU R188, [R1+0x98] ;  /* 0x0000980001bc7983 */ /* 0x000f220000300800 */
[-C--:B------:R-:W-:Y:S01]  /*17360*/  IADD3.X R22, R22, R182.reuse, RZ, P1, !PT ;  /* 0x000000b616167210 */ /* 0x080fe20000ffe4ff */
[----:B------:R-:W-:Y:S01]  /*17370*/  IMAD.MOV.U32 R190, RZ, RZ, R186 ;  /* 0x000000ffffbe7224 */ /* 0x000fe200078e00ba */
[----:B------:R-:W-:Y:S01]  /*17380*/  ISETP.GT.AND P1, PT, R176, 0x5, PT ;  /* 0x00000005b000780c */ /* 0x000fe20003f24270 */
[----:B------:R-:W4:Y:S02]  /*17390*/  LDL.LU R181, [R1+0x9c] ;  /* 0x00009c0001b57983 */ /* 0x000f240000300800 */
[----:B------:R-:W-:Y:S01]  /*173a0*/  IMAD.MOV.U32 R191, RZ, RZ, R22 ;  /* 0x000000ffffbf7224 */ /* 0x000fe200078e0016 */
[----:B------:R-:W-:Y:S01]  /*173b0*/  IADD3.X R154, R154, R182, RZ, P3, !PT ;  /* 0x000000b69a9a7210 */ /* 0x000fe20001ffe4ff */
[----:B------:R-:W4:Y:S04]  /*173c0*/  LDL.LU R4, [R1+0xa0] ;  /* 0x0000a00001047983 */ /* 0x000f280000300800 */
[----:B------:R1:W-:Y:S01]  /*173d0*/  LDGSTS.E [R187], desc[UR4][R190.64], P2 ;  /* 0x00000000bebb7fae */ /* 0x0003e20009121844 */
[----:B------:R-:W-:-:S02]  /*173e0*/  IADD3 R155, P3, R155, R183, RZ ;  /* 0x000000b79b9b7210 */ /* 0x000fc40007f7e0ff */
[----:B------:R-:W-:Y:S01]  /*173f0*/  IADD3 R152, P4, R152, R183, RZ ;  /* 0x000000b798987210 */ /* 0x000fe20007f9e0ff */
[----:B------:R-:W4:Y:S01]  /*17400*/  LDL.LU R2, [R1+0xa4] ;  /* 0x0000a40001027983 */ /* 0x000f220000300800 */
[----:B-1----:R-:W-:-:S04]  /*17410*/  SEL R190, RZ, 0x4, !P1 ;  /* 0x00000004ffbe7807 */ /* 0x002fc80004800000 */
[----:B------:R-:W-:Y:S01]  /*17420*/  SEL R190, R190, RZ, !P0 ;  /* 0x000000ffbebe7207 */ /* 0x000fe20004000000 */
[----:B------:R-:W-:-:S03]  /*17430*/  IMAD.MOV.U32 R191, RZ, RZ, R154 ;  /* 0x000000ffffbf7224 */ /* 0x000fc600078e009a */
[----:B------:R-:W-:Y:S01]  /*17440*/  ISETP.NE.U32.AND P1, PT, R190, RZ, PT ;  /* 0x000000ffbe00720c */ /* 0x000fe20003f25070 */
[----:B------:R-:W-:-:S05]  /*17450*/  IMAD.MOV.U32 R190, RZ, RZ, R179 ;  /* 0x000000ffffbe7224 */ /* 0x000fca00078e00b3 */
[----:B------:R1:W-:Y:S01]  /*17460*/  LDGSTS.E [R187+0x4000], desc[UR4][R190.64], P2 ;  /* 0x04000000bebb7fae */ /* 0x0003e20009121844 */
[----:B------:R-:W-:Y:S02]  /*17470*/  ISETP.GT.AND P2, PT, R176, 0x6, PT ;  /* 0x00000006b000780c */ /* 0x000fe40003f44270 */
[----:B------:R-:W-:Y:S01]  /*17480*/  IADD3.X R158, R158, R182, RZ, P3, !PT ;  /* 0x000000b69e9e7210 */ /* 0x000fe20001ffe4ff */
[----:B------:R-:W-:-:S05]  /*17490*/  IMAD.X R153, R153, 0x1, R182, P4 ;  /* 0x0000000199997824 */ /* 0x000fca00020e06b6 */
[----:B------:R-:W-:Y:S01]  /*174a0*/  LDGSTS.E [R187+0x4], desc[UR4][R152.64], P1 ;  /* 0x0000400098bb7fae */ /* 0x000fe20008921844 */
[----:B-1----:R-:W-:-:S04]  /*174b0*/  SEL R190, RZ, 0x4, !P2 ;  /* 0x00000004ffbe7807 */ /* 0x002fc80005000000 */
[----:B------:R-:W-:Y:S01]  /*174c0*/  SEL R190, R190, RZ, !P0 ;  /* 0x000000ffbebe7207 */ /* 0x000fe20004000000 */
[----:B------:R-:W-:-:S03]  /*174d0*/  IMAD.MOV.U32 R191, RZ, RZ, R158 ;  /* 0x000000ffffbf7224 */ /* 0x000fc600078e009e */
[----:B------:R-:W-:Y:S01]  /*174e0*/  ISETP.NE.U32.AND P2, PT, R190, RZ, PT ;  /* 0x000000ffbe00720c */ /* 0x000fe20003f45070 */
[----:B------:R-:W-:-:S05]  /*174f0*/  IMAD.MOV.U32 R190, RZ, RZ, R155 ;  /* 0x000000ffffbe7224 */ /* 0x000fca00078e009b */
[----:B------:R1:W-:Y:S01]  /*17500*/  LDGSTS.E [R187+0x4004], desc[UR4][R190.64], P1 ;  /* 0x04004000bebb7fae */ /* 0x0003e20008921844 */
[----:B------:R-:W-:Y:S02]  /*17510*/  ISETP.GT.AND P1, PT, R176, 0x7, PT ;  /* 0x00000007b000780c */ /* 0x000fe40003f24270 */
[-C--:B------:R-:W-:Y:S02]  /*17520*/  IADD3 R159, P3, R159, R183.reuse, RZ ;  /* 0x000000b79f9f7210 */ /* 0x080fe40007f7e0ff */
[----:B------:R-:W-:Y:S02]  /*17530*/  IADD3 R156, P4, R156, R183, RZ ;  /* 0x000000b79c9c7210 */ /* 0x000fe40007f9e0ff */
[----:B------:R-:W-:Y:S02]  /*17540*/  IADD3.X R162, R162, R182, RZ, P3, !PT ;  /* 0x000000b6a2a27210 */ /* 0x000fe40001ffe4ff */
[----:B-1----:R-:W-:-:S04]  /*17550*/  SEL R190, RZ, 0x4, !P1 ;  /* 0x00000004ffbe7807 */ /* 0x002fc80004800000 */
[----:B------:R-:W-:Y:S01]  /*17560*/  SEL R190, R190, RZ, !P0 ;  /* 0x000000ffbebe7207 */ /* 0x000fe20004000000 */
[----:B------:R-:W-:Y:S02]  /*17570*/  IMAD.X R157, R157, 0x1, R182, P4 ;  /* 0x000000019d9d7824 */ /* 0x000fe400020e06b6 */
[----:B------:R-:W-:Y:S01]  /*17580*/  IMAD.MOV.U32 R191, RZ, RZ, R162 ;  /* 0x000000ffffbf7224 */ /* 0x000fe200078e00a2 */
[----:B------:R-:W-:Y:S01]  /*17590*/  ISETP.NE.U32.AND P1, PT, R190, RZ, PT ;  /* 0x000000ffbe00720c */ /* 0x000fe20003f25070 */
[----:B------:R-:W-:Y:S01]  /*175a0*/  IMAD.MOV.U32 R190, RZ, RZ, R159 ;  /* 0x000000ffffbe7224 */ /* 0x000fe200078e009f */
[----:B------:R-:W-:Y:S01]  /*175b0*/  LDGSTS.E [R187+0x8], desc[UR4][R156.64], P2 ;  /* 0x000080009cbb7fae */ /* 0x000fe20009121844 */
[----:B------:R-:W-:-:S03]  /*175c0*/  IADD3 R160, P4, R160, R183, RZ ;  /* 0x000000b7a0a07210 */ /* 0x000fc60007f9e0ff */
[----:B------:R1:W-:Y:S01]  /*175d0*/  LDGSTS.E [R187+0x4008], desc[UR4][R190.64], P2 ;  /* 0x04008000bebb7fae */ /* 0x0003e20009121844 */
[----:B------:R-:W-:Y:S02]  /*175e0*/  ISETP.GT.AND P2, PT, R176, 0x24, PT ;  /* 0x00000024b000780c */ /* 0x000fe40003f44270 */
[----:B------:R-:W-:Y:S01]  /*175f0*/  IADD3 R163, P3, R163, R183, RZ ;  /* 0x000000b7a3a37210 */ /* 0x000fe20007f7e0ff */
[----:B------:R-:W-:-:S03]  /*17600*/  IMAD.X R161, R161, 0x1, R182, P4 ;  /* 0x00000001a1a17824 */ /* 0x000fc600020e06b6 */
[----:B------:R-:W-:Y:S02]  /*17610*/  IADD3.X R177, R177, R182, RZ, P3, !PT ;  /* 0x000000b6b1b17210 */ /* 0x000fe40001ffe4ff */
[----:B------:R-:W-:Y:S01]  /*17620*/  LDGSTS.E [R187+0xc], desc[UR4][R160.64], P1 ;  /* 0x0000c000a0bb7fae */ /* 0x000fe20008921844 */
[----:B-1----:R-:W-:-:S04]  /*17630*/  SEL R190, RZ, 0x4, !P2 ;  /* 0x00000004ffbe7807 */ /* 0x002fc80005000000 */
[----:B------:R-:W-:Y:S01]  /*17640*/  SEL R190, R190, RZ, !P0 ;  /* 0x000000ffbebe7207 */ /* 0x000fe20004000000 */
[----:B------:R-:W-:-:S03]  /*17650*/  IMAD.MOV.U32 R191, RZ, RZ, R177 ;  /* 0x000000ffffbf7224 */ /* 0x000fc600078e00b1 */
[----:B------:R-:W-:Y:S01]  /*17660*/  ISETP.NE.U32.AND P2, PT, R190, RZ, PT ;  /* 0x000000ffbe00720c */ /* 0x000fe20003f45070 */
[----:B------:R-:W-:-:S05]  /*17670*/  IMAD.MOV.U32 R190, RZ, RZ, R163 ;  /* 0x000000ffffbe7224 */ /* 0x000fca00078e00a3 */
[----:B------:R1:W-:Y:S01]  /*17680*/  LDGSTS.E [R187+0x400c], desc[UR4][R190.64], P1 ;  /* 0x0400c000bebb7fae */ /* 0x0003e20008921844 */
[----:B---3--:R-:W-:-:S05]  /*17690*/  IADD3 R0, P4, R0, R183, RZ ;  /* 0x000000b700007210 */ /* 0x008fca0007f9e0ff */
[----:B--2---:R-:W-:Y:S01]  /*176a0*/  IMAD.X R3, R3, 0x1, R182, P4 ;  /* 0x0000000103037824 */ /* 0x004fe200020e06b6 */
[----:B------:R-:W-:Y:S01]  /*176b0*/  STL [R1+0x94], R0 ;  /* 0x0000940001007387 */ /* 0x000fe20000100800 */
[----:B-1----:R-:W-:-:S03]  /*176c0*/  MOV R190, R0 ;  /* 0x0000000000be7202 */ /* 0x002fc60000000f00 */
[----:B------:R1:W-:Y:S01]  /*176d0*/  STL [R1+0x90], R3 ;  /* 0x0000900301007387 */ /* 0x0003e20000100800 */
[----:B------:R-:W-:-:S03]  /*176e0*/  IMAD.MOV.U32 R191, RZ, RZ, R3 ;  /* 0x000000ffffbf7224 */ /* 0x000fc600078e0003 */
[----:B------:R-:W2:Y:S04]  /*176f0*/  LDL.LU R189, [R1+0xa8] ;  /* 0x0000a80001bd7983 */ /* 0x000ea80000300800 */
[----:B------:R-:W3:Y:S04]  /*17700*/  LDL.LU R5, [R1+0xac] ;  /* 0x0000ac0001057983 */ /* 0x000ee80000300800 */
[----:B-1----:R-:W2:Y:S04]  /*17710*/  LDL.LU R3, [R1+0xb0] ;  /* 0x0000b00001037983 */ /* 0x002ea80000300800 */
[----:B------:R-:W2:Y:S01]  /*17720*/  LDL.LU R0, [R1+0xb4] ;  /* 0x0000b40001007983 */ /* 0x000ea20000300800 */
[----:B------:R-:W-:-:S02]  /*17730*/  ISETP.GT.AND P1, PT, R176, 0x25, PT ;  /* 0x00000025b000780c */ /* 0x000fc40003f24270 */
[-C--:B----4-:R-:W-:Y:S01]  /*17740*/  IADD3 R181, P3, R181, R183.reuse, RZ ;  /* 0x000000b7b5b57210 */ /* 0x090fe20007f7e0ff */
[----:B------:R1:W-:Y:S01]  /*17750*/  LDGSTS.E [R187+0x8000], desc[UR4][R190.64], P2 ;  /* 0x08000000bebb7fae */ /* 0x0003e20009121844 */
[----:B------:R-:W-:-:S03]  /*17760*/  IADD3 R2, P4, R2, R183, RZ ;  /* 0x000000b702027210 */ /* 0x000fc60007f9e0ff */
[--C-:B------:R-:W-:Y:S01]  /*17770*/  IMAD.X R188, R188, 0x1, R182.reuse, P3 ;  /* 0x00000001bcbc7824 */ /* 0x100fe200018e06b6 */
[----:B-1----:R-:W-:Y:S01]  /*17780*/  SEL R190, RZ, 0x4, !P1 ;  /* 0x00000004ffbe7807 */ /* 0x002fe20004800000 */
[----:B------:R-:W-:-:S03]  /*17790*/  IMAD.X R4, R4, 0x1, R182, P4 ;  /* 0x0000000104047824 */ /* 0x000fc600020e06b6 */
[----:B------:R-:W-:Y:S01]  /*177a0*/  SEL R190, R190, RZ, !P0 ;  /* 0x000000ffbebe7207 */ /* 0x000fe20004000000 */
[----:B------:R-:W-:Y:S01]  /*177b0*/  STL [R1+0x9c], R181 ;  /* 0x00009cb501007387 */ /* 0x000fe20000100800 */
[----:B------:R-:W-:Y:S02]  /*177c0*/  IMAD.MOV.U32 R191, RZ, RZ, R188 ;  /* 0x000000ffffbf7224 */ /* 0x000fe400078e00bc */
[----:B------:R-:W-:Y:S01]  /*177d0*/  ISETP.NE.U32.AND P1, PT, R190, RZ, PT ;  /* 0x000000ffbe00720c */ /* 0x000fe20003f25070 */
[----:B------:R1:W-:Y:S01]  /*177e0*/  STL [R1+0x98], R188 ;  /* 0x000098bc01007387 */ /* 0x0003e20000100800 */
[----:B------:R-:W-:-:S03]  /*177f0*/  MOV R190, R181 ;  /* 0x000000b500be7202 */ /* 0x000fc60000000f00 */
[----:B------:R-:W-:Y:S04]  /*17800*/  STL [R1+0xa4], R2 ;  /* 0x0000a40201007387 */ /* 0x000fe80000100800 */
[----:B------:R4:W-:Y:S04]  /*17810*/  STL [R1+0xa0], R4 ;  /* 0x0000a00401007387 */ /* 0x0009e80000100800 */
[----:B-1----:R-:W2:Y:S04]  /*17820*/  LDL.LU R188, [R1+0xb8] ;  /* 0x0000b80001bc7983 */ /* 0x002ea80000300800 */
[----:B------:R1:W-:Y:S04]  /*17830*/  LDGSTS.E [R187+0xc000], desc[UR4][R190.64], P2 ;  /* 0x0c000000bebb7fae */ /* 0x0003e80009121844 */
[----:B------:R-:W2:Y:S01]  /*17840*/  LDL.LU R181, [R1+0xbc] ;  /* 0x0000bc0001b57983 */ /* 0x000ea20000300800 */
[----:B------:R-:W-:Y:S01]  /*17850*/  ISETP.GT.AND P2, PT, R176, 0x26, PT ;  /* 0x00000026b000780c */ /* 0x000fe20003f44270 */
[----:B-1----:R-:W-:-:S02]  /*17860*/  IMAD.MOV.U32 R191, RZ, RZ, R4 ;  /* 0x000000ffffbf7224 */ /* 0x002fc400078e0004 */
[----:B------:R-:W-:Y:S01]  /*17870*/  IMAD.MOV.U32 R190, RZ, RZ, R2 ;  /* 0x000000ffffbe7224 */ /* 0x000fe200078e0002 */
[----:B----4-:R-:W4:Y:S04]  /*17880*/  LDL.LU R4, [R1+0xc0] ;  /* 0x0000c00001047983 */ /* 0x010f280000300800 */
[----:B------:R-:W4:Y:S04]  /*17890*/  LDL.LU R2, [R1+0xc4] ;  /* 0x0000c40001027983 */ /* 0x000f280000300800 */
[----:B------:R1:W-:Y:S02]  /*178a0*/  LDGSTS.E [R187+0x8004], desc[UR4][R190.64], P1 ;  /* 0x08004000bebb7fae */ /* 0x0003e40008921844 */
[----:B-1----:R-:W-:-:S04]  /*178b0*/  SEL R190, RZ, 0x4, !P2 ;  /* 0x00000004ffbe7807 */ /* 0x002fc80005000000 */
[----:B------:R-:W-:-:S04]  /*178c0*/  SEL R190, R190, RZ, !P0 ;  /* 0x000000ffbebe7207 */ /* 0x000fc80004000000 */
[----:B------:R-:W-:Y:S02]  /*178d0*/  ISETP.NE.U32.AND P2, PT, R190, RZ, PT ;  /* 0x000000ffbe00720c */ /* 0x000fe40003f45070 */
[----:B---3--:R-:W-:-:S04]  /*178e0*/  IADD3 R5, P3, R5, R183, RZ ;  /* 0x000000b705057210 */ /* 0x008fc80007f7e0ff */
[----:B--2---:R-:W-:Y:S02]  /*178f0*/  IADD3.X R189, R189, R182, RZ, P3, !PT ;  /* 0x000000b6bdbd7210 */ /* 0x004fe40001ffe4ff */
[----:B------:R-:W-:Y:S01]  /*17900*/  IADD3 R0, P4, R0, R183, RZ ;  /* 0x000000b700007210 */ /* 0x000fe20007f9e0ff */
[----:B------:R-:W-:Y:S01]  /*17910*/  STL [R1+0xac], R5 ;  /* 0x0000ac0501007387 */ /* 0x000fe20000100800 */
[----:B------:R-:W-:-:S03]  /*17920*/  IMAD.MOV.U32 R190, RZ, RZ, R5 ;  /* 0x000000ffffbe7224 */ /* 0x000fc600078e0005 */
[----:B------:R-:W-:Y:S01]  /*17930*/  IMAD.X R3, R3, 0x1, R182, P4 ;  /* 0x0000000103037824 */ /* 0x000fe200020e06b6 */
[----:B------:R1:W-:Y:S01]  /*17940*/  STL [R1+0xa8], R189 ;  /* 0x0000a8bd01007387 */ /* 0x0003e20000100800 */
[----:B------:R-:W-:-:S03]  /*17950*/  IMAD.MOV.U32 R191, RZ, RZ, R189 ;  /* 0x000000ffffbf7224 */ /* 0x000fc600078e00bd */
[----:B------:R-:W-:Y:S04]  /*17960*/  STL [R1+0xb4], R0 ;  /* 0x0000b40001007387 */ /* 0x000fe80000100800 */
[----:B------:R2:W-:Y:S04]  /*17970*/  STL [R1+0xb0], R3 ;  /* 0x0000b00301007387 */ /* 0x0005e80000100800 */
[----:B-1----:R-:W3:Y:S04]  /*17980*/  LDL.LU R189, [R1+0xc8] ;  /* 0x0000c80001bd7983 */ /* 0x002ee80000300800 */
[----:B------:R1:W-:Y:S04]  /*17990*/  LDGSTS.E [R187+0xc004], desc[UR4][R190.64], P1 ;  /* 0x0c004000bebb7fae */ /* 0x0003e80008921844 */
[----:B------:R-:W3:Y:S01]  /*179a0*/  LDL.LU R5, [R1+0xcc] ;  /* 0x0000cc0001057983 */ /* 0x000ee20000300800 */
[----:B-1----:R-:W-:Y:S01]  /*179b0*/  IMAD.MOV.U32 R191, RZ, RZ, R3 ;  /* 0x000000ffffbf7224 */ /* 0x002fe200078e0003 */
[----:B------:R-:W-:-:S02]  /*179c0*/  MOV R190, R0 ;  /* 0x0000000000be7202 */ /* 0x000fc40000000f00 */
[----:B--2---:R-:W2:Y:S04]  /*179d0*/  LDL.LU R3, [R1+0x290] ;  /* 0x0002900001037983 */ /* 0x004ea80000300800 */
[----:B------:R-:W2:Y:S01]  /*179e0*/  LDL.LU R0, [R1+0x294] ;  /* 0x0002940001007983 */ /* 0x000ea20000300800 */
[----:B------:R-:W-:-:S03]  /*179f0*/  ISETP.GT.AND P1, PT, R176, 0x27, PT ;  /* 0x00000027b000780c */ /* 0x000fc60003f24270 */
[----:B------:R1:W-:Y:S01]  /*17a00*/  LDGSTS.E [R187+0x8008], desc[UR4][R190.64], P2 ;  /* 0x08008000bebb7fae */ /* 0x0003e20009121844 */
[----:B------:R-:W-:-:S05]  /*17a10*/  IADD3 R181, P3, R181, R183, RZ ;  /* 0x000000b7b5b57210 */ /* 0x000fca0007f7e0ff */
[----:B------:R-:W-:Y:S01]  /*17a20*/  IMAD.X R188, R188, 0x1, R182, P3 ;  /* 0x00000001bcbc7824 */ /* 0x000fe200018e06b6 */
[----:B-1----:R-:W-:Y:S02]  /*17a30*/  SEL R190, RZ, 0x4, !P1 ;  /* 0x00000004ffbe7807 */ /* 0x002fe40004800000 */
[----:B----4-:R-:W-:Y:S02]  /*17a40*/  IADD3 R2, P4, R2, R183, RZ ;  /* 0x000000b702027210 */ /* 0x010fe40007f9e0ff */
[----:B------:R-:W-:Y:S01]  /*17a50*/  SEL R190, R190, RZ, !P0 ;  /* 0x000000ffbebe7207 */ /* 0x000fe20004000000 */
[----:B------:R-:W-:Y:S02]  /*17a60*/  IMAD.MOV.U32 R191, RZ, RZ, R188 ;  /* 0x000000ffffbf7224 */ /* 0x000fe400078e00bc */
[----:B------:R-:W-:Y:S01]  /*17a70*/  IMAD.X R4, R4, 0x1, R182, P4 ;  /* 0x0000000104047824 */ /* 0x000fe200020e06b6 */
[----:B------:R-:W-:Y:S01]  /*17a80*/  ISETP.NE.U32.AND P1, PT, R190, RZ, PT ;  /* 0x000000ffbe00720c */ /* 0x000fe20003f25070 */
[----:B------:R-:W-:Y:S01]  /*17a90*/  STL [R1+0xbc], R181 ;  /* 0x0000bcb501007387 */ /* 0x000fe20000100800 */
[----:B------:R-:W-:-:S03]  /*17aa0*/  MOV R190, R181 ;  /* 0x000000b500be7202 */ /* 0x000fc60000000f00 */
[----:B------:R1:W-:Y:S04]  /*17ab0*/  STL [R1+0xb8], R188 ;  /* 0x0000b8bc01007387 */ /* 0x0003e80000100800 */
[----:B------:R-:W-:Y:S04]  /*17ac0*/  STL [R1+0xc4], R2 ;  /* 0x0000c40201007387 */ /* 0x000fe80000100800 */
[----:B------:R4:W-:Y:S04]  /*17ad0*/  STL [R1+0xc0], R4 ;  /* 0x0000c00401007387 */ /* 0x0009e80000100800 */
[----:B------:R4:W-:Y:S04]  /*17ae0*/  LDGSTS.E [R187+0xc008], desc[UR4][R190.64], P2 ;  /* 0x0c008000bebb7fae */ /* 0x0009e80009121844 */
[----:B-1----:R-:W2:Y:S04]  /*17af0*/  LDL.LU R188, [R1+0x298] ;  /* 0x0002980001bc7983 */ /* 0x002ea80000300800 */
[----:B------:R-:W2:Y:S01]  /*17b00*/  LDL.LU R181, [R1+0x29c] ;  /* 0x00029c0001b57983 */ /* 0x000ea20000300800 */
[----:B----4-:R-:W-:-:S02]  /*17b10*/  IMAD.MOV.U32 R191, RZ, RZ, R4 ;  /* 0x000000ffffbf7224 */ /* 0x010fc400078e0004 */
[----:B------:R-:W-:Y:S01]  /*17b20*/  IMAD.MOV.U32 R190, RZ, RZ, R2 ;  /* 0x000000ffffbe7224 */ /* 0x000fe200078e0002 */
[----:B------:R-:W4:Y:S01]  /*17b30*/  LDL.LU R4, [R1+0x2a0] ;  /* 0x0002a00001047983 */ /* 0x000f220000300800 */
[----:B------:R-:W-:-:S03]  /*17b40*/  ISETP.GT.AND P2, PT, R176, 0x44, PT ;  /* 0x00000044b000780c */ /* 0x000fc60003f44270 */
[----:B------:R-:W4:Y:S04]  /*17b50*/  LDL.LU R2, [R1+0x2a4] ;  /* 0x0002a40001027983 */ /* 0x000f280000300800 */
[----:B------:R1:W-:Y:S02]  /*17b60*/  LDGSTS.E [R187+0x800c], desc[UR4][R190.64], P1 ;  /* 0x0800c000bebb7fae */ /* 0x0003e40008921844 */
[----:B-1----:R-:W-:-:S04]  /*17b70*/  SEL R190, RZ, 0x4, !P2 ;  /* 0x00000004ffbe7807 */ /* 0x002fc80005000000 */
[----:B------:R-:W-:-:S04]  /*17b80*/  SEL R190, R190, RZ, !P0 ;  /* 0x000000ffbebe7207 */ /* 0x000fc80004000000 */
[----:B------:R-:W-:Y:S02]  /*17b90*/  ISETP.NE.U32.AND P2, PT, R190, RZ, PT ;  /* 0x000000ffbe00720c */ /* 0x000fe40003f45070 */
[----:B---3--:R-:W-:-:S04]  /*17ba0*/  IADD3 R5, P3, R5, R183, RZ ;  /* 0x000000b705057210 */ /* 0x008fc80007f7e0ff */
[----:B------:R-:W-:Y:S01]  /*17bb0*/  IADD3.X R189, R189, R182, RZ, P3, !PT ;  /* 0x000000b6bdbd7210 */ /* 0x000fe20001ffe4ff */
[----:B------:R-:W-:Y:S01]  /*17bc0*/  IMAD.MOV.U32 R190, RZ, RZ, R5 ;  /* 0x000000ffffbe7224 */ /* 0x000fe200078e0005 */
[----:B------:R-:W-:Y:S01]  /*17bd0*/  STL [R1+0xcc], R5 ;  /* 0x0000cc0501007387 */ /* 0x000fe20000100800 */
[----:B--2---:R-:W-:Y:S02]  /*17be0*/  IADD3 R0, P4, R0, R183, RZ ;  /* 0x000000b700007210 */ /* 0x004fe40007f9e0ff */
[----:B------:R-:W-:Y:S01]  /*17bf0*/  IMAD.MOV.U32 R191, RZ, RZ, R189 ;  /* 0x000000ffffbf7224 */ /* 0x000fe200078e00bd */
[----:B------:R1:W-:Y:S02]  /*17c00*/  STL [R1+0xc8], R189 ;  /* 0x0000c8bd01007387 */ /* 0x0003e40000100800 */
[----:B------:R-:W-:Y:S02]  /*17c10*/  IMAD.X R3, R3, 0x1, R182, P4 ;  /* 0x0000000103037824 */ /* 0x000fe400020e06b6 */
[----:B------:R-:W-:Y:S04]  /*17c20*/  STL [R1+0x294], R0 ;  /* 0x0002940001007387 */ /* 0x000fe80000100800 */
[----:B------:R2:W-:Y:S04]  /*17c30*/  STL [R1+0x290], R3 ;  /* 0x0002900301007387 */ /* 0x0005e80000100800 */
[----:B------:R3:W-:Y:S04]  /*17c40*/  LDGSTS.E [R187+0xc00c], desc[UR4][R190.64], P1 ;  /* 0x0c00c000bebb7fae */ /* 0x0007e80008921844 */
[----:B-1----:R-:W4:Y:S04]  /*17c50*/  LDL.LU R189, [R1+0x2a8] ;  /* 0x0002a80001bd7983 */ /* 0x002f280000300800 */
[----:B------:R-:W4:Y:S01]  /*17c60*/  LDL.LU R5, [R1+0x2ac] ;  /* 0x0002ac0001057983 */ /* 0x000f220000300800 */
[----:B---3--:R-:W-:Y:S01]  /*17c70*/  IMAD.MOV.U32 R191, RZ, RZ, R3 ;  /* 0x000000ffffbf7224 */ /* 0x008fe200078e0003 */
[----:B------:R-:W-:-:S02]  /*17c80*/  MOV R190, R0 ;  /* 0x0000000000be7202 */ /* 0x000fc40000000f00 */
[----:B--2---:R-:W2:Y:S04]  /*17c90*/  LDL.LU R3, [R1+0x2b0] ;  /* 0x0002b00001037983 */ /* 0x004ea80000300800 */
[----:B------:R-:W3:Y:S01]  /*17ca0*/  LDL.LU R0, [R1+0x2b4] ;  /* 0x0002b40001007983 */ /* 0x000ee20000300800 */
[----:B------:R-:W-:-:S03]  /*17cb0*/  ISETP.GT.AND P1, PT, R176, 0x45, PT ;  /* 0x00000045b000780c */ /* 0x000fc60003f24270 */
[----:B------:R1:W-:Y:S02]  /*17cc0*/  LDGSTS.E [R187+0x10000], desc[UR4][R190.64], P2 ;  /* 0x10000000bebb7fae */ /* 0x0003e40009121844 */
[----:B-1----:R-:W-:Y:S02]  /*17cd0*/  SEL R190, RZ, 0x4, !P1 ;  /* 0x00000004ffbe7807 */ /* 0x002fe40004800000 */
[----:B------:R-:W-:Y:S02]  /*17ce0*/  IADD3 R181, P3, R181, R183, RZ ;  /* 0x000000b7b5b57210 */ /* 0x000fe40007f7e0ff */
[----:B------:R-:W-:-:S03]  /*17cf0*/  SEL R190, R190, RZ, !P0 ;  /* 0x000000ffbebe7207 */ /* 0x000fc60004000000 */
[----:B------:R-:W-:Y:S01]  /*17d00*/  IMAD.X R188, R188, 0x1, R182, P3 ;  /* 0x00000001bcbc7824 */ /* 0x000fe200018e06b6 */
[----:B----4-:R-:W-:Y:S01]  /*17d10*/  IADD3 R2, P4, R2, R183, RZ ;  /* 0x000000b702027210 */ /* 0x010fe20007f9e0ff */
[----:B------:R-:W-:Y:S01]  /*17d20*/  STL [R1+0x29c], R181 ;  /* 0x00029cb501007387 */ /* 0x000fe20000100800 */
[----:B------:R-:W-:Y:S01]  /*17d30*/  ISETP.NE.U32.AND P1, PT, R190, RZ, PT ;  /* 0x000000ffbe00720c */ /* 0x000fe20003f25070 */
[----:B------:R-:W-:Y:S02]  /*17d40*/  IMAD.MOV.U32 R191, RZ, RZ, R188 ;  /* 0x000000ffffbf7224 */ /* 0x000fe400078e00bc */
[----:B------:R-:W-:Y:S01]  /*17d50*/  IMAD.X R4, R4, 0x1, R182, P4 ;  /* 0x0000000104047824 */ /* 0x000fe200020e06b6 */
[----:B------:R-:W-:Y:S01]  /*17d60*/  MOV R190, R181 ;  /* 0x000000b500be7202 */ /* 0x000fe20000000f00 */
[----:B------:R1:W-:Y:S04]  /*17d70*/  STL [R1+0x298], R188 ;  /* 0x000298bc01007387 */ /* 0x0003e80000100800 */
        /* <DEDUP_REMOVED lines=14> */
[----:B------:R-:W-:-:S04]  /*17e60*/  IADD3 R5, P3, R5, R183, RZ ;  /* 0x000000b705057210 */ /* 0x000fc80007f7e0ff */
[----:B------:R-:W-:Y:S02]  /*17e70*/  IADD3.X R189, R189, R182, RZ, P3, !PT ;  /* 0x000000b6bdbd7210 */ /* 0x000fe40001ffe4ff */
[----:B---3--:R-:W-:Y:S01]  /*17e80*/  IADD3 R0, P4, R0, R183, RZ ;  /* 0x000000b700007210 */ /* 0x008fe20007f9e0ff */
[----:B------:R-:W-:Y:S01]  /*17e90*/  STL [R1+0x2ac], R5 ;  /* 0x0002ac0501007387 */ /* 0x000fe20000100800 */
[----:B------:R-:W-:-:S03]  /*17ea0*/  IMAD.MOV.U32 R190, RZ, RZ, R5 ;  /* 0x000000ffffbe7224 */ /* 0x000fc600078e0005 */
[----:B--2---:R-:W-:Y:S01]  /*17eb0*/  IMAD.X R3, R3, 0x1, R182, P4 ;  /* 0x0000000103037824 */ /* 0x004fe200020e06b6 */
[----:B------:R1:W-:Y:S01]  /*17ec0*/  STL [R1+0x2a8], R189 ;  /* 0x0002a8bd01007387 */ /* 0x0003e20000100800 */
[----:B------:R-:W-:-:S03]  /*17ed0*/  IMAD.MOV.U32 R191, RZ, RZ, R189 ;  /* 0x000000ffffbf7224 */ /* 0x000fc600078e00bd */
[----:B------:R-:W-:Y:S04]  /*17ee0*/  STL [R1+0x2b4], R0 ;  /* 0x0002b40001007387 */ /* 0x000fe80000100800 */
[----:B------:R2:W-:Y:S04]  /*17ef0*/  STL [R1+0x2b0], R3 ;  /* 0x0002b00301007387 */ /* 0x0005e80000100800 */
[----:B-1----:R-:W3:Y:S04]  /*17f00*/  LDL.LU R189, [R1+0x2c8] ;  /* 0x0002c80001bd7983 */ /* 0x002ee80000300800 */
[----:B------:R-:W3:Y:S04]  /*17f10*/  LDL.LU R5, [R1+0x2cc] ;  /* 0x0002cc0001057983 */ /* 0x000ee80000300800 */
[----:B------:R1:W-:Y:S02]  /*17f20*/  LDGSTS.E [R187+0x14004], desc[UR4][R190.64], P1 ;  /* 0x14004000bebb7fae */ /* 0x0003e40008921844 */
[----:B-1----:R-:W-:Y:S01]  /*17f30*/  IMAD.MOV.U32 R191, RZ, RZ, R3 ;  /* 0x000000ffffbf7224 */ /* 0x002fe200078e0003 */
[----:B------:R-:W-:Y:S01]  /*17f40*/  MOV R190, R0 ;  /* 0x0000000000be7202 */ /* 0x000fe20000000f00 */
[----:B--2---:R-:W2:Y:S04]  /*17f50*/  LDL.LU R3, [R1+0x490] ;  /* 0x0004900001037983 */ /* 0x004ea80000300800 */
[----:B------:R-:W2:Y:S01]  /*17f60*/  LDL.LU R0, [R1+0x494] ;  /* 0x0004940001007983 */ /* 0x000ea20000300800 */
[----:B------:R-:W-:-:S03]  /*17f70*/  ISETP.GT.AND P1, PT, R176, 0x47, PT ;  /* 0x00000047b000780c */ /* 0x000fc60003f24270 */
[----:B------:R1:W-:Y:S01]  /*17f80*/  LDGSTS.E [R187+0x10008], desc[UR4][R190.64], P2 ;  /* 0x10008000bebb7fae */ /* 0x0003e20009121844 */
[----:B------:R-:W-:Y:S02]  /*17f90*/  IADD3 R181, P3, R181, R183, RZ ;  /* 0x000000b7b5b57210 */ /* 0x000fe40007f7e0ff */
[----:B-1----:R-:W-:-:S03]  /*17fa0*/  SEL R190, RZ, 0x4, !P1 ;  /* 0x00000004ffbe7807 */ /* 0x002fc60004800000 */
[----:B------:R-:W-:Y:S01]  /*17fb0*/  IMAD.X R188, R188, 0x1, R182, P3 ;  /* 0x00000001bcbc7824 */ /* 0x000fe200018e06b6 */
[----:B------:R-:W-:Y:S01]  /*17fc0*/  SEL R190, R190, RZ, !P0 ;  /* 0x000000ffbebe7207 */ /* 0x000fe20004000000 */
[----:B------:R-:W-:Y:S02]  /*17fd0*/  STL [R1+0x2bc], R181 ;  /* 0x0002bcb501007387 */ /* 0x000fe40000100800 */
[----:B------:R-:W-:Y:S01]  /*17fe0*/  IMAD.MOV.U32 R191, RZ, RZ, R188 ;  /* 0x000000ffffbf7224 */ /* 0x000fe200078e00bc */
[----:B----4-:R-:W-:Y:S02]  /*17ff0*/  IADD3 R2, P4, R2, R183, RZ ;  /* 0x000000b702027210 */ /* 0x010fe40007f9e0ff */
[----:B------:R-:W-:Y:S02]  /*18000*/  ISETP.NE.U32.AND P1, PT, R190, RZ, PT ;  /* 0x000000ffbe00720c */ /* 0x000fe40003f25070 */
[----:B------:R-:W-:Y:S01]  /*18010*/  MOV R190, R181 ;  /* 0x000000b500be7202 */ /* 0x000fe20000000f00 */
[----:B------:R-:W-:Y:S01]  /*18020*/  IMAD.X R4, R4, 0x1, R182, P4 ;  /* 0x0000000104047824 */ /* 0x000fe200020e06b6 */
        /* <DEDUP_REMOVED lines=18> */
[----:B------:R1:W-:Y:S03]  /*18150*/  STL [R1+0x2cc], R5 ;  /* 0x0002cc0501007387 */ /* 0x0003e60000100800 */
[----:B------:R-:W-:Y:S01]  /*18160*/  IMAD.MOV.U32 R191, RZ, RZ, R189 ;  /* 0x000000ffffbf7224 */ /* 0x000fe200078e00bd */
[----:B------:R-:W-:Y:S04]  /*18170*/  STL [R1+0x2c8], R189 ;  /* 0x0002c8bd01007387 */ /* 0x000fe80000100800 */
[----:B------:R3:W-:Y:S01]  /*18180*/  LDGSTS.E [R187+0x1400c], desc[UR4][R190.64], P1 ;  /* 0x1400c000bebb7fae */ /* 0x0007e20008921844 */
[----:B--2---:R-:W-:-:S05]  /*18190*/  IADD3 R0, P4, R0, R183, RZ ;  /* 0x000000b700007210 */ /* 0x004fca0007f9e0ff */
[----:B------:R-:W-:Y:S01]  /*181a0*/  IMAD.X R3, R3, 0x1, R182, P4 ;  /* 0x0000000103037824 */ /* 0x000fe200020e06b6 */
[----:B------:R-:W-:Y:S03]  /*181b0*/  STL [R1+0x494], R0 ;  /* 0x0004940001007387 */ /* 0x000fe60000100800 */
[----:B---3--:R-:W-:Y:S01]  /*181c0*/  IMAD.MOV.U32 R191, RZ, RZ, R3 ;  /* 0x000000ffffbf7224 */ /* 0x008fe200078e0003 */
[----:B------:R2:W-:Y:S04]  /*181d0*/  STL [R1+0x490], R3 ;  /* 0x0004900301007387 */ /* 0x0005e80000100800 */
[----:B-1----:R-:W3:Y:S01]  /*181e0*/  LDL.LU R5, [R1+0x4a8] ;  /* 0x0004a80001057983 */ /* 0x002ee20000300800 */
[----:B------:R-:W-:-:S03]  /*181f0*/  MOV R190, R0 ;  /* 0x0000000000be7202 */ /* 0x000fc60000000f00 */
[----:B--2---:R-:W2:Y:S04]  /*18200*/  LDL.LU R3, [R1+0x4ac] ;  /* 0x0004ac0001037983 */ /* 0x004ea80000300800 */
[----:B------:R-:W3:Y:S04]  /*18210*/  LDL.LU R189, [R1+0x4b0] ;  /* 0x0004b00001bd7983 */ /* 0x000ee80000300800 */
[----:B------:R-:W3:Y:S01]  /*18220*/  LDL.LU R0, [R1+0x4b4] ;  /* 0x0004b40001007983 */ /* 0x000ee20000300800 */
[----:B------:R-:W-:-:S03]  /*18230*/  ISETP.GT.AND P1, PT, R176, 0x65, PT ;  /* 0x00000065b000780c */ /* 0x000fc60003f24270 */
[----:B------:R1:W-:Y:S02]  /*18240*/  LDGSTS.E [R187+0x18000], desc[UR4][R190.64], P2 ;  /* 0x18000000bebb7fae */ /* 0x0003e40009121844 */
[----:B-1----:R-:W-:Y:S02]  /*18250*/  SEL R190, RZ, 0x4, !P1 ;  /* 0x00000004ffbe7807 */ /* 0x002fe40004800000 */
[----:B------:R-:W-:Y:S02]  /*18260*/  IADD3 R181, P3, R181, R183, RZ ;  /* 0x000000b7b5b57210 */ /* 0x000fe40007f7e0ff */
[----:B------:R-:W-:-:S03]  /*18270*/  SEL R190, R190, RZ, !P0 ;  /* 0x000000ffbebe7207 */ /* 0x000fc60004000000 */
[--C-:B------:R-:W-:Y:S01]  /*18280*/  IMAD.X R188, R188, 0x1, R182.reuse, P3 ;  /* 0x00000001bcbc7824 */ /* 0x100fe200018e06b6 */
[----:B----4-:R-:W-:Y:S01]  /*18290*/  IADD3 R2, P4, R2, R183, RZ ;  /* 0x000000b702027210 */ /* 0x010fe20007f9e0ff */
[----:B------:R-:W-:Y:S04]  /*182a0*/  STL [R1+0x49c], R181 ;  /* 0x00049cb501007387 */ /* 0x000fe80000100800 */
[----:B------:R-:W-:Y:S01]  /*182b0*/  IMAD.X R4, R4, 0x1, R182, P4 ;  /* 0x0000000104047824 */ /* 0x000fe200020e06b6 */
[----:B------:R1:W-:Y:S01]  /*182c0*/  STL [R1+0x498], R188 ;  /* 0x000498bc01007387 */ /* 0x0003e20000100800 */
[----:B------:R-:W-:Y:S01]  /*182d0*/  ISETP.NE.U32.AND P1, PT, R190, RZ, PT ;  /* 0x000000ffbe00720c */ /* 0x000fe20003f25070 */
[----:B------:R-:W-:Y:S02]  /*182e0*/  IMAD.MOV.U32 R191, RZ, RZ, R188 ;  /* 0x000000ffffbf7224 */ /* 0x000fe400078e00bc */
[----:B------:R-:W-:Y:S01]  /*182f0*/  STL [R1+0x4a4], R2 ;  /* 0x0004a40201007387 */ /* 0x000fe20000100800 */
[----:B------:R-:W-:-:S03]  /*18300*/  MOV R190, R181 ;  /* 0x000000b500be7202 */ /* 0x000fc60000000f00 */
[----:B------:R4:W-:Y:S04]  /*18310*/  STL [R1+0x4a0], R4 ;  /* 0x0004a00401007387 */ /* 0x0009e80000100800 */
[----:B-1----:R-:W3:Y:S04]  /*18320*/  LDL.LU R188, [R1+0x4b8] ;  /* 0x0004b80001bc7983 */ /* 0x002ee80000300800 */
[----:B------:R-:W3:Y:S04]  /*18330*/  LDL.LU R181, [R1+0x4bc] ;  /* 0x0004bc0001b57983 */ /* 0x000ee80000300800 */
[----:B------:R1:W-:Y:S01]  /*18340*/  LDGSTS.E [R187+0x1c000], desc[UR4][R190.64], P2 ;  /* 0x1c000000bebb7fae */ /* 0x0003e20009121844 */
[----:B------:R-:W-:Y:S01]  /*18350*/  ISETP.GT.AND P2, PT, R176, 0x66, PT ;  /* 0x00000066b000780c */ /* 0x000fe20003f44270 */
[----:B-1----:R-:W-:-:S02]  /*18360*/  IMAD.MOV.U32 R190, RZ, RZ, R2 ;  /* 0x000000ffffbe7224 */ /* 0x002fc400078e0002 */
[----:B------:R-:W-:Y:S02]  /*18370*/  IMAD.MOV.U32 R191, RZ, RZ, R4 ;  /* 0x000000ffffbf7224 */ /* 0x000fe400078e0004 */
[----:B----4-:R-:W4:Y:S04]  /*18380*/  LDL.LU R4, [R1+0x4c4] ;  /* 0x0004c40001047983 */ /* 0x010f280000300800 */
[----:B------:R-:W4:Y:S04]  /*18390*/  LDL.LU R2, [R1+0x4cc] ;  /* 0x0004cc0001027983 */ /* 0x000f280000300800 */
[----:B------:R1:W-:Y:S02]  /*183a0*/  LDGSTS.E [R187+0x18004], desc[UR4][R190.64], P1 ;  /* 0x18004000bebb7fae */ /* 0x0003e40008921844 */
[----:B-1----:R-:W-:-:S04]  /*183b0*/  SEL R190, RZ, 0x4, !P2 ;  /* 0x00000004ffbe7807 */ /* 0x002fc80005000000 */
[----:B------:R-:W-:-:S04]  /*183c0*/  SEL R190, R190, RZ, !P0 ;  /* 0x000000ffbebe7207 */ /* 0x000fc80004000000 */
[----:B------:R-:W-:Y:S02]  /*183d0*/  ISETP.NE.U32.AND P2, PT, R190, RZ, PT ;  /* 0x000000ffbe00720c */ /* 0x000fe40003f45070 */
[----:B--2---:R-:W-:-:S04]  /*183e0*/  IADD3 R3, P3, R3, R183, RZ ;  /* 0x000000b703037210 */ /* 0x004fc80007f7e0ff */
[----:B---3--:R-:W-:Y:S01]  /*183f0*/  IADD3.X R5, R5, R182, RZ, P3, !PT ;  /* 0x000000b605057210 */ /* 0x008fe20001ffe4ff */
[----:B------:R-:W-:Y:S01]  /*18400*/  STL [R1+0x4ac], R3 ;  /* 0x0004ac0301007387 */ /* 0x000fe20000100800 */
[----:B------:R-:W-:-:S03]  /*18410*/  IADD3 R0, P4, R0, R183, RZ ;  /* 0x000000b700007210 */ /* 0x000fc60007f9e0ff */
[----:B------:R1:W-:Y:S01]  /*18420*/  STL [R1+0x4a8], R5 ;  /* 0x0004a80501007387 */ /* 0x0003e20000100800 */
[----:B------:R-:W-:-:S03]  /*18430*/  IMAD.MOV.U32 R191, RZ, RZ, R5 ;  /* 0x000000ffffbf7224 */ /* 0x000fc600078e0005 */
[----:B------:R2:W-:Y:S01]  /*18440*/  STL [R1+0x4b4], R0 ;  /* 0x0004b40001007387 */ /* 0x0005e20000100800 */
[----:B------:R-:W-:-:S03]  /*18450*/  IMAD.X R189, R189, 0x1, R182, P4 ;  /* 0x00000001bdbd7824 */ /* 0x000fc600020e06b6 */
[----:B-1----:R-:W3:Y:S01]  /*18460*/  LDL.LU R5, [R1+0x4c0] ;  /* 0x0004c00001057983 */ /* 0x002ee20000300800 */
[----:B------:R-:W-:-:S03]  /*18470*/  IMAD.MOV.U32 R190, RZ, RZ, R3 ;  /* 0x000000ffffbe7224 */ /* 0x000fc600078e0003 */
[----:B------:R-:W-:Y:S04]  /*18480*/  STL [R1+0x4b0], R189 ;  /* 0x0004b0bd01007387 */ /* 0x000fe80000100800 */
[----:B------:R-:W3:Y:S04]  /*18490*/  LDL.LU R3, [R1+0x4c8] ;  /* 0x0004c80001037983 */ /* 0x000ee80000300800 */
[----:B------:R1:W-:Y:S02]  /*184a0*/  LDGSTS.E [R187+0x1c004], desc[UR4][R190.64], P1 ;  /* 0x1c004000bebb7fae */ /* 0x0003e40008921844 */
[----:B-1----:R-:W-:-:S02]  /*184b0*/  MOV R190, R0 ;  /* 0x0000000000be7202 */ /* 0x002fc40000000f00 */
[----:B--2---:R-:W2:Y:S01]  /*184c0*/  LDL R0, [R1+0xc44] ;  /* 0x000c440001007983 */ /* 0x004ea20000100800 */
[----:B------:R-:W-:Y:S01]  /*184d0*/  IMAD.MOV.U32 R191, RZ, RZ, R189 ;  /* 0x000000ffffbf7224 */ /* 0x000fe200078e00bd */
[----:B------:R-:W-:-:S04]  /*184e0*/  ISETP.GT.AND P1, PT, R176, 0x67, PT ;  /* 0x00000067b000780c */ /* 0x000fc80003f24270 */
[----:B------:R1:W-:Y:S02]  /*184f0*/  LDGSTS.E [R187+0x18008], desc[UR4][R190.64], P2 ;  /* 0x18008000bebb7fae */ /* 0x0003e40009121844 */
[----:B-1----:R-:W-:Y:S02]  /*18500*/  SEL R190, RZ, 0x4, !P1 ;  /* 0x00000004ffbe7807 */ /* 0x002fe40004800000 */
[----:B------:R-:W-:Y:S02]  /*18510*/  IADD3 R181, P3, R181, R183, RZ ;  /* 0x000000b7b5b57210 */ /* 0x000fe40007f7e0ff */
[----:B------:R-:W-:-:S03]  /*18520*/  SEL R190, R190, RZ, !P0 ;  /* 0x000000ffbebe7207 */ /* 0x000fc60004000000 */
[----:B------:R-:W-:Y:S01]  /*18530*/  IMAD.X R188, R188, 0x1, R182, P3 ;  /* 0x00000001bcbc7824 */ /* 0x000fe200018e06b6 */
[----:B------:R-:W-:Y:S01]  /*18540*/  ISETP.NE.U32.AND P1, PT, R190, RZ, PT ;  /* 0x000000ffbe00720c */ /* 0x000fe20003f25070 */
[----:B------:R-:W-:-:S03]  /*18550*/  IMAD.MOV.U32 R190, RZ, RZ, R181 ;  /* 0x000000ffffbe7224 */ /* 0x000fc600078e00b5 */
[----:B------:R-:W-:-:S05]  /*18560*/  MOV R191, R188 ;  /* 0x000000bc00bf7202 */ /* 0x000fca0000000f00 */
[----:B------:R1:W-:Y:S01]  /*18570*/  LDGSTS.E [R187+0x1c008], desc[UR4][R190.64], P2 ;  /* 0x1c008000bebb7fae */ /* 0x0003e20009121844 */
[-C--:B----4-:R-:W-:Y:S02]  /*18580*/  IADD3 R4, P2, R4, R183.reuse, RZ ;  /* 0x000000b704047210 */ /* 0x090fe40007f5e0ff */
[----:B------:R-:W-:-:S03]  /*18590*/  IADD3 R2, P3, R2, R183, RZ ;  /* 0x000000b702027210 */ /* 0x000fc60007f7e0ff */
[----:B-1----:R-:W-:Y:S01]  /*185a0*/  IMAD.MOV.U32 R190, RZ, RZ, R4 ;  /* 0x000000ffffbe7224 */ /* 0x002fe200078e0004 */
[----:B------:R-:W-:Y:S04]  /*185b0*/  STL [R1+0x4bc], R181 ;  /* 0x0004bcb501007387 */ /* 0x000fe80000100800 */
[----:B------:R-:W-:Y:S04]  /*185c0*/  STL [R1+0x4b8], R188 ;  /* 0x0004b8bc01007387 */ /* 0x000fe80000100800 */
[----:B------:R-:W-:Y:S01]  /*185d0*/  STL [R1+0x4c4], R4 ;  /* 0x0004c40401007387 */ /* 0x000fe20000100800 */
[----:B---3--:R-:W-:-:S05]  /*185e0*/  IMAD.X R5, R5, 0x1, R182, P2 ;  /* 0x0000000105057824 */ /* 0x008fca00010e06b6 */
[----:B------:R-:W-:Y:S01]  /*185f0*/  MOV R191, R5 ;  /* 0x0000000500bf7202 */ /* 0x000fe20000000f00 */
[----:B------:R-:W-:-:S04]  /*18600*/  IMAD.X R3, R3, 0x1, R182, P3 ;  /* 0x0000000103037824 */ /* 0x000fc800018e06b6 */
        /* <DEDUP_REMOVED lines=9> */
[----:B------:R1:W-:Y:S01]  /*186a0*/  STL [R1+0x4c8], R3 ;  /* 0x0004c80301007387 */ /* 0x0003e20000100800 */
[----:B------:R-:W-:Y:S02]  /*186b0*/  ISETP.NE.U32.AND P2, PT, R187, RZ, PT ;  /* 0x000000ffbb00720c */ /* 0x000fe40003f45070 */
[----:B--2---:R-:W-:Y:S01]  /*186c0*/  IADD3 R187, R0, UR8, RZ ;  /* 0x0000000800bb7c10 */ /* 0x004fe2000fffe0ff */
[----:B-1----:R-:W2:Y:S04]  /*186d0*/  LDL.LU R3, [R1+0xd0] ;  /* 0x0000d00001037983 */ /* 0x002ea80000300800 */
[----:B------:R-:W3:Y:S01]  /*186e0*/  LDL.LU R0, [R1+0xd4] ;  /* 0x0000d40001007983 */ /* 0x000ee20000300800 */
[-C--:B------:R-:W-:Y:S02]  /*186f0*/  IADD3 R23, P1, R23, R183.reuse, RZ ;  /* 0x000000b717177210 */ /* 0x080fe40007f3e0ff */
[----:B------:R-:W-:Y:S01]  /*18700*/  IADD3 R180, P3, R180, R183, RZ ;  /* 0x000000b7b4b47210 */ /* 0x000fe20007f7e0ff */
[----:B------:R-:W4:Y:S02]  /*18710*/  LDL.LU R188, [R1+0xd8] ;  /* 0x0000d80001bc7983 */ /* 0x000f240000300800 */
[----:B------:R-:W-:-:S02]  /*18720*/  IMAD.X R164, R164, 0x1, R182, P1 ;  /* 0x00000001a4a47824 */ /* 0x000fc400008e06b6 */
[----:B------:R-:W-:Y:S01]  /*18730*/  IMAD.MOV.U32 R190, RZ, RZ, R23 ;  /* 0x000000ffffbe7224 */ /* 0x000fe200078e0017 */
[----:B------:R-:W-:Y:S01]  /*18740*/  IADD3 R165, P4, R165, R183, RZ ;  /* 0x000000b7a5a57210 */ /* 0x000fe20007f9e0ff */
[----:B------:R-:W-:Y:S01]  /*18750*/  IMAD.MOV.U32 R191, RZ, RZ, R164 ;  /* 0x000000ffffbf7224 */ /* 0x000fe200078e00a4 */
[----:B------:R-:W-:Y:S01]  /*18760*/  ISETP.GT.AND P1, PT, R176, 0x9, PT ;  /* 0x00000009b000780c */ /* 0x000fe20003f24270 */
[----:B------:R-:W-:Y:S01]  /*18770*/  IMAD.X R167, R167, 0x1, R182, P3 ;  /* 0x00000001a7a77824 */ /* 0x000fe200018e06b6 */
[----:B------:R-:W4:Y:S04]  /*18780*/  LDL.LU R181, [R1+0xdc] ;  /* 0x0000dc0001b57983 */ /* 0x000f280000300800 */
[----:B------:R1:W-:Y:S01]  /*18790*/  LDGSTS.E [R187], desc[UR4][R190.64], P2 ;  /* 0x00000000bebb7fae */ /* 0x0003e20009121844 */
[----:B------:R-:W-:-:S02]  /*187a0*/  IADD3.X R166, R166, R182, RZ, P4, !PT ;  /* 0x000000b6a6a67210 */ /* 0x000fc400027fe4ff */
[-C--:B------:R-:W-:Y:S01]  /*187b0*/  IADD3 R168, P3, R168, R183.reuse, RZ ;  /* 0x000000b7a8a87210 */ /* 0x080fe20007f7e0ff */
[----:B------:R-:W4:Y:S01]  /*187c0*/  LDL.LU R4, [R1+0xe0] ;  /* 0x0000e00001047983 */ /* 0x000f220000300800 */
[----:B-1----:R-:W-:Y:S01]  /*187d0*/  SEL R190, RZ, 0x4, !P1 ;  /* 0x00000004ffbe7807 */ /* 0x002fe20004800000 */
[----:B------:R-:W-:Y:S01]  /*187e0*/  IMAD.MOV.U32 R191, RZ, RZ, R167 ;  /* 0x000000ffffbf7224 */ /* 0x000fe200078e00a7 */
[----:B------:R-:W-:Y:S01]  /*187f0*/  IADD3 R169, P4, R169, R183, RZ ;  /* 0x000000b7a9a97210 */ /* 0x000fe20007f9e0ff */
[----:B------:R-:W-:Y:S01]  /*18800*/  IMAD.X R171, R171, 0x1, R182, P3 ;  /* 0x00000001abab7824 */ /* 0x000fe200018e06b6 */
[----:B------:R-:W-:Y:S01]  /*18810*/  SEL R190, R190, RZ, !P0 ;  /* 0x000000ffbebe7207 */ /* 0x000fe20004000000 */
[----:B------:R-:W4:Y:S03]  /*18820*/  LDL.LU R2, [R1+0xe4] ;  /* 0x0000e40001027983 */ /* 0x000f260000300800 */
[----:B------:R-:W-:Y:S01]  /*18830*/  ISETP.NE.U32.AND P1, PT, R190, RZ, PT ;  /* 0x000000ffbe00720c */ /* 0x000fe20003f25070 */
[----:B------:R-:W-:-:S05]  /*18840*/  IMAD.MOV.U32 R190, RZ, RZ, R180 ;  /* 0x000000ffffbe7224 */ /* 0x000fca00078e00b4 */
[----:B------:R1:W-:Y:S01]  /*18850*/  LDGSTS.E [R187+0x4000], desc[UR4][R190.64], P2 ;  /* 0x04000000bebb7fae */ /* 0x0003e20009121844 */
[----:B------:R-:W-:Y:S02]  /*18860*/  ISETP.GT.AND P2, PT, R176, 0xa, PT ;  /* 0x0000000ab000780c */ /* 0x000fe40003f44270 */
[----:B-1----:R-:W-:Y:S01]  /*18870*/  MOV R190, R165 ;  /* 0x000000a500be7202 */ /* 0x002fe20000000f00 */
[----:B------:R-:W-:-:S05]  /*18880*/  IMAD.MOV.U32 R191, RZ, RZ, R166 ;  /* 0x000000ffffbf7224 */ /* 0x000fca00078e00a6 */
[----:B------:R1:W-:Y:S01]  /*18890*/  LDGSTS.E [R187+0x4], desc[UR4][R190.64], P1 ;  /* 0x00004000bebb7fae */ /* 0x0003e20008921844 */
[----:B------:R-:W-:Y:S02]  /*188a0*/  IADD3.X R170, R170, R182, RZ, P4, !PT ;  /* 0x000000b6aaaa7210 */ /* 0x000fe400027fe4ff */
[----:B-1----:R-:W-:-:S04]  /*188b0*/  SEL R190, RZ, 0x4, !P2 ;  /* 0x00000004ffbe7807 */ /* 0x002fc80005000000 */
[----:B------:R-:W-:Y:S01]  /*188c0*/  SEL R190, R190, RZ, !P0 ;  /* 0x000000ffbebe7207 */ /* 0x000fe20004000000 */
[----:B------:R-:W-:-:S03]  /*188d0*/  IMAD.MOV.U32 R191, RZ, RZ, R171 ;  /* 0x000000ffffbf7224 */ /* 0x000fc600078e00ab */
[----:B------:R-:W-:Y:S01]  /*188e0*/  ISETP.NE.U32.AND P2, PT, R190, RZ, PT ;  /* 0x000000ffbe00720c */ /* 0x000fe20003f45070 */
[----:B------:R-:W-:-:S05]  /*188f0*/  IMAD.MOV.U32 R190, RZ, RZ, R168 ;  /* 0x000000ffffbe7224 */ /* 0x000fca00078e00a8 */
[----:B------:R1:W-:Y:S01]  /*18900*/  LDGSTS.E [R187+0x4004], desc[UR4][R190.64], P1 ;  /* 0x04004000bebb7fae */ /* 0x0003e20008921844 */
[----:B------:R-:W-:Y:S02]  /*18910*/  ISETP.GT.AND P1, PT, R176, 0xb, PT ;  /* 0x0000000bb000780c */ /* 0x000fe40003f24270 */
[----:B------:R-:W-:Y:S02]  /*18920*/  IADD3 R172, P3, R172, R183, RZ ;  /* 0x000000b7acac7210 */ /* 0x000fe40007f7e0ff */
[----:B-1----:R-:W-:Y:S01]  /*18930*/  MOV R190, R169 ;  /* 0x000000a900be7202 */ /* 0x002fe20000000f00 */
[----:B------:R-:W-:-:S05]  /*18940*/  IMAD.MOV.U32 R191, RZ, RZ, R170 ;  /* 0x000000ffffbf7224 */ /* 0x000fca00078e00aa */
[----:B------:R1:W-:Y:S01]  /*18950*/  LDGSTS.E [R187+0x8], desc[UR4][R190.64], P2 ;  /* 0x00008000bebb7fae */ /* 0x0003e20009121844 */
[----:B------:R-:W-:Y:S01]  /*18960*/  IMAD.X R175, R175, 0x1, R182, P3 ;  /* 0x00000001afaf7824 */ /* 0x000fe200018e06b6 */
[----:B------:R-:W-:Y:S02]  /*18970*/  IADD3 R173, P4, R173, R183, RZ ;  /* 0x000000b7adad7210 */ /* 0x000fe40007f9e0ff */
[----:B-1----:R-:W-:-:S04]  /*18980*/  SEL R190, RZ, 0x4, !P1 ;  /* 0x00000004ffbe7807 */ /* 0x002fc80004800000 */
[----:B------:R-:W-:Y:S01]  /*18990*/  SEL R190, R190, RZ, !P0 ;  /* 0x000000ffbebe7207 */ /* 0x000fe20004000000 */
[----:B------:R-:W-:-:S03]  /*189a0*/  IMAD.MOV.U32 R191, RZ, RZ, R175 ;  /* 0x000000ffffbf7224 */ /* 0x000fc600078e00af */
[----:B------:R-:W-:Y:S01]  /*189b0*/  ISETP.NE.U32.AND P1, PT, R190, RZ, PT ;  /* 0x000000ffbe00720c */ /* 0x000fe20003f25070 */
[----:B------:R-:W-:Y:S01]  /*189c0*/  IMAD.MOV.U32 R190, RZ, RZ, R172 ;  /* 0x000000ffffbe7224 */ /* 0x000fe200078e00ac */
[----:B------:R-:W-:-:S04]  /*189d0*/  IADD3.X R174, R174, R182, RZ, P4, !PT ;  /* 0x000000b6aeae7210 */ /* 0x000fc800027fe4ff */
[----:B------:R1:W-:Y:S01]  /*189e0*/  LDGSTS.E [R187+0x4008], desc[UR4][R190.64], P2 ;  /* 0x04008000bebb7fae */ /* 0x0003e20009121844 */
[----:B------:R-:W-:Y:S02]  /*189f0*/  ISETP.GT.AND P2, PT, R176, 0x28, PT ;  /* 0x00000028b000780c */ /* 0x000fe40003f44270 */
[----:B------:R-:W-:Y:S02]  /*18a00*/  IADD3 R192, P3, R192, R183, RZ ;  /* 0x000000b7c0c07210 */ /* 0x000fe40007f7e0ff */
[----:B-1----:R-:W-:Y:S01]  /*18a10*/  MOV R190, R173 ;  /* 0x000000ad00be7202 */ /* 0x002fe20000000f00 */
[----:B------:R-:W-:-:S05]  /*18a20*/  IMAD.MOV.U32 R191, RZ, RZ, R174 ;  /* 0x000000ffffbf7224 */ /* 0x000fca00078e00ae */
[----:B------:R1:W-:Y:S01]  /*18a30*/  LDGSTS.E [R187+0xc], desc[UR4][R190.64], P1 ;  /* 0x0000c000bebb7fae */ /* 0x0003e20008921844 */
[----:B------:R-:W-:Y:S01]  /*18a40*/  IMAD.X R178, R178, 0x1, R182, P3 ;  /* 0x00000001b2b27824 */ /* 0x000fe200018e06b6 */
[----:B-1----:R-:W-:-:S04]  /*18a50*/  SEL R190, RZ, 0x4, !P2 ;  /* 0x00000004ffbe7807 */ /* 0x002fc80005000000 */
[----:B------:R-:W-:Y:S01]  /*18a60*/  SEL R190, R190, RZ, !P0 ;  /* 0x000000ffbebe7207 */ /* 0x000fe20004000000 */
[----:B------:R-:W-:-:S03]  /*18a70*/  IMAD.MOV.U32 R191, RZ, RZ, R178 ;  /* 0x000000ffffbf7224 */ /* 0x000fc600078e00b2 */
[----:B------:R-:W-:Y:S01]  /*18a80*/  ISETP.NE.U32.AND P2, PT, R190, RZ, PT ;  /* 0x000000ffbe00720c */ /* 0x000fe20003f45070 */
[----:B------:R-:W-:-:S05]  /*18a90*/  IMAD.MOV.U32 R190, RZ, RZ, R192 ;  /* 0x000000ffffbe7224 */ /* 0x000fca00078e00c0 */
[----:B------:R1:W-:Y:S01]  /*18aa0*/  LDGSTS.E [R187+0x400c], desc[UR4][R190.64], P1 ;  /* 0x0400c000bebb7fae */ /* 0x0003e20008921844 */
[----:B---3--:R-:W-:-:S04]  /*18ab0*/  IADD3 R0, P4, R0, R183, RZ ;  /* 0x000000b700007210 */ /* 0x008fc80007f9e0ff */
[----:B--2---:R-:W-:Y:S01]  /*18ac0*/  IADD3.X R3, R3, R182, RZ, P4, !PT ;  /* 0x000000b603037210 */ /* 0x004fe200027fe4ff */
[----:B------:R-:W-:Y:S04]  /*18ad0*/  STL [R1+0xd4], R0 ;  /* 0x0000d40001007387 */ /* 0x000fe80000100800 */
[----:B------:R2:W-:Y:S01]  /*18ae0*/  STL [R1+0xd0], R3 ;  /* 0x0000d00301007387 */ /* 0x0005e20000100800 */
[----:B-1----:R-:W-:-:S03]  /*18af0*/  IMAD.MOV.U32 R191, RZ, RZ, R3 ;  /* 0x000000ffffbf7224 */ /* 0x002fc600078e0003 */
[----:B------:R-:W3:Y:S01]  /*18b00*/  LDL.LU R189, [R1+0xe8] ;  /* 0x0000e80001bd7983 */ /* 0x000ee20000300800 */
[----:B------:R-:W-:-:S03]  /*18b10*/  MOV R190, R0 ;  /* 0x0000000000be7202 */ /* 0x000fc60000000f00 */
[----:B------:R-:W3:Y:S04]  /*18b20*/  LDL.LU R5, [R1+0xec] ;  /* 0x0000ec0001057983 */ /* 0x000ee80000300800 */
[----:B--2---:R-:W2:Y:S04]  /*18b30*/  LDL.LU R3, [R1+0xf0] ;  /* 0x0000f00001037983 */ /* 0x004ea80000300800 */
[----:B------:R-:W2:Y:S01]  /*18b40*/  LDL.LU R0, [R1+0xf4] ;  /* 0x0000f40001007983 */ /* 0x000ea20000300800 */
[----:B------:R-:W-:-:S03]  /*18b50*/  ISETP.GT.AND P1, PT, R176, 0x29, PT ;  /* 0x00000029b000780c */ /* 0x000fc60003f24270 */
[----:B------:R1:W-:Y:S01]  /*18b60*/  LDGSTS.E [R187+0x8000], desc[UR4][R190.64], P2 ;  /* 0x08000000bebb7fae */ /* 0x0003e20009121844 */
[-C--:B----4-:R-:W-:Y:S02]  /*18b70*/  IADD3 R181, P3, R181, R183.reuse, RZ ;  /* 0x000000b7b5b57210 */ /* 0x090fe40007f7e0ff */
[----:B------:R-:W-:-:S03]  /*18b80*/  IADD3 R2, P4, R2, R183, RZ ;  /* 0x000000b702027210 */ /* 0x000fc60007f9e0ff */
[----:B------:R-:W-:Y:S01]  /*18b90*/  IMAD.X R188, R188, 0x1, R182, P3 ;  /* 0x00000001bcbc7824 */ /* 0x000fe200018e06b6 */
[----:B-1----:R-:W-:-:S04]  /*18ba0*/  SEL R190, RZ, 0x4, !P1 ;  /* 0x00000004ffbe7807 */ /* 0x002fc80004800000 */
[----:B------:R-:W-:Y:S02]  /*18bb0*/  SEL R190, R190, RZ, !P0 ;  /* 0x000000ffbebe7207 */ /* 0x000fe40004000000 */
[----:B------:R-:W-:Y:S02]  /*18bc0*/  IADD3.X R4, R4, R182, RZ, P4, !PT ;  /* 0x000000b604047210 */ /* 0x000fe400027fe4ff */
[----:B------:R-:W-:Y:S01]  /*18bd0*/  ISETP.NE.U32.AND P1, PT, R190, RZ, PT ;  /* 0x000000ffbe00720c */ /* 0x000fe20003f25070 */
[----:B------:R-:W-:Y:S01]  /*18be0*/  STL [R1+0xdc], R181 ;  /* 0x0000dcb501007387 */ /* 0x000fe20000100800 */
[----:B------:R-:W-:Y:S02]  /*18bf0*/  IMAD.MOV.U32 R190, RZ, RZ, R181 ;  /* 0x000000ffffbe7224 */ /* 0x000fe400078e00b5 */
[----:B------:R-:W-:Y:S01]  /*18c00*/  IMAD.MOV.U32 R191, RZ, RZ, R188 ;  /* 0x000000ffffbf7224 */ /* 0x000fe200078e00bc */
[----:B------:R1:W-:Y:S04]  /*18c10*/  STL [R1+0xd8], R188 ;  /* 0x0000d8bc01007387 */ /* 0x0003e80000100800 */
[----:B------:R-:W-:Y:S04]  /*18c20*/  STL [R1+0xe4], R2 ;  /* 0x0000e40201007387 */ /* 0x000fe80000100800 */
[----:B------:R4:W-:Y:S04]  /*18c30*/  STL [R1+0xe0], R4 ;  /* 0x0000e00401007387 */ /* 0x0009e80000100800 */
[----:B-1----:R-:W2:Y:S04]  /*18c40*/  LDL.LU R188, [R1+0xf8] ;  /* 0x0000f80001bc7983 */ /* 0x002ea80000300800 */
[----:B------:R1:W-:Y:S01]  /*18c50*/  LDGSTS.E [R187+0xc000], desc[UR4][R190.64], P2 ;  /* 0x0c000000bebb7fae */ /* 0x0003e20009121844 */
[----:B------:R-:W-:-:S03]  /*18c60*/  ISETP.GT.AND P2, PT, R176, 0x2a, PT ;  /* 0x0000002ab000780c */ /* 0x000fc60003f44270 */
[----:B------:R-:W2:Y:S01]  /*18c70*/  LDL.LU R181, [R1+0xfc] ;  /* 0x0000fc0001b57983 */ /* 0x000ea20000300800 */
[----:B-1----:R-:W-:Y:S01]  /*18c80*/  MOV R190, R2 ;  /* 0x0000000200be7202 */ /* 0x002fe20000000f00 */
[----:B------:R-:W-:Y:S02]  /*18c90*/  IMAD.MOV.U32 R191, RZ, RZ, R4 ;  /* 0x000000ffffbf7224 */ /* 0x000fe400078e0004 */
[----:B----4-:R-:W4:Y:S04]  /*18ca0*/  LDL.LU R4, [R1+0x100] ;  /* 0x0001000001047983 */ /* 0x010f280000300800 */
[----:B------:R-:W4:Y:S04]  /*18cb0*/  LDL.LU R2, [R1+0x104] ;  /* 0x0001040001027983 */ /* 0x000f280000300800 */
[----:B------:R1:W-:Y:S02]  /*18cc0*/  LDGSTS.E [R187+0x8004], desc[UR4][R190.64], P1 ;  /* 0x08004000bebb7fae */ /* 0x0003e40008921844 */
[----:B-1----:R-:W-:-:S04]  /*18cd0*/  SEL R190, RZ, 0x4, !P2 ;  /* 0x00000004ffbe7807 */ /* 0x002fc80005000000 */
[----:B------:R-:W-:-:S04]  /*18ce0*/  SEL R190, R190, RZ, !P0 ;  /* 0x000000ffbebe7207 */ /* 0x000fc80004000000 */
[----:B------:R-:W-:Y:S02]  /*18cf0*/  ISETP.NE.U32.AND P2, PT, R190, RZ, PT ;  /* 0x000000ffbe00720c */ /* 0x000fe40003f45070 */
[----:B---3--:R-:W-:-:S05]  /*18d00*/  IADD3 R5, P3, R5, R183, RZ ;  /* 0x000000b705057210 */ /* 0x008fca0007f7e0ff */
[----:B------:R-:W-:Y:S01]  /*18d10*/  IMAD.X R189, R189, 0x1, R182, P3 ;  /* 0x00000001bdbd7824 */ /* 0x000fe200018e06b6 */
[----:B--2---:R-:W-:Y:S01]  /*18d20*/  IADD3 R0, P4, R0, R183, RZ ;  /* 0x000000b700007210 */ /* 0x004fe20007f9e0ff */
[----:B------:R-:W-:Y:S01]  /*18d30*/  STL [R1+0xec], R5 ;  /* 0x0000ec0501007387 */ /* 0x000fe20000100800 */
[----:B------:R-:W-:Y:S02]  /*18d40*/  IMAD.MOV.U32 R190, RZ, RZ, R5 ;  /* 0x000000ffffbe7224 */ /* 0x000fe400078e0005 */
[----:B------:R-:W-:Y:S01]  /*18d50*/  IADD3.X R3, R3, R182, RZ, P4, !PT ;  /* 0x000000b603037210 */ /* 0x000fe200027fe4ff */
[----:B------:R-:W-:Y:S01]  /*18d60*/  IMAD.MOV.U32 R191, RZ, RZ, R189 ;  /* 0x000000ffffbf7224 */ /* 0x000fe200078e00bd */
[----:B------:R1:W-:Y:S04]  /*18d70*/  STL [R1+0xe8], R189 ;  /* 0x0000e8bd01007387 */ /* 0x0003e80000100800 */
        /* <DEDUP_REMOVED lines=11> */
[----:B------:R-:W-:Y:S02]  /*18e30*/  IADD3 R181, P3, R181, R183, RZ ;  /* 0x000000b7b5b57210 */ /* 0x000fe40007f7e0ff */
[----:B-1----:R-:W-:-:S03]  /*18e40*/  SEL R190, RZ, 0x4, !P1 ;  /* 0x00000004ffbe7807 */ /* 0x002fc60004800000 */
[----:B------:R-:W-:Y:S01]  /*18e50*/  IMAD.X R188, R188, 0x1, R182, P3 ;  /* 0x00000001bcbc7824 */ /* 0x000fe200018e06b6 */
[----:B------:R-:W-:Y:S02]  /*18e60*/  SEL R190, R190, RZ, !P0 ;  /* 0x000000ffbebe7207 */ /* 0x000fe40004000000 */
[----:B----4-:R-:W-:Y:S02]  /*18e70*/  IADD3 R2, P4, R2, R183, RZ ;  /* 0x000000b702027210 */ /* 0x010fe40007f9e0ff */
[----:B------:R-:W-:Y:S02]  /*18e80*/  ISETP.NE.U32.AND P1, PT, R190, RZ, PT ;  /* 0x000000ffbe00720c */ /* 0x000fe40003f25070 */
[----:B------:R-:W-:Y:S01]  /*18e90*/  IADD3.X R4, R4, R182, RZ, P4, !PT ;  /* 0x000000b604047210 */ /* 0x000fe200027fe4ff */
        /* <DEDUP_REMOVED lines=20> */
[----:B------:R-:W-:Y:S01]  /*18fe0*/  STL [R1+0x10c], R5 ;  /* 0x00010c0501007387 */ /* 0x000fe20000100800 */
[----:B------:R-:W-:Y:S01]  /*18ff0*/  IMAD.MOV.U32 R190, RZ, RZ, R5 ;  /* 0x000000ffffbe7224 */ /* 0x000fe200078e0005 */
[----:B--2---:R-:W-:Y:S01]  /*19000*/  IADD3 R0, P4, R0, R183, RZ ;  /* 0x000000b700007210 */ /* 0x004fe20007f9e0ff */
[----:B------:R-:W-:-:S03]  /*19010*/  IMAD.MOV.U32 R191, RZ, RZ, R189 ;  /* 0x000000ffffbf7224 */ /* 0x000fc600078e00bd */
[----:B------:R-:W-:Y:S01]  /*19020*/  IADD3.X R3, R3, R182, RZ, P4, !PT ;  /* 0x000000b603037210 */ /* 0x000fe200027fe4ff */
        /* <DEDUP_REMOVED lines=16> */
[----:B------:R-:W-:Y:S01]  /*19130*/  STL [R1+0x2dc], R181 ;  /* 0x0002dcb501007387 */ /* 0x000fe20000100800 */
[----:B----4-:R-:W-:-:S03]  /*19140*/  IADD3 R2, P4, R2, R183, RZ ;  /* 0x000000b702027210 */ /* 0x010fc60007f9e0ff */
[----:B------:R1:W-:Y:S01]  /*19150*/  STL [R1+0x2d8], R188 ;  /* 0x0002d8bc01007387 */ /* 0x0003e20000100800 */
[----:B------:R-:W-:Y:S02]  /*19160*/  ISETP.NE.U32.AND P1, PT, R190, RZ, PT ;  /* 0x000000ffbe00720c */ /* 0x000fe40003f25070 */
[----:B------:R-:W-:Y:S01]  /*19170*/  IADD3.X R4, R4, R182, RZ, P4, !PT ;  /* 0x000000b604047210 */ /* 0x000fe200027fe4ff */
[----:B------:R-:W-:Y:S01]  /*19180*/  IMAD.MOV.U32 R190, RZ, RZ, R181 ;  /* 0x000000ffffbe7224 */ /* 0x000fe200078e00b5 */
[----:B------:R-:W-:Y:S01]  /*19190*/  STL [R1+0x2e4], R2 ;  /* 0x0002e40201007387 */ /* 0x000fe20000100800 */
[----:B------:R-:W-:-:S03]  /*191a0*/  IMAD.MOV.U32 R191, RZ, RZ, R188 ;  /* 0x000000ffffbf7224 */ /* 0x000fc600078e00bc */
[----:B------:R4:W-:Y:S04]  /*191b0*/  STL [R1+0x2e0], R4 ;  /* 0x0002e00401007387 */ /* 0x0009e80000100800 */
[----:B-1----:R-:W2:Y:S04]  /*191c0*/  LDL.LU R188, [R1+0x2f8] ;  /* 0x0002f80001bc7983 */ /* 0x002ea80000300800 */
[----:B------:R-:W2:Y:S04]  /*191d0*/  LDL.LU R181, [R1+0x2fc] ;  /* 0x0002fc0001b57983 */ /* 0x000ea80000300800 */
[----:B------:R1:W-:Y:S01]  /*191e0*/  LDGSTS.E [R187+0x14000], desc[UR4][R190.64], P2 ;  /* 0x14000000bebb7fae */ /* 0x0003e20009121844 */
[----:B------:R-:W-:Y:S01]  /*191f0*/  ISETP.GT.AND P2, PT, R176, 0x4a, PT ;  /* 0x0000004ab000780c */ /* 0x000fe20003f44270 */
[----:B-1----:R-:W-:Y:S01]  /*19200*/  IMAD.MOV.U32 R191, RZ, RZ, R4 ;  /* 0x000000ffffbf7224 */ /* 0x002fe200078e0004 */
[----:B------:R-:W-:Y:S01]  /*19210*/  MOV R190, R2 ;  /* 0x0000000200be7202 */ /* 0x000fe20000000f00 */
        /* <DEDUP_REMOVED lines=9> */
[----:B--2---:R-:W-:-:S03]  /*192b0*/  IADD3 R0, P4, R0, R183, RZ ;  /* 0x000000b700007210 */ /* 0x004fc60007f9e0ff */
[----:B------:R1:W-:Y:S01]  /*192c0*/  STL [R1+0x2e8], R189 ;  /* 0x0002e8bd01007387 */ /* 0x0003e20000100800 */
[----:B------:R-:W-:Y:S01]  /*192d0*/  IADD3.X R3, R3, R182, RZ, P4, !PT ;  /* 0x000000b603037210 */ /* 0x000fe200027fe4ff */
[----:B------:R-:W-:Y:S02]  /*192e0*/  IMAD.MOV.U32 R190, RZ, RZ, R5 ;  /* 0x000000ffffbe7224 */ /* 0x000fe400078e0005 */
[----:B------:R-:W-:Y:S01]  /*192f0*/  STL [R1+0x2f4], R0 ;  /* 0x0002f40001007387 */ /* 0x000fe20000100800 */
[----:B------:R-:W-:-:S03]  /*19300*/  IMAD.MOV.U32 R191, RZ, RZ, R189 ;  /* 0x000000ffffbf7224 */ /* 0x000fc600078e00bd */
        /* <DEDUP_REMOVED lines=13> */
[----:B------:R-:W-:-:S03]  /*193e0*/  SEL R190, R190, RZ, !P0 ;  /* 0x000000ffbebe7207 */ /* 0x000fc60004000000 */
[----:B------:R-:W-:Y:S01]  /*193f0*/  IMAD.MOV.U32 R191, RZ, RZ, R188 ;  /* 0x000000ffffbf7224 */ /* 0x000fe200078e00bc */
[----:B------:R-:W-:Y:S02]  /*19400*/  ISETP.NE.U32.AND P1, PT, R190, RZ, PT ;  /* 0x000000ffbe00720c */ /* 0x000fe40003f25070 */
[----:B----4-:R-:W-:Y:S01]  /*19410*/  IADD3 R2, P4, R2, R183, RZ ;  /* 0x000000b702027210 */ /* 0x010fe20007f9e0ff */
[----:B------:R-:W-:Y:S01]  /*19420*/  IMAD.MOV.U32 R190, RZ, RZ, R181 ;  /* 0x000000ffffbe7224 */ /* 0x000fe200078e00b5 */
[----:B------:R-:W-:Y:S02]  /*19430*/  STL [R1+0x2fc], R181 ;  /* 0x0002fcb501007387 */ /* 0x000fe40000100800 */
[----:B------:R-:W-:Y:S02]  /*19440*/  IADD3.X R4, R4, R182, RZ, P4, !PT ;  /* 0x000000b604047210 */ /* 0x000fe400027fe4ff */
[----:B------:R1:W-:Y:S04]  /*19450*/  STL [R1+0x2f8], R188 ;  /* 0x0002f8bc01007387 */ /* 0x0003e80000100800 */
[----:B------:R-:W-:Y:S04]  /*19460*/  STL [R1+0x304], R2 ;  /* 0x0003040201007387 */ /* 0x000fe80000100800 */
[----:B------:R4:W-:Y:S04]  /*19470*/  STL [R1+0x300], R4 ;  /* 0x0003000401007387 */ /* 0x0009e80000100800 */
[----:B------:R4:W-:Y:S01]  /*19480*/  LDGSTS.E [R187+0x14008], desc[UR4][R190.64], P2 ;  /* 0x14008000bebb7fae */ /* 0x0009e20009121844 */
[----:B------:R-:W-:-:S03]  /*19490*/  ISETP.GT.AND P2, PT, R176, 0x68, PT ;  /* 0x00000068b000780c */ /* 0x000fc60003f44270 */
[----:B-1----:R-:W2:Y:S04]  /*194a0*/  LDL.LU R188, [R1+0x4d8] ;  /* 0x0004d80001bc7983 */ /* 0x002ea80000300800 */
[----:B------:R-:W2:Y:S01]  /*194b0*/  LDL.LU R181, [R1+0x4dc] ;  /* 0x0004dc0001b57983 */ /* 0x000ea20000300800 */
[----:B----4-:R-:W-:Y:S01]  /*194c0*/  MOV R190, R2 ;  /* 0x0000000200be7202 */ /* 0x010fe20000000f00 */
[----:B------:R-:W-:Y:S02]  /*194d0*/  IMAD.MOV.U32 R191, RZ, RZ, R4 ;  /* 0x000000ffffbf7224 */ /* 0x000fe400078e0004 */
[----:B------:R-:W4:Y:S04]  /*194e0*/  LDL.LU R4, [R1+0x4e0] ;  /* 0x0004e00001047983 */ /* 0x000f280000300800 */
[----:B------:R-:W4:Y:S04]  /*194f0*/  LDL.LU R2, [R1+0x4e4] ;  /* 0x0004e40001027983 */ /* 0x000f280000300800 */
[----:B------:R1:W-:Y:S02]  /*19500*/  LDGSTS.E [R187+0x1000c], desc[UR4][R190.64], P1 ;  /* 0x1000c000bebb7fae */ /* 0x0003e40008921844 */
[----:B-1----:R-:W-:-:S04]  /*19510*/  SEL R190, RZ, 0x4, !P2 ;  /* 0x00000004ffbe7807 */ /* 0x002fc80005000000 */
[----:B------:R-:W-:-:S04]  /*19520*/  SEL R190, R190, RZ, !P0 ;  /* 0x000000ffbebe7207 */ /* 0x000fc80004000000 */
[----:B------:R-:W-:Y:S02]  /*19530*/  ISETP.NE.U32.AND P2, PT, R190, RZ, PT ;  /* 0x000000ffbe00720c */ /* 0x000fe40003f45070 */
[----:B---3--:R-:W-:-:S05]  /*19540*/  IADD3 R5, P3, R5, R183, RZ ;  /* 0x000000b705057210 */ /* 0x008fca0007f7e0ff */
[----:B------:R-:W-:Y:S02]  /*19550*/  IMAD.X R189, R189, 0x1, R182, P3 ;  /* 0x00000001bdbd7824 */ /* 0x000fe400018e06b6 */
[----:B------:R-:W-:Y:S02]  /*19560*/  IMAD.MOV.U32 R190, RZ, RZ, R5 ;  /* 0x000000ffffbe7224 */ /* 0x000fe400078e0005 */
[----:B------:R-:W-:Y:S01]  /*19570*/  IMAD.MOV.U32 R191, RZ, RZ, R189 ;  /* 0x000000ffffbf7224 */ /* 0x000fe200078e00bd */
[----:B------:R1:W-:Y:S04]  /*19580*/  STL [R1+0x30c], R5 ;  /* 0x00030c0501007387 */ /* 0x0003e80000100800 */
[----:B------:R-:W-:Y:S04]  /*19590*/  STL [R1+0x308], R189 ;  /* 0x000308bd01007387 */ /* 0x000fe80000100800 */
[----:B------:R3:W-:Y:S01]  /*195a0*/  LDGSTS.E [R187+0x1400c], desc[UR4][R190.64], P1 ;  /* 0x1400c000bebb7fae */ /* 0x0007e20008921844 */
[----:B--2---:R-:W-:-:S04]  /*195b0*/  IADD3 R0, P4, R0, R183, RZ ;  /* 0x000000b700007210 */ /* 0x004fc80007f9e0ff */
[----:B------:R-:W-:Y:S01]  /*195c0*/  IADD3.X R3, R3, R182, RZ, P4, !PT ;  /* 0x000000b603037210 */ /* 0x000fe200027fe4ff */
[----:B------:R-:W-:Y:S04]  /*195d0*/  STL [R1+0x4d4], R0 ;  /* 0x0004d40001007387 */ /* 0x000fe80000100800 */
[----:B------:R2:W-:Y:S01]  /*195e0*/  STL [R1+0x4d0], R3 ;  /* 0x0004d00301007387 */ /* 0x0005e20000100800 */
[----:B---3--:R-:W-:-:S03]  /*195f0*/  IMAD.MOV.U32 R191, RZ, RZ, R3 ;  /* 0x000000ffffbf7224 */ /* 0x008fc600078e0003 */
[----:B-1----:R-:W3:Y:S01]  /*19600*/  LDL.LU R5, [R1+0x4e8] ;  /* 0x0004e80001057983 */ /* 0x002ee20000300800 */
[----:B------:R-:W-:-:S03]  /*19610*/  MOV R190, R0 ;  /* 0x0000000000be7202 */ /* 0x000fc60000000f00 */
[----:B--2---:R-:W2:Y:S04]  /*19620*/  LDL.LU R3, [R1+0x4ec] ;  /* 0x0004ec0001037983 */ /* 0x004ea80000300800 */
[----:B------:R-:W3:Y:S04]  /*19630*/  LDL.LU R189, [R1+0x4f0] ;  /* 0x0004f00001bd7983 */ /* 0x000ee80000300800 */
[----:B------:R-:W3:Y:S01]  /*19640*/  LDL.LU R0, [R1+0x4f4] ;  /* 0x0004f40001007983 */ /* 0x000ee20000300800 */
[----:B------:R-:W-:-:S03]  /*19650*/  ISETP.GT.AND P1, PT, R176, 0x69, PT ;  /* 0x00000069b000780c */ /* 0x000fc60003f24270 */
[----:B------:R1:W-:Y:S02]  /*19660*/  LDGSTS.E [R187+0x18000], desc[UR4][R190.64], P2 ;  /* 0x18000000bebb7fae */ /* 0x0003e40009121844 */
[----:B-1----:R-:W-:-:S04]  /*19670*/  SEL R190, RZ, 0x4, !P1 ;  /* 0x00000004ffbe7807 */ /* 0x002fc80004800000 */
[----:B------:R-:W-:Y:S02]  /*19680*/  SEL R190, R190, RZ, !P0 ;  /* 0x000000ffbebe7207 */ /* 0x000fe40004000000 */
[----:B------:R-:W-:-:S05]  /*19690*/  IADD3 R181, P3, R181, R183, RZ ;  /* 0x000000b7b5b57210 */ /* 0x000fca0007f7e0ff */
[----:B------:R-:W-:Y:S01]  /*196a0*/  IMAD.X R188, R188, 0x1, R182, P3 ;  /* 0x00000001bcbc7824 */ /* 0x000fe200018e06b6 */
[----:B----4-:R-:W-:Y:S01]  /*196b0*/  IADD3 R2, P4, R2, R183, RZ ;  /* 0x000000b702027210 */ /* 0x010fe20007f9e0ff */
[----:B------:R-:W-:Y:S03]  /*196c0*/  STL [R1+0x4dc], R181 ;  /* 0x0004dcb501007387 */ /* 0x000fe60000100800 */
[----:B------:R-:W-:Y:S01]  /*196d0*/  IADD3.X R4, R4, R182, RZ, P4, !PT ;  /* 0x000000b604047210 */ /* 0x000fe200027fe4ff */
[----:B------:R1:W-:Y:S01]  /*196e0*/  STL [R1+0x4d8], R188 ;  /* 0x0004d8bc01007387 */ /* 0x0003e20000100800 */
[----:B------:R-:W-:Y:S01]  /*196f0*/  ISETP.NE.U32.AND P1, PT, R190, RZ, PT ;  /* 0x000000ffbe00720c */ /* 0x000fe20003f25070 */
[----:B------:R-:W-:Y:S02]  /*19700*/  IMAD.MOV.U32 R191, RZ, RZ, R188 ;  /* 0x000000ffffbf7224 */ /* 0x000fe400078e00bc */
[----:B------:R-:W-:Y:S01]  /*19710*/  STL [R1+0x4e4], R2 ;  /* 0x0004e40201007387 */ /* 0x000fe20000100800 */
[----:B------:R-:W-:-:S03]  /*19720*/  IMAD.MOV.U32 R190, RZ, RZ, R181 ;  /* 0x000000ffffbe7224 */ /* 0x000fc600078e00b5 */
[----:B------:R4:W-:Y:S04]  /*19730*/  STL [R1+0x4e0], R4 ;  /* 0x0004e00401007387 */ /* 0x0009e80000100800 */
[----:B-1----:R-:W3:Y:S04]  /*19740*/  LDL.LU R188, [R1+0x4f8] ;  /* 0x0004f80001bc7983 */ /* 0x002ee80000300800 */
[----:B------:R-:W3:Y:S04]  /*19750*/  LDL.LU R181, [R1+0x4fc] ;  /* 0x0004fc0001b57983 */ /* 0x000ee80000300800 */
[----:B------:R1:W-:Y:S01]  /*19760*/  LDGSTS.E [R187+0x1c000], desc[UR4][R190.64], P2 ;  /* 0x1c000000bebb7fae */ /* 0x0003e20009121844 */
[----:B------:R-:W-:-:S02]  /*19770*/  ISETP.GT.AND P2, PT, R176, 0x6a, PT ;  /* 0x0000006ab000780c */ /* 0x000fc40003f44270 */
[----:B-1----:R-:W-:Y:S01]  /*19780*/  MOV R190, R2 ;  /* 0x0000000200be7202 */ /* 0x002fe20000000f00 */
[----:B------:R-:W-:Y:S02]  /*19790*/  IMAD.MOV.U32 R191, RZ, RZ, R4 ;  /* 0x000000ffffbf7224 */ /* 0x000fe400078e0004 */
[----:B----4-:R-:W4:Y:S04]  /*197a0*/  LDL.LU R4, [R1+0x504] ;  /* 0x0005040001047983 */ /* 0x010f280000300800 */
[----:B------:R1:W-:Y:S04]  /*197b0*/  LDGSTS.E [R187+0x18004], desc[UR4][R190.64], P1 ;  /* 0x18004000bebb7fae */ /* 0x0003e80008921844 */
[----:B------:R-:W4:Y:S01]  /*197c0*/  LDL.LU R2, [R1+0x50c] ;  /* 0x00050c0001027983 */ /* 0x000f220000300800 */
[----:B-1----:R-:W-:-:S04]  /*197d0*/  SEL R190, RZ, 0x4, !P2 ;  /* 0x00000004ffbe7807 */ /* 0x002fc80005000000 */
[----:B------:R-:W-:-:S04]  /*197e0*/  SEL R190, R190, RZ, !P0 ;  /* 0x000000ffbebe7207 */ /* 0x000fc80004000000 */
[----:B------:R-:W-:Y:S02]  /*197f0*/  ISETP.NE.U32.AND P2, PT, R190, RZ, PT ;  /* 0x000000ffbe00720c */ /* 0x000fe40003f45070 */
[----:B--2---:R-:W-:-:S05]  /*19800*/  IADD3 R3, P3, R3, R183, RZ ;  /* 0x000000b703037210 */ /* 0x004fca0007f7e0ff */
[----:B---3--:R-:W-:Y:S01]  /*19810*/  IMAD.X R5, R5, 0x1, R182, P3 ;  /* 0x0000000105057824 */ /* 0x008fe200018e06b6 */
[----:B------:R-:W-:Y:S01]  /*19820*/  IADD3 R0, P4, R0, R183, RZ ;  /* 0x000000b700007210 */ /* 0x000fe20007f9e0ff */
[----:B------:R-:W-:Y:S02]  /*19830*/  STL [R1+0x4ec], R3 ;  /* 0x0004ec0301007387 */ /* 0x000fe40000100800 */
[----:B------:R-:W-:Y:S01]  /*19840*/  IMAD.MOV.U32 R191, RZ, RZ, R5 ;  /* 0x000000ffffbf7224 */ /* 0x000fe200078e0005 */
[----:B------:R-:W-:Y:S01]  /*19850*/  IADD3.X R189, R189, R182, RZ, P4, !PT ;  /* 0x000000b6bdbd7210 */ /* 0x000fe200027fe4ff */
[----:B------:R1:W-:Y:S04]  /*19860*/  STL [R1+0x4e8], R5 ;  /* 0x0004e80501007387 */ /* 0x0003e80000100800 */
[----:B------:R2:W-:Y:S01]  /*19870*/  STL [R1+0x4f4], R0 ;  /* 0x0004f40001007387 */ /* 0x0005e20000100800 */
[----:B------:R-:W-:-:S03]  /*19880*/  IMAD.MOV.U32 R190, RZ, RZ, R3 ;  /* 0x000000ffffbe7224 */ /* 0x000fc600078e0003 */
[----:B-1----:R-:W3:Y:S04]  /*19890*/  LDL.LU R5, [R1+0x500] ;  /* 0x0005000001057983 */ /* 0x002ee80000300800 */
        /* <DEDUP_REMOVED lines=12> */
[----:B------:R-:W-:Y:S02]  /*19960*/  ISETP.NE.U32.AND P1, PT, R190, RZ, PT ;  /* 0x000000ffbe00720c */ /* 0x000fe40003f25070 */
[----:B------:R-:W-:Y:S01]  /*19970*/  MOV R190, R181 ;  /* 0x000000b500be7202 */ /* 0x000fe20000000f00 */
[----:B------:R-:W-:-:S05]  /*19980*/  IMAD.MOV.U32 R191, RZ, RZ, R188 ;  /* 0x000000ffffbf7224 */ /* 0x000fca00078e00bc */
[----:B------:R1:W-:Y:S01]  /*19990*/  LDGSTS.E [R187+0x1c008], desc[UR4][R190.64], P2 ;  /* 0x1c008000bebb7fae */ /* 0x0003e20009121844 */
[-C--:B----4-:R-:W-:Y:S02]  /*199a0*/  IADD3 R4, P2, R4, R183.reuse, RZ ;  /* 0x000000b704047210 */ /* 0x090fe40007f5e0ff */
[----:B------:R-:W-:-:S03]  /*199b0*/  IADD3 R2, P3, R2, R183, RZ ;  /* 0x000000b702027210 */ /* 0x000fc60007f7e0ff */
[----:B-1----:R-:W-:Y:S01]  /*199c0*/  IMAD.MOV.U32 R190, RZ, RZ, R4 ;  /* 0x000000ffffbe7224 */ /* 0x002fe200078e0004 */
[----:B------:R-:W-:Y:S04]  /*199d0*/  STL [R1+0x4fc], R181 ;  /* 0x0004fcb501007387 */ /* 0x000fe80000100800 */
[----:B------:R-:W-:Y:S04]  /*199e0*/  STL [R1+0x4f8], R188 ;  /* 0x0004f8bc01007387 */ /* 0x000fe80000100800 */
[----:B------:R-:W-:Y:S01]  /*199f0*/  STL [R1+0x504], R4 ;  /* 0x0005040401007387 */ /* 0x000fe20000100800 */
[----:B---3--:R-:W-:-:S04]  /*19a00*/  IMAD.X R5, R5, 0x1, R182, P2 ;  /* 0x0000000105057824 */ /* 0x008fc800010e06b6 */
[----:B------:R-:W-:Y:S01]  /*19a10*/  IMAD.MOV.U32 R191, RZ, RZ, R5 ;  /* 0x000000ffffbf7224 */ /* 0x000fe200078e0005 */
[----:B------:R-:W-:-:S04]  /*19a20*/  IADD3.X R3, R3, R182, RZ, P3, !PT ;  /* 0x000000b603037210 */ /* 0x000fc80001ffe4ff */
[----:B------:R1:W-:Y:S02]  /*19a30*/  LDGSTS.E [R187+0x1800c], desc[UR4][R190.64], P1 ;  /* 0x1800c000bebb7fae */ /* 0x0003e40008921844 */
[----:B-1----:R-:W-:Y:S01]  /*19a40*/  MOV R190, R2 ;  /* 0x0000000200be7202 */ /* 0x002fe20000000f00 */
        /* <DEDUP_REMOVED lines=17> */
[----:B------:R-:W-:Y:S01]  /*19b60*/  IADD3.X R195, R195, R182, RZ, P3, !PT ;  /* 0x000000b6c3c37210 */ /* 0x000fe20001ffe4ff */
[----:B------:R-:W-:Y:S01]  /*19b70*/  IMAD.MOV.U32 R191, RZ, RZ, R193 ;  /* 0x000000ffffbf7224 */ /* 0x000fe200078e00c1 */
[----:B------:R-:W-:Y:S01]  /*19b80*/  ISETP.GT.AND P1, PT, R176, 0xd, PT ;  /* 0x0000000db000780c */ /* 0x000fe20003f24270 */
[----:B------:R-:W4:Y:S04]  /*19b90*/  LDL.LU R181, [R1+0x11c] ;  /* 0x00011c0001b57983 */ /* 0x000f280000300800 */
[----:B------:R1:W-:Y:S01]  /*19ba0*/  LDGSTS.E [R187], desc[UR4][R190.64], P2 ;  /* 0x00000000bebb7fae */ /* 0x0003e20009121844 */
[-C--:B------:R-:W-:Y:S02]  /*19bb0*/  IADD3 R198, P4, R198, R183.reuse, RZ ;  /* 0x000000b7c6c67210 */ /* 0x080fe40007f9e0ff */
[----:B------:R-:W-:Y:S01]  /*19bc0*/  IADD3 R200, P3, R200, R183, RZ ;  /* 0x000000b7c8c87210 */ /* 0x000fe20007f7e0ff */
[----:B------:R-:W4:Y:S01]  /*19bd0*/  LDL.LU R4, [R1+0x120] ;  /* 0x0001200001047983 */ /* 0x000f220000300800 */
[----:B-1----:R-:W-:-:S02]  /*19be0*/  SEL R190, RZ, 0x4, !P1 ;  /* 0x00000004ffbe7807 */ /* 0x002fc40004800000 */
[----:B------:R-:W-:Y:S01]  /*19bf0*/  MOV R191, R195 ;  /* 0x000000c300bf7202 */ /* 0x000fe20000000f00 */
[----:B------:R-:W-:Y:S01]  /*19c00*/  IMAD.X R197, R197, 0x1, R182, P4 ;  /* 0x00000001c5c57824 */ /* 0x000fe200020e06b6 */
[----:B------:R-:W-:Y:S01]  /*19c10*/  SEL R190, R190, RZ, !P0 ;  /* 0x000000ffbebe7207 */ /* 0x000fe20004000000 */
[----:B------:R-:W4:Y:S03]  /*19c20*/  LDL.LU R2, [R1+0x124] ;  /* 0x0001240001027983 */ /* 0x000f260000300800 */
[----:B------:R-:W-:Y:S01]  /*19c30*/  ISETP.NE.U32.AND P1, PT, R190, RZ, PT ;  /* 0x000000ffbe00720c */ /* 0x000fe20003f25070 */
[----:B------:R-:W-:-:S05]  /*19c40*/  IMAD.MOV.U32 R190, RZ, RZ, R196 ;  /* 0x000000ffffbe7224 */ /* 0x000fca00078e00c4 */
[----:B------:R1:W-:Y:S01]  /*19c50*/  LDGSTS.E [R187+0x4000], desc[UR4][R190.64], P2 ;  /* 0x04000000bebb7fae */ /* 0x0003e20009121844 */
[----:B------:R-:W-:Y:S01]  /*19c60*/  ISETP.GT.AND P2, PT, R176, 0xe, PT ;  /* 0x0000000eb000780c */ /* 0x000fe20003f44270 */
[----:B-1----:R-:W-:Y:S02]  /*19c70*/  IMAD.MOV.U32 R190, RZ, RZ, R198 ;  /* 0x000000ffffbe7224 */ /* 0x002fe400078e00c6 */
[----:B------:R-:W-:-:S05]  /*19c80*/  IMAD.MOV.U32 R191, RZ, RZ, R197 ;  /* 0x000000ffffbf7224 */ /* 0x000fca00078e00c5 */
[----:B------:R1:W-:Y:S01]  /*19c90*/  LDGSTS.E [R187+0x4], desc[UR4][R190.64], P1 ;  /* 0x00004000bebb7fae */ /* 0x0003e20008921844 */
[----:B------:R-:W-:Y:S02]  /*19ca0*/  IADD3.X R199, R199, R182, RZ, P3, !PT ;  /* 0x000000b6c7c77210 */ /* 0x000fe40001ffe4ff */
[----:B------:R-:W-:Y:S02]  /*19cb0*/  IADD3 R202, P4, R202, R183, RZ ;  /* 0x000000b7caca7210 */ /* 0x000fe40007f9e0ff */
[----:B-1----:R-:W-:-:S04]  /*19cc0*/  SEL R190, RZ, 0x4, !P2 ;  /* 0x00000004ffbe7807 */ /* 0x002fc80005000000 */
[----:B------:R-:W-:Y:S02]  /*19cd0*/  SEL R190, R190, RZ, !P0 ;  /* 0x000000ffbebe7207 */ /* 0x000fe40004000000 */
[----:B------:R-:W-:Y:S02]  /*19ce0*/  MOV R191, R199 ;  /* 0x000000c700bf7202 */ /* 0x000fe40000000f00 */
[----:B------:R-:W-:Y:S01]  /*19cf0*/  ISETP.NE.U32.AND P2, PT, R190, RZ, PT ;  /* 0x000000ffbe00720c */ /* 0x000fe20003f45070 */
[----:B------:R-:W-:Y:S02]  /*19d00*/  IMAD.MOV.U32 R190, RZ, RZ, R200 ;  /* 0x000000ffffbe7224 */ /* 0x000fe400078e00c8 */
[----:B------:R-:W-:-:S03]  /*19d10*/  IMAD.X R201, R201, 0x1, R182, P4 ;  /* 0x00000001c9c97824 */ /* 0x000fc600020e06b6 */
[----:B------:R1:W-:Y:S01]  /*19d20*/  LDGSTS.E [R187+0x4004], desc[UR4][R190.64], P1 ;  /* 0x04004000bebb7fae */ /* 0x0003e20008921844 */
[----:B------:R-:W-:Y:S02]  /*19d30*/  ISETP.GT.AND P1, PT, R176, 0xf, PT ;  /* 0x0000000fb000780c */ /* 0x000fe40003f24270 */
[----:B------:R-:W-:Y:S01]  /*19d40*/  IADD3 R204, P3, R204, R183, RZ ;  /* 0x000000b7cccc7210 */ /* 0x000fe20007f7e0ff */
        /* <DEDUP_REMOVED lines=18> */
[----:B-1----:R-:W-:-:S04]  /*19e70*/  SEL R190, RZ, 0x4, !P2 ;  /* 0x00000004ffbe7807 */ /* 0x002fc80005000000 */
[----:B------:R-:W-:Y:S02]  /*19e80*/  SEL R190, R190, RZ, !P0 ;  /* 0x000000ffbebe7207 */ /* 0x000fe40004000000 */
[----:B------:R-:W-:Y:S02]  /*19e90*/  MOV R191, R207 ;  /* 0x000000cf00bf7202 */ /* 0x000fe40000000f00 */
[----:B------:R-:W-:Y:S01]  /*19ea0*/  ISETP.NE.U32.AND P2, PT, R190, RZ, PT ;  /* 0x000000ffbe00720c */ /* 0x000fe20003f45070 */
[----:B------:R-:W-:-:S05]  /*19eb0*/  IMAD.MOV.U32 R190, RZ, RZ, R208 ;  /* 0x000000ffffbe7224 */ /* 0x000fca00078e00d0 */
[----:B------:R1:W-:Y:S01]  /*19ec0*/  LDGSTS.E [R187+0x400c], desc[UR4][R190.64], P1 ;  /* 0x0400c000bebb7fae */ /* 0x0003e20008921844 */
[----:B---3--:R-:W-:-:S05]  /*19ed0*/  IADD3 R0, P4, R0, R183, RZ ;  /* 0x000000b700007210 */ /* 0x008fca0007f9e0ff */
[----:B--2---:R-:W-:Y:S01]  /*19ee0*/  IMAD.X R3, R3, 0x1, R182, P4 ;  /* 0x0000000103037824 */ /* 0x004fe200020e06b6 */
[----:B------:R-:W-:Y:S01]  /*19ef0*/  STL [R1+0x114], R0 ;  /* 0x0001140001007387 */ /* 0x000fe20000100800 */
[----:B-1----:R-:W-:-:S03]  /*19f00*/  IMAD.MOV.U32 R190, RZ, RZ, R0 ;  /* 0x000000ffffbe7224 */ /* 0x002fc600078e0000 */
[----:B------:R1:W-:Y:S01]  /*19f10*/  STL [R1+0x110], R3 ;  /* 0x0001100301007387 */ /* 0x0003e20000100800 */
[----:B------:R-:W-:-:S03]  /*19f20*/  IMAD.MOV.U32 R191, RZ, RZ, R3 ;  /* 0x000000ffffbf7224 */ /* 0x000fc600078e0003 */
[----:B------:R-:W2:Y:S04]  /*19f30*/  LDL.LU R189, [R1+0x128] ;  /* 0x0001280001bd7983 */ /* 0x000ea80000300800 */
[----:B------:R-:W3:Y:S04]  /*19f40*/  LDL.LU R5, [R1+0x12c] ;  /* 0x00012c0001057983 */ /* 0x000ee80000300800 */
[----:B-1----:R-:W2:Y:S04]  /*19f50*/  LDL.LU R3, [R1+0x130] ;  /* 0x0001300001037983 */ /* 0x002ea80000300800 */
[----:B------:R-:W2:Y:S01]  /*19f60*/  LDL.LU R0, [R1+0x134] ;  /* 0x0001340001007983 */ /* 0x000ea20000300800 */
[----:B------:R-:W-:-:S03]  /*19f70*/  ISETP.GT.AND P1, PT, R176, 0x2d, PT ;  /* 0x0000002db000780c */ /* 0x000fc60003f24270 */
[----:B------:R1:W-:Y:S01]  /*19f80*/  LDGSTS.E [R187+0x8000], desc[UR4][R190.64], P2 ;  /* 0x08000000bebb7fae */ /* 0x0003e20009121844 */
[-C--:B----4-:R-:W-:Y:S02]  /*19f90*/  IADD3 R181, P3, R181, R183.reuse, RZ ;  /* 0x000000b7b5b57210 */ /* 0x090fe40007f7e0ff */
[----:B------:R-:W-:Y:S02]  /*19fa0*/  IADD3 R2, P4, R2, R183, RZ ;  /* 0x000000b702027210 */ /* 0x000fe40007f9e0ff */
[----:B------:R-:W-:Y:S02]  /*19fb0*/  IADD3.X R188, R188, R182, RZ, P3, !PT ;  /* 0x000000b6bcbc7210 */ /* 0x000fe40001ffe4ff */
[----:B-1----:R-:W-:-:S04]  /*19fc0*/  SEL R190, RZ, 0x4, !P1 ;  /* 0x00000004ffbe7807 */ /* 0x002fc80004800000 */
[----:B------:R-:W-:Y:S01]  /*19fd0*/  SEL R190, R190, RZ, !P0 ;  /* 0x000000ffbebe7207 */ /* 0x000fe20004000000 */
[----:B------:R-:W-:Y:S01]  /*19fe0*/  IMAD.X R4, R4, 0x1, R182, P4 ;  /* 0x0000000104047824 */ /* 0x000fe200020e06b6 */
[----:B------:R-:W-:Y:S02]  /*19ff0*/  MOV R191, R188 ;  /* 0x000000bc00bf7202 */ /* 0x000fe40000000f00 */
[----:B------:R-:W-:Y:S01]  /*1a000*/  ISETP.NE.U32.AND P1, PT, R190, RZ, PT ;  /* 0x000000ffbe00720c */ /* 0x000fe20003f25070 */
[----:B------:R-:W-:Y:S01]  /*1a010*/  IMAD.MOV.U32 R190, RZ, RZ, R181 ;  /* 0x000000ffffbe7224 */ /* 0x000fe200078e00b5 */
[----:B------:R-:W-:Y:S04]  /*1a020*/  STL [R1+0x11c], R181 ;  /* 0x00011cb501007387 */ /* 0x000fe80000100800 */
[----:B------:R1:W-:Y:S04]  /*1a030*/  STL [R1+0x118], R188 ;  /* 0x000118bc01007387 */ /* 0x0003e80000100800 */
[----:B------:R-:W-:Y:S04]  /*1a040*/  STL [R1+0x124], R2 ;  /* 0x0001240201007387 */ /* 0x000fe80000100800 */
[----:B------:R4:W-:Y:S04]  /*1a050*/  STL [R1+0x120], R4 ;  /* 0x0001200401007387 */ /* 0x0009e80000100800 */
[----:B------:R4:W-:Y:S01]  /*1a060*/  LDGSTS.E [R187+0xc000], desc[UR4][R190.64], P2 ;  /* 0x0c000000bebb7fae */ /* 0x0009e20009121844 */
[----:B------:R-:W-:-:S03]  /*1a070*/  ISETP.GT.AND P2, PT, R176, 0x2e, PT ;  /* 0x0000002eb000780c */ /* 0x000fc60003f44270 */
[----:B-1----:R-:W2:Y:S04]  /*1a080*/  LDL.LU R188, [R1+0x138] ;  /* 0x0001380001bc7983 */ /* 0x002ea80000300800 */
[----:B------:R-:W2:Y:S01]  /*1a090*/  LDL.LU R181, [R1+0x13c] ;  /* 0x00013c0001b57983 */ /* 0x000ea20000300800 */
[----:B----4-:R-:W-:Y:S02]  /*1a0a0*/  IMAD.MOV.U32 R190, RZ, RZ, R2 ;  /* 0x000000ffffbe7224 */ /* 0x010fe400078e0002 */
[----:B------:R-:W-:Y:S02]  /*1a0b0*/  IMAD.MOV.U32 R191, RZ, RZ, R4 ;  /* 0x000000ffffbf7224 */ /* 0x000fe400078e0004 */
[----:B------:R-:W4:Y:S04]  /*1a0c0*/  LDL.LU R4, [R1+0x140] ;  /* 0x0001400001047983 */ /* 0x000f280000300800 */
        /* <DEDUP_REMOVED lines=8> */
[----:B------:R-:W-:Y:S01]  /*1a150*/  IMAD.MOV.U32 R190, RZ, RZ, R5 ;  /* 0x000000ffffbe7224 */ /* 0x000fe200078e0005 */
[----:B------:R-:W-:Y:S01]  /*1a160*/  MOV R191, R189 ;  /* 0x000000bd00bf7202 */ /* 0x000fe20000000f00 */
[----:B------:R-:W-:Y:S02]  /*1a170*/  STL [R1+0x12c], R5 ;  /* 0x00012c0501007387 */ /* 0x000fe40000100800 */
[----:B------:R-:W-:Y:S02]  /*1a180*/  IMAD.X R3, R3, 0x1, R182, P4 ;  /* 0x0000000103037824 */ /* 0x000fe400020e06b6 */
[----:B------:R1:W-:Y:S04]  /*1a190*/  STL [R1+0x128], R189 ;  /* 0x000128bd01007387 */ /* 0x0003e80000100800 */
[----:B------:R-:W-:Y:S04]  /*1a1a0*/  STL [R1+0x134], R0 ;  /* 0x0001340001007387 */ /* 0x000fe80000100800 */
[----:B------:R2:W-:Y:S04]  /*1a1b0*/  STL [R1+0x130], R3 ;  /* 0x0001300301007387 */ /* 0x0005e80000100800 */
[----:B------:R3:W-:Y:S04]  /*1a1c0*/  LDGSTS.E [R187+0xc004], desc[UR4][R190.64], P1 ;  /* 0x0c004000bebb7fae */ /* 0x0007e80008921844 */
[----:B-1----:R-:W4:Y:S04]  /*1a1d0*/  LDL.LU R189, [R1+0x148] ;  /* 0x0001480001bd7983 */ /* 0x002f280000300800 */
[----:B------:R-:W4:Y:S01]  /*1a1e0*/  LDL.LU R5, [R1+0x14c] ;  /* 0x00014c0001057983 */ /* 0x000f220000300800 */
[----:B---3--:R-:W-:-:S02]  /*1a1f0*/  IMAD.MOV.U32 R191, RZ, RZ, R3 ;  /* 0x000000ffffbf7224 */ /* 0x008fc400078e0003 */
[----:B------:R-:W-:Y:S01]  /*1a200*/  IMAD.MOV.U32 R190, RZ, RZ, R0 ;  /* 0x000000ffffbe7224 */ /* 0x000fe200078e0000 */
[----:B--2---:R-:W2:Y:S04]  /*1a210*/  LDL.LU R3, [R1+0x310] ;  /* 0x0003100001037983 */ /* 0x004ea80000300800 */
[----:B------:R-:W3:Y:S01]  /*1a220*/  LDL.LU R0, [R1+0x314] ;  /* 0x0003140001007983 */ /* 0x000ee20000300800 */
[----:B------:R-:W-:-:S03]  /*1a230*/  ISETP.GT.AND P1, PT, R176, 0x2f, PT ;  /* 0x0000002fb000780c */ /* 0x000fc60003f24270 */
[----:B------:R1:W-:Y:S01]  /*1a240*/  LDGSTS.E [R187+0x8008], desc[UR4][R190.64], P2 ;  /* 0x08008000bebb7fae */ /* 0x0003e20009121844 */
[-C--:B------:R-:W-:Y:S02]  /*1a250*/  IADD3 R181, P3, R181, R183.reuse, RZ ;  /* 0x000000b7b5b57210 */ /* 0x080fe40007f7e0ff */
[----:B-1----:R-:W-:Y:S02]  /*1a260*/  SEL R190, RZ, 0x4, !P1 ;  /* 0x00000004ffbe7807 */ /* 0x002fe40004800000 */
[----:B------:R-:W-:Y:S02]  /*1a270*/  IADD3.X R188, R188, R182, RZ, P3, !PT ;  /* 0x000000b6bcbc7210 */ /* 0x000fe40001ffe4ff */
[----:B------:R-:W-:Y:S02]  /*1a280*/  SEL R190, R190, RZ, !P0 ;  /* 0x000000ffbebe7207 */ /* 0x000fe40004000000 */
[----:B----4-:R-:W-:Y:S02]  /*1a290*/  IADD3 R2, P4, R2, R183, RZ ;  /* 0x000000b702027210 */ /* 0x010fe40007f9e0ff */
        /* <DEDUP_REMOVED lines=20> */
[----:B------:R-:W-:-:S04]  /*1a3e0*/  IADD3 R5, P3, R5, R183, RZ ;  /* 0x000000b705057210 */ /* 0x000fc80007f7e0ff */
[----:B------:R-:W-:Y:S01]  /*1a3f0*/  IADD3.X R189, R189, R182, RZ, P3, !PT ;  /* 0x000000b6bdbd7210 */ /* 0x000fe20001ffe4ff */
[----:B------:R-:W-:Y:S01]  /*1a400*/  IMAD.MOV.U32 R190, RZ, RZ, R5 ;  /* 0x000000ffffbe7224 */ /* 0x000fe200078e0005 */
[----:B---3--:R-:W-:Y:S01]  /*1a410*/  IADD3 R0, P4, R0, R183, RZ ;  /* 0x000000b700007210 */ /* 0x008fe20007f9e0ff */
[----:B------:R-:W-:Y:S01]  /*1a420*/  STL [R1+0x14c], R5 ;  /* 0x00014c0501007387 */ /* 0x000fe20000100800 */
[----:B------:R-:W-:-:S03]  /*1a430*/  MOV R191, R189 ;  /* 0x000000bd00bf7202 */ /* 0x000fc60000000f00 */
[----:B--2---:R-:W-:Y:S01]  /*1a440*/  IMAD.X R3, R3, 0x1, R182, P4 ;  /* 0x0000000103037824 */ /* 0x004fe200020e06b6 */
        /* <DEDUP_REMOVED lines=11> */
[----:B------:R1:W-:Y:S02]  /*1a500*/  LDGSTS.E [R187+0x10000], desc[UR4][R190.64], P2 ;  /* 0x10000000bebb7fae */ /* 0x0003e40009121844 */
[----:B-1----:R-:W-:Y:S02]  /*1a510*/  SEL R190, RZ, 0x4, !P1 ;  /* 0x00000004ffbe7807 */ /* 0x002fe40004800000 */
[----:B------:R-:W-:Y:S02]  /*1a520*/  IADD3 R181, P3, R181, R183, RZ ;  /* 0x000000b7b5b57210 */ /* 0x000fe40007f7e0ff */
[----:B------:R-:W-:Y:S02]  /*1a530*/  SEL R190, R190, RZ, !P0 ;  /* 0x000000ffbebe7207 */ /* 0x000fe40004000000 */
[----:B------:R-:W-:Y:S02]  /*1a540*/  IADD3.X R188, R188, R182, RZ, P3, !PT ;  /* 0x000000b6bcbc7210 */ /* 0x000fe40001ffe4ff */
[----:B------:R-:W-:-:S02]  /*1a550*/  ISETP.NE.U32.AND P1, PT, R190, RZ, PT ;  /* 0x000000ffbe00720c */ /* 0x000fc40003f25070 */
[----:B----4-:R-:W-:Y:S01]  /*1a560*/  IADD3 R2, P4, R2, R183, RZ ;  /* 0x000000b702027210 */ /* 0x010fe20007f9e0ff */
        /* <DEDUP_REMOVED lines=8> */
[----:B-1----:R-:W2:Y:S01]  /*1a5f0*/  LDL.LU R188, [R1+0x338] ;  /* 0x0003380001bc7983 */ /* 0x002ea20000300800 */
[----:B------:R-:W-:-:S03]  /*1a600*/  ISETP.GT.AND P2, PT, R176, 0x4e, PT ;  /* 0x0000004eb000780c */ /* 0x000fc60003f44270 */
[----:B------:R-:W2:Y:S01]  /*1a610*/  LDL.LU R181, [R1+0x33c] ;  /* 0x00033c0001b57983 */ /* 0x000ea20000300800 */
[----:B----4-:R-:W-:Y:S02]  /*1a620*/  IMAD.MOV.U32 R191, RZ, RZ, R4 ;  /* 0x000000ffffbf7224 */ /* 0x010fe400078e0004 */
[----:B------:R-:W-:Y:S01]  /*1a630*/  IMAD.MOV.U32 R190, RZ, RZ, R2 ;  /* 0x000000ffffbe7224 */ /* 0x000fe200078e0002 */
[----:B------:R-:W4:Y:S04]  /*1a640*/  LDL.LU R4, [R1+0x340] ;  /* 0x0003400001047983 */ /* 0x000f280000300800 */
        /* <DEDUP_REMOVED lines=9> */
[----:B------:R-:W-:Y:S01]  /*1a6e0*/  IMAD.MOV.U32 R190, RZ, RZ, R5 ;  /* 0x000000ffffbe7224 */ /* 0x000fe200078e0005 */
[----:B------:R-:W-:Y:S02]  /*1a6f0*/  MOV R191, R189 ;  /* 0x000000bd00bf7202 */ /* 0x000fe40000000f00 */
[----:B--2---:R-:W-:Y:S01]  /*1a700*/  IMAD.X R3, R3, 0x1, R182, P4 ;  /* 0x0000000103037824 */ /* 0x004fe200020e06b6 */
[----:B------:R1:W-:Y:S04]  /*1a710*/  STL [R1+0x328], R189 ;  /* 0x000328bd01007387 */ /* 0x0003e80000100800 */
[----:B------:R-:W-:Y:S04]  /*1a720*/  STL [R1+0x334], R0 ;  /* 0x0003340001007387 */ /* 0x000fe80000100800 */
[----:B------:R2:W-:Y:S04]  /*1a730*/  STL [R1+0x330], R3 ;  /* 0x0003300301007387 */ /* 0x0005e80000100800 */
[----:B-1----:R-:W3:Y:S04]  /*1a740*/  LDL.LU R189, [R1+0x348] ;  /* 0x0003480001bd7983 */ /* 0x002ee80000300800 */
[----:B------:R1:W-:Y:S04]  /*1a750*/  LDGSTS.E [R187+0x14004], desc[UR4][R190.64], P1 ;  /* 0x14004000bebb7fae */ /* 0x0003e80008921844 */
[----:B------:R-:W3:Y:S01]  /*1a760*/  LDL.LU R5, [R1+0x34c] ;  /* 0x00034c0001057983 */ /* 0x000ee20000300800 */
[----:B-1----:R-:W-:-:S02]  /*1a770*/  IMAD.MOV.U32 R191, RZ, RZ, R3 ;  /* 0x000000ffffbf7224 */ /* 0x002fc400078e0003 */
[----:B------:R-:W-:Y:S01]  /*1a780*/  IMAD.MOV.U32 R190, RZ, RZ, R0 ;  /* 0x000000ffffbe7224 */ /* 0x000fe200078e0000 */
[----:B--2---:R-:W2:Y:S04]  /*1a790*/  LDL.LU R3, [R1+0x510] ;  /* 0x0005100001037983 */ /* 0x004ea80000300800 */
[----:B------:R-:W2:Y:S01]  /*1a7a0*/  LDL.LU R0, [R1+0x514] ;  /* 0x0005140001007983 */ /* 0x000ea20000300800 */
[----:B------:R-:W-:-:S03]  /*1a7b0*/  ISETP.GT.AND P1, PT, R176, 0x4f, PT ;  /* 0x0000004fb000780c */ /* 0x000fc60003f24270 */
[----:B------:R1:W-:Y:S02]  /*1a7c0*/  LDGSTS.E [R187+0x10008], desc[UR4][R190.64], P2 ;  /* 0x10008000bebb7fae */ /* 0x0003e40009121844 */
[----:B-1----:R-:W-:Y:S02]  /*1a7d0*/  SEL R190, RZ, 0x4, !P1 ;  /* 0x00000004ffbe7807 */ /* 0x002fe40004800000 */
[-C--:B------:R-:W-:Y:S02]  /*1a7e0*/  IADD3 R181, P3, R181, R183.reuse, RZ ;  /* 0x000000b7b5b57210 */ /* 0x080fe40007f7e0ff */
[----:B------:R-:W-:Y:S02]  /*1a7f0*/  SEL R190, R190, RZ, !P0 ;  /* 0x000000ffbebe7207 */ /* 0x000fe40004000000 */
[----:B------:R-:W-:Y:S02]  /*1a800*/  IADD3.X R188, R188, R182, RZ, P3, !PT ;  /* 0x000000b6bcbc7210 */ /* 0x000fe40001ffe4ff */
[----:B----4-:R-:W-:-:S02]  /*1a810*/  IADD3 R2, P4, R2, R183, RZ ;  /* 0x000000b702027210 */ /* 0x010fc40007f9e0ff */
        /* <DEDUP_REMOVED lines=23> */
[----:B------:R1:W-:Y:S02]  /*1a990*/  STL [R1+0x34c], R5 ;  /* 0x00034c0501007387 */ /* 0x0003e40000100800 */
[----:B------:R-:W-:Y:S02]  /*1a9a0*/  MOV R191, R189 ;  /* 0x000000bd00bf7202 */ /* 0x000fe40000000f00 */
[----:B--2---:R-:W-:Y:S01]  /*1a9b0*/  IADD3 R0, P4, R0, R183, RZ ;  /* 0x000000b700007210 */ /* 0x004fe20007f9e0ff */
[----:B------:R-:W-:Y:S04]  /*1a9c0*/  STL [R1+0x348], R189 ;  /* 0x000348bd01007387 */ /* 0x000fe80000100800 */
[----:B------:R-:W-:Y:S01]  /*1a9d0*/  IMAD.X R3, R3, 0x1, R182, P4 ;  /* 0x0000000103037824 */ /* 0x000fe200020e06b6 */
[----:B------:R-:W-:Y:S04]  /*1a9e0*/  STL [R1+0x514], R0 ;  /* 0x0005140001007387 */ /* 0x000fe80000100800 */
[----:B------:R2:W-:Y:S04]  /*1a9f0*/  LDGSTS.E [R187+0x1400c], desc[UR4][R190.64], P1 ;  /* 0x1400c000bebb7fae */ /* 0x0005e80008921844 */
[----:B------:R3:W-:Y:S04]  /*1aa00*/  STL [R1+0x510], R3 ;  /* 0x0005100301007387 */ /* 0x0007e80000100800 */
[----:B-1----:R-:W4:Y:S01]  /*1aa10*/  LDL.LU R5, [R1+0x528] ;  /* 0x0005280001057983 */ /* 0x002f220000300800 */
[----:B--2---:R-:W-:-:S03]  /*1aa20*/  IMAD.MOV.U32 R191, RZ, RZ, R3 ;  /* 0x000000ffffbf7224 */ /* 0x004fc600078e0003 */
[----:B---3--:R-:W2:Y:S01]  /*1aa30*/  LDL.LU R3, [R1+0x52c] ;  /* 0x00052c0001037983 */ /* 0x008ea20000300800 */
[----:B------:R-:W-:-:S03]  /*1aa40*/  IMAD.MOV.U32 R190, RZ, RZ, R0 ;  /* 0x000000ffffbe7224 */ /* 0x000fc600078e0000 */
[----:B------:R-:W3:Y:S04]  /*1aa50*/  LDL.LU R189, [R1+0x530] ;  /* 0x0005300001bd7983 */ /* 0x000ee80000300800 */
[----:B------:R-:W3:Y:S01]  /*1aa60*/  LDL.LU R0, [R1+0x534] ;  /* 0x0005340001007983 */ /* 0x000ee20000300800 */
[----:B------:R-:W-:-:S03]  /*1aa70*/  ISETP.GT.AND P1, PT, R176, 0x6d, PT ;  /* 0x0000006db000780c */ /* 0x000fc60003f24270 */
[----:B------:R1:W-:Y:S02]  /*1aa80*/  LDGSTS.E [R187+0x18000], desc[UR4][R190.64], P2 ;  /* 0x18000000bebb7fae */ /* 0x0003e40009121844 */
[----:B-1----:R-:W-:Y:S02]  /*1aa90*/  SEL R190, RZ, 0x4, !P1 ;  /* 0x00000004ffbe7807 */ /* 0x002fe40004800000 */
[----:B------:R-:W-:-:S04]  /*1aaa0*/  IADD3 R181, P3, R181, R183, RZ ;  /* 0x000000b7b5b57210 */ /* 0x000fc80007f7e0ff */
[----:B------:R-:W-:Y:S01]  /*1aab0*/  IADD3.X R188, R188, R182, RZ, P3, !PT ;  /* 0x000000b6bcbc7210 */ /* 0x000fe20001ffe4ff */
[----:B------:R-:W-:Y:S01]  /*1aac0*/  STL [R1+0x51c], R181 ;  /* 0x00051cb501007387 */ /* 0x000fe20000100800 */
[----:B------:R-:W-:Y:S02]  /*1aad0*/  SEL R190, R190, RZ, !P0 ;  /* 0x000000ffbebe7207 */ /* 0x000fe40004000000 */
[----:B----4-:R-:W-:Y:S01]  /*1aae0*/  IADD3 R2, P4, R2, R183, RZ ;  /* 0x000000b702027210 */ /* 0x010fe20007f9e0ff */
[----:B------:R1:W-:Y:S04]  /*1aaf0*/  STL [R1+0x518], R188 ;  /* 0x000518bc01007387 */ /* 0x0003e80000100800 */
[----:B------:R-:W-:Y:S01]  /*1ab00*/  IMAD.X R4, R4, 0x1, R182, P4 ;  /* 0x0000000104047824 */ /* 0x000fe200020e06b6 */
[----:B------:R-:W-:Y:S01]  /*1ab10*/  STL [R1+0x524], R2 ;  /* 0x0005240201007387 */ /* 0x000fe20000100800 */
[----:B------:R-:W-:Y:S01]  /*1ab20*/  ISETP.NE.U32.AND P1, PT, R190, RZ, PT ;  /* 0x000000ffbe00720c */ /* 0x000fe20003f25070 */
[----:B------:R-:W-:Y:S01]  /*1ab30*/  IMAD.MOV.U32 R190, RZ, RZ, R181 ;  /* 0x000000ffffbe7224 */ /* 0x000fe200078e00b5 */
[----:B------:R-:W-:Y:S01]  /*1ab40*/  MOV R191, R188 ;  /* 0x000000bc00bf7202 */ /* 0x000fe20000000f00 */
        /* <DEDUP_REMOVED lines=8> */
[----:B------:R1:W-:Y:S04]  /*1abd0*/  LDGSTS.E [R187+0x18004], desc[UR4][R190.64], P1 ;  /* 0x18004000bebb7fae */ /* 0x0003e80008921844 */
[----:B------:R-:W4:Y:S01]  /*1abe0*/  LDL.LU R2, [R1+0x54c] ;  /* 0x00054c0001027983 */ /* 0x000f220000300800 */
[----:B-1----:R-:W-:-:S04]  /*1abf0*/  SEL R190, RZ, 0x4, !P2 ;  /* 0x00000004ffbe7807 */ /* 0x002fc80005000000 */
[----:B------:R-:W-:-:S04]  /*1ac00*/  SEL R190, R190, RZ, !P0 ;  /* 0x000000ffbebe7207 */ /* 0x000fc80004000000 */
[----:B------:R-:W-:Y:S02]  /*1ac10*/  ISETP.NE.U32.AND P2, PT, R190, RZ, PT ;  /* 0x000000ffbe00720c */ /* 0x000fe40003f45070 */
[----:B--2---:R-:W-:-:S04]  /*1ac20*/  IADD3 R3, P3, R3, R183, RZ ;  /* 0x000000b703037210 */ /* 0x004fc80007f7e0ff */
[----:B------:R-:W-:Y:S01]  /*1ac30*/  IADD3.X R5, R5, R182, RZ, P3, !PT ;  /* 0x000000b605057210 */ /* 0x000fe20001ffe4ff */
[----:B------:R-:W-:Y:S01]  /*1ac40*/  STL [R1+0x52c], R3 ;  /* 0x00052c0301007387 */ /* 0x000fe20000100800 */
[----:B---3--:R-:W-:-:S03]  /*1ac50*/  IADD3 R0, P4, R0, R183, RZ ;  /* 0x000000b700007210 */ /* 0x008fc60007f9e0ff */
[----:B------:R1:W-:Y:S01]  /*1ac60*/  STL [R1+0x528], R5 ;  /* 0x0005280501007387 */ /* 0x0003e20000100800 */
[----:B------:R-:W-:-:S03]  /*1ac70*/  MOV R191, R5 ;  /* 0x0000000500bf7202 */ /* 0x000fc60000000f00 */
[----:B------:R2:W-:Y:S01]  /*1ac80*/  STL [R1+0x534], R0 ;  /* 0x0005340001007387 */ /* 0x0005e20000100800 */
[----:B------:R-:W-:-:S03]  /*1ac90*/  IMAD.X R189, R189, 0x1, R182, P4 ;  /* 0x00000001bdbd7824 */ /* 0x000fc600020e06b6 */
[----:B-1----:R-:W3:Y:S01]  /*1aca0*/  LDL.LU R5, [R1+0x540] ;  /* 0x0005400001057983 */ /* 0x002ee20000300800 */
[----:B------:R-:W-:-:S03]  /*1acb0*/  IMAD.MOV.U32 R190, RZ, RZ, R3 ;  /* 0x000000ffffbe7224 */ /* 0x000fc600078e0003 */
[----:B------:R-:W-:Y:S04]  /*1acc0*/  STL [R1+0x530], R189 ;  /* 0x000530bd01007387 */ /* 0x000fe80000100800 */
[----:B------:R-:W3:Y:S04]  /*1acd0*/  LDL.LU R3, [R1+0x548] ;  /* 0x0005480001037983 */ /* 0x000ee80000300800 */
[----:B------:R1:W-:Y:S02]  /*1ace0*/  LDGSTS.E [R187+0x1c004], desc[UR4][R190.64], P1 ;  /* 0x1c004000bebb7fae */ /* 0x0003e40008921844 */
[----:B-1----:R-:W-:-:S02]  /*1acf0*/  IMAD.MOV.U32 R190, RZ, RZ, R0 ;  /* 0x000000ffffbe7224 */ /* 0x002fc400078e0000 */
[----:B--2---:R-:W2:Y:S01]  /*1ad00*/  LDL R0, [R1+0xc3c] ;  /* 0x000c3c0001007983 */ /* 0x004ea20000100800 */
[----:B------:R-:W-:Y:S01]  /*1ad10*/  IMAD.MOV.U32 R191, RZ, RZ, R189 ;  /* 0x000000ffffbf7224 */ /* 0x000fe200078e00bd */
[----:B------:R-:W-:-:S04]  /*1ad20*/  ISETP.GT.AND P1, PT, R176, 0x6f, PT ;  /* 0x0000006fb000780c */ /* 0x000fc80003f24270 */
[----:B------:R1:W-:Y:S01]  /*1ad30*/  LDGSTS.E [R187+0x18008], desc[UR4][R190.64], P2 ;  /* 0x18008000bebb7fae */ /* 0x0003e20009121844 */
[----:B------:R-:W-:Y:S02]  /*1ad40*/  IADD3 R181, P3, R181, R183, RZ ;  /* 0x000000b7b5b57210 */ /* 0x000fe40007f7e0ff */
[----:B-1----:R-:W-:Y:S02]  /*1ad50*/  SEL R190, RZ, 0x4, !P1 ;  /* 0x00000004ffbe7807 */ /* 0x002fe40004800000 */
[----:B------:R-:W-:Y:S02]  /*1ad60*/  IADD3.X R188, R188, R182, RZ, P3, !PT ;  /* 0x000000b6bcbc7210 */ /* 0x000fe40001ffe4ff */
[----:B------:R-:W-:-:S03]  /*1ad70*/  SEL R190, R190, RZ, !P0 ;  /* 0x000000ffbebe7207 */ /* 0x000fc60004000000 */
[----:B------:R-:W-:Y:S01]  /*1ad80*/  IMAD.MOV.U32 R191, RZ, RZ, R188 ;  /* 0x000000ffffbf7224 */ /* 0x000fe200078e00bc */
[----:B------:R-:W-:Y:S01]  /*1ad90*/  ISETP.NE.U32.AND P1, PT, R190, RZ, PT ;  /* 0x000000ffbe00720c */ /* 0x000fe20003f25070 */
        /* <DEDUP_REMOVED lines=8> */
[----:B---3--:R-:W-:-:S04]  /*1ae20*/  IADD3.X R5, R5, R182, RZ, P2, !PT ;  /* 0x000000b605057210 */ /* 0x008fc800017fe4ff */
        /* <DEDUP_REMOVED lines=12> */
[----:B------:R-:W-:Y:S01]  /*1aef0*/  ISETP.NE.U32.AND P2, PT, R187, RZ, PT ;  /* 0x000000ffbb00720c */ /* 0x000fe20003f45070 */
[----:B--2---:R-:W-:Y:S02]  /*1af00*/  VIADD R187, R0, UR8 ;  /* 0x0000000800bb7c36 */ /* 0x004fe40008000000 */
[----:B-1----:R-:W2:Y:S04]  /*1af10*/  LDL.LU R3, [R1+0x150] ;  /* 0x0001500001037983 */ /* 0x002ea80000300800 */
[----:B------:R-:W3:Y:S01]  /*1af20*/  LDL.LU R0, [R1+0x154] ;  /* 0x0001540001007983 */ /* 0x000ee20000300800 */
[-C--:B------:R-:W-:Y:S02]  /*1af30*/  IADD3 R210, P1, R210, R183.reuse, RZ ;  /* 0x000000b7d2d27210 */ /* 0x080fe40007f3e0ff */
[----:B------:R-:W-:Y:S01]  /*1af40*/  IADD3 R212, P3, R212, R183, RZ ;  /* 0x000000b7d4d47210 */ /* 0x000fe20007f7e0ff */
[----:B------:R-:W4:Y:S01]  /*1af50*/  LDL.LU R188, [R1+0x158] ;  /* 0x0001580001bc7983 */ /* 0x000f220000300800 */
[----:B------:R-:W-:Y:S01]  /*1af60*/  IADD3.X R209, R209, R182, RZ, P1, !PT ;  /* 0x000000b6d1d17210 */ /* 0x000fe20000ffe4ff */
[----:B------:R-:W-:Y:S01]  /*1af70*/  IMAD.MOV.U32 R190, RZ, RZ, R210 ;  /* 0x000000ffffbe7224 */ /* 0x000fe200078e00d2 */
[----:B------:R-:W-:Y:S01]  /*1af80*/  ISETP.GT.AND P1, PT, R176, 0x11, PT ;  /* 0x00000011b000780c */ /* 0x000fe20003f24270 */
[----:B------:R-:W-:Y:S01]  /*1af90*/  IMAD.X R211, R211, 0x1, R182, P3 ;  /* 0x00000001d3d37824 */ /* 0x000fe200018e06b6 */
[----:B------:R-:W-:Y:S01]  /*1afa0*/  MOV R191, R209 ;  /* 0x000000d100bf7202 */ /* 0x000fe20000000f00 */
[----:B------:R-:W4:Y:S04]  /*1afb0*/  LDL.LU R181, [R1+0x15c] ;  /* 0x00015c0001b57983 */ /* 0x000f280000300800 */
[----:B------:R1:W-:Y:S01]  /*1afc0*/  LDGSTS.E [R187], desc[UR4][R190.64], P2 ;  /* 0x00000000bebb7fae */ /* 0x0003e20009121844 */
[----:B------:R-:W-:-:S02]  /*1afd0*/  IADD3 R214, P4, R214, R183, RZ ;  /* 0x000000b7d6d67210 */ /* 0x000fc40007f9e0ff */
[----:B------:R-:W-:Y:S01]  /*1afe0*/  IADD3 R216, P3, R216, R183, RZ ;  /* 0x000000b7d8d87210 */ /* 0x000fe20007f7e0ff */
[----:B------:R-:W4:Y:S01]  /*1aff0*/  LDL.LU R4, [R1+0x160] ;  /* 0x0001600001047983 */ /* 0x000f220000300800 */
[----:B-1----:R-:W-:Y:S01]  /*1b000*/  SEL R190, RZ, 0x4, !P1 ;  /* 0x00000004ffbe7807 */ /* 0x002fe20004800000 */
[----:B------:R-:W-:Y:S02]  /*1b010*/  IMAD.MOV.U32 R191, RZ, RZ, R211 ;  /* 0x000000ffffbf7224 */ /* 0x000fe400078e00d3 */
[----:B------:R-:W4:Y:S01]  /*1b020*/  LDL.LU R2, [R1+0x164] ;  /* 0x0001640001027983 */ /* 0x000f220000300800 */
[----:B------:R-:W-:Y:S01]  /*1b030*/  SEL R190, R190, RZ, !P0 ;  /* 0x000000ffbebe7207 */ /* 0x000fe20004000000 */
[----:B------:R-:W-:-:S03]  /*1b040*/  IMAD.X R213, R213, 0x1, R182, P4 ;  /* 0x00000001d5d57824 */ /* 0x000fc600020e06b6 */
[----:B------:R-:W-:Y:S02]  /*1b050*/  ISETP.NE.U32.AND P1, PT, R190, RZ, PT ;  /* 0x000000ffbe00720c */ /* 0x000fe40003f25070 */
[----:B------:R-:W-:-:S05]  /*1b060*/  MOV R190, R212 ;  /* 0x000000d400be7202 */ /* 0x000fca0000000f00 */
[----:B------:R1:W-:Y:S01]  /*1b070*/  LDGSTS.E [R187+0x4000], desc[UR4][R190.64], P2 ;  /* 0x04000000bebb7fae */ /* 0x0003e20009121844 */
[----:B------:R-:W-:Y:S01]  /*1b080*/  ISETP.GT.AND P2, PT, R176, 0x12, PT ;  /* 0x00000012b000780c */ /* 0x000fe20003f44270 */
[----:B-1----:R-:W-:Y:S01]  /*1b090*/  IMAD.MOV.U32 R190, RZ, RZ, R214 ;  /* 0x000000ffffbe7224 */ /* 0x002fe200078e00d6 */
[----:B------:R-:W-:-:S05]  /*1b0a0*/  MOV R191, R213 ;  /* 0x000000d500bf7202 */ /* 0x000fca0000000f00 */
[----:B------:R1:W-:Y:S01]  /*1b0b0*/  LDGSTS.E [R187+0x4], desc[UR4][R190.64], P1 ;  /* 0x00004000bebb7fae */ /* 0x0003e20008921844 */
[----:B------:R-:W-:Y:S01]  /*1b0c0*/  IADD3 R218, P4, R218, R183, RZ ;  /* 0x000000b7dada7210 */ /* 0x000fe20007f9e0ff */
[----:B------:R-:W-:Y:S01]  /*1b0d0*/  IMAD.X R215, R215, 0x1, R182, P3 ;  /* 0x00000001d7d77824 */ /* 0x000fe200018e06b6 */
[----:B-1----:R-:W-:-:S04]  /*1b0e0*/  SEL R190, RZ, 0x4, !P2 ;  /* 0x00000004ffbe7807 */ /* 0x002fc80005000000 */
[----:B------:R-:W-:Y:S01]  /*1b0f0*/  SEL R190, R190, RZ, !P0 ;  /* 0x000000ffbebe7207 */ /* 0x000fe20004000000 */
[----:B------:R-:W-:-:S03]  /*1b100*/  IMAD.MOV.U32 R191, RZ, RZ, R215 ;  /* 0x000000ffffbf7224 */ /* 0x000fc600078e00d7 */
[----:B------:R-:W-:Y:S01]  /*1b110*/  ISETP.NE.U32.AND P2, PT, R190, RZ, PT ;  /* 0x000000ffbe00720c */ /* 0x000fe20003f45070 */
[----:B------:R-:W-:Y:S01]  /*1b120*/  IMAD.X R217, R217, 0x1, R182, P4 ;  /* 0x00000001d9d97824 */ /* 0x000fe200020e06b6 */
[----:B------:R-:W-:-:S05]  /*1b130*/  MOV R190, R216 ;  /* 0x000000d800be7202 */ /* 0x000fca0000000f00 */
[----:B------:R1:W-:Y:S01]  /*1b140*/  LDGSTS.E [R187+0x4004], desc[UR4][R190.64], P1 ;  /* 0x04004000bebb7fae */ /* 0x0003e20008921844 */
[----:B------:R-:W-:Y:S02]  /*1b150*/  ISETP.GT.AND P1, PT, R176, 0x13, PT ;  /* 0x00000013b000780c */ /* 0x000fe40003f24270 */
[----:B------:R-:W-:Y:S01]  /*1b160*/  IADD3 R220, P3, R220, R183, RZ ;  /* 0x000000b7dcdc7210 */ /* 0x000fe20007f7e0ff */
        /* <DEDUP_REMOVED lines=17> */
[----:B------:R-:W-:Y:S01]  /*1b280*/  IMAD.X R223, R223, 0x1, R182, P3 ;  /* 0x00000001dfdf7824 */ /* 0x000fe200018e06b6 */
[----:B-1----:R-:W-:-:S04]  /*1b290*/  SEL R190, RZ, 0x4, !P2 ;  /* 0x00000004ffbe7807 */ /* 0x002fc80005000000 */
[----:B------:R-:W-:Y:S01]  /*1b2a0*/  SEL R190, R190, RZ, !P0 ;  /* 0x000000ffbebe7207 */ /* 0x000fe20004000000 */
[----:B------:R-:W-:-:S03]  /*1b2b0*/  IMAD.MOV.U32 R191, RZ, RZ, R223 ;  /* 0x000000ffffbf7224 */ /* 0x000fc600078e00df */
[----:B------:R-:W-:Y:S02]  /*1b2c0*/  ISETP.NE.U32.AND P2, PT, R190, RZ, PT ;  /* 0x000000ffbe00720c */ /* 0x000fe40003f45070 */
[----:B------:R-:W-:-:S05]  /*1b2d0*/  MOV R190, R224 ;  /* 0x000000e000be7202 */ /* 0x000fca0000000f00 */
[----:B------:R1:W-:Y:S01]  /*1b2e0*/  LDGSTS.E [R187+0x400c], desc[UR4][R190.64], P1 ;  /* 0x0400c000bebb7fae */ /* 0x0003e20008921844 */
[----:B---3--:R-:W-:-:S05]  /*1b2f0*/  IADD3 R0, P4, R0, R183, RZ ;  /* 0x000000b700007210 */ /* 0x008fca0007f9e0ff */
[----:B--2---:R-:W-:Y:S01]  /*1b300*/  IMAD.X R3, R3, 0x1, R182, P4 ;  /* 0x0000000103037824 */ /* 0x004fe200020e06b6 */
[----:B------:R-:W-:Y:S01]  /*1b310*/  STL [R1+0x154], R0 ;  /* 0x0001540001007387 */ /* 0x000fe20000100800 */
[----:B-1----:R-:W-:-:S03]  /*1b320*/  IMAD.MOV.U32 R190, RZ, RZ, R0 ;  /* 0x000000ffffbe7224 */ /* 0x002fc600078e0000 */
[----:B------:R1:W-:Y:S01]  /*1b330*/  STL [R1+0x150], R3 ;  /* 0x0001500301007387 */ /* 0x0003e20000100800 */
[----:B------:R-:W-:-:S03]  /*1b340*/  MOV R191, R3 ;  /* 0x0000000300bf7202 */ /* 0x000fc60000000f00 */
        /* <DEDUP_REMOVED lines=22> */
[----:B------:R-:W-:-:S02]  /*1b4b0*/  ISETP.GT.AND P2, PT, R176, 0x32, PT ;  /* 0x00000032b000780c */ /* 0x000fc40003f44270 */
[----:B-1----:R-:W-:Y:S01]  /*1b4c0*/  MOV R191, R4 ;  /* 0x0000000400bf7202 */ /* 0x002fe20000000f00 */
[----:B------:R-:W-:Y:S01]  /*1b4d0*/  IMAD.MOV.U32 R190, RZ, RZ, R2 ;  /* 0x000000ffffbe7224 */ /* 0x000fe200078e0002 */
[----:B----4-:R-:W4:Y:S04]  /*1b4e0*/  LDL.LU R4, [R1+0x180] ;  /* 0x0001800001047983 */ /* 0x010f280000300800 */
[----:B------:R-:W4:Y:S04]  /*1b4f0*/  LDL.LU R2, [R1+0x184] ;  /* 0x0001840001027983 */ /* 0x000f280000300800 */
[----:B------:R1:W-:Y:S02]  /*1b500*/  LDGSTS.E [R187+0x8004], desc[UR4][R190.64], P1 ;  /* 0x08004000bebb7fae */ /* 0x0003e40008921844 */
[----:B-1----:R-:W-:-:S04]  /*1b510*/  SEL R190, RZ, 0x4, !P2 ;  /* 0x00000004ffbe7807 */ /* 0x002fc80005000000 */
[----:B------:R-:W-:-:S04]  /*1b520*/  SEL R190, R190, RZ, !P0 ;  /* 0x000000ffbebe7207 */ /* 0x000fc80004000000 */
[----:B------:R-:W-:Y:S02]  /*1b530*/  ISETP.NE.U32.AND P2, PT, R190, RZ, PT ;  /* 0x000000ffbe00720c */ /* 0x000fe40003f45070 */
[----:B---3--:R-:W-:-:S05]  /*1b540*/  IADD3 R5, P3, R5, R183, RZ ;  /* 0x000000b705057210 */ /* 0x008fca0007f7e0ff */
[--C-:B--2---:R-:W-:Y:S01]  /*1b550*/  IMAD.X R189, R189, 0x1, R182.reuse, P3 ;  /* 0x00000001bdbd7824 */ /* 0x104fe200018e06b6 */
[----:B------:R-:W-:Y:S01]  /*1b560*/  IADD3 R0, P4, R0, R183, RZ ;  /* 0x000000b700007210 */ /* 0x000fe20007f9e0ff */
[----:B------:R-:W-:Y:S01]  /*1b570*/  STL [R1+0x16c], R5 ;  /* 0x00016c0501007387 */ /* 0x000fe20000100800 */
[----:B------:R-:W-:Y:S01]  /*1b580*/  MOV R190, R5 ;  /* 0x0000000500be7202 */ /* 0x000fe20000000f00 */
[----:B------:R-:W-:Y:S02]  /*1b590*/  IMAD.MOV.U32 R191, RZ, RZ, R189 ;  /* 0x000000ffffbf7224 */ /* 0x000fe400078e00bd */
[----:B------:R-:W-:Y:S01]  /*1b5a0*/  IMAD.X R3, R3, 0x1, R182, P4 ;  /* 0x0000000103037824 */ /* 0x000fe200020e06b6 */
[----:B------:R1:W-:Y:S04]  /*1b5b0*/  STL [R1+0x168], R189 ;  /* 0x000168bd01007387 */ /* 0x0003e80000100800 */
[----:B------:R-:W-:Y:S04]  /*1b5c0*/  STL [R1+0x174], R0 ;  /* 0x0001740001007387 */ /* 0x000fe80000100800 */
[----:B------:R2:W-:Y:S04]  /*1b5d0*/  STL [R1+0x170], R3 ;  /* 0x0001700301007387 */ /* 0x0005e80000100800 */
[----:B-1----:R-:W3:Y:S04]  /*1b5e0*/  LDL.LU R189, [R1+0x188] ;  /* 0x0001880001bd7983 */ /* 0x002ee80000300800 */
[----:B------:R1:W-:Y:S04]  /*1b5f0*/  LDGSTS.E [R187+0xc004], desc[UR4][R190.64], P1 ;  /* 0x0c004000bebb7fae */ /* 0x0003e80008921844 */
[----:B------:R-:W3:Y:S01]  /*1b600*/  LDL.LU R5, [R1+0x18c] ;  /* 0x00018c0001057983 */ /* 0x000ee20000300800 */
[----:B-1----:R-:W-:Y:S01]  /*1b610*/  MOV R191, R3 ;  /* 0x0000000300bf7202 */ /* 0x002fe20000000f00 */
[----:B------:R-:W-:-:S02]  /*1b620*/  IMAD.MOV.U32 R190, RZ, RZ, R0 ;  /* 0x000000ffffbe7224 */ /* 0x000fc400078e0000 */
        /* <DEDUP_REMOVED lines=18> */
[----:B-1----:R-:W2:Y:S01]  /*1b750*/  LDL.LU R188, [R1+0x358] ;  /* 0x0003580001bc7983 */ /* 0x002ea20000300800 */
[----:B------:R-:W-:-:S03]  /*1b760*/  ISETP.GT.AND P2, PT, R176, 0x50, PT ;  /* 0x00000050b000780c */ /* 0x000fc60003f44270 */
        /* <DEDUP_REMOVED lines=10> */
[--C-:B------:R-:W-:Y:S01]  /*1b810*/  IMAD.X R189, R189, 0x1, R182.reuse, P3 ;  /* 0x00000001bdbd7824 */ /* 0x100fe200018e06b6 */
[----:B------:R-:W-:Y:S01]  /*1b820*/  MOV R190, R5 ;  /* 0x0000000500be7202 */ /* 0x000fe20000000f00 */
[----:B------:R-:W-:Y:S01]  /*1b830*/  STL [R1+0x18c], R5 ;  /* 0x00018c0501007387 */ /* 0x000fe20000100800 */
[----:B--2---:R-:W-:Y:S01]  /*1b840*/  IADD3 R0, P4, R0, R183, RZ ;  /* 0x000000b700007210 */ /* 0x004fe20007f9e0ff */
[----:B------:R-:W-:Y:S02]  /*1b850*/  IMAD.MOV.U32 R191, RZ, RZ, R189 ;  /* 0x000000ffffbf7224 */ /* 0x000fe400078e00bd */
[----:B------:R1:W-:Y:S02]  /*1b860*/  STL [R1+0x188], R189 ;  /* 0x000188bd01007387 */ /* 0x0003e40000100800 */
[----:B------:R-:W-:Y:S02]  /*1b870*/  IMAD.X R3, R3, 0x1, R182, P4 ;  /* 0x0000000103037824 */ /* 0x000fe400020e06b6 */
[----:B------:R-:W-:Y:S04]  /*1b880*/  STL [R1+0x354], R0 ;  /* 0x0003540001007387 */ /* 0x000fe80000100800 */
[----:B------:R2:W-:Y:S04]  /*1b890*/  STL [R1+0x350], R3 ;  /* 0x0003500301007387 */ /* 0x0005e80000100800 */
[----:B------:R3:W-:Y:S04]  /*1b8a0*/  LDGSTS.E [R187+0xc00c], desc[UR4][R190.64], P1 ;  /* 0x0c00c000bebb7fae */ /* 0x0007e80008921844 */
[----:B-1----:R-:W4:Y:S04]  /*1b8b0*/  LDL.LU R189, [R1+0x368] ;  /* 0x0003680001bd7983 */ /* 0x002f280000300800 */
[----:B------:R-:W4:Y:S01]  /*1b8c0*/  LDL.LU R5, [R1+0x36c] ;  /* 0x00036c0001057983 */ /* 0x000f220000300800 */
[----:B---3--:R-:W-:Y:S01]  /*1b8d0*/  MOV R191, R3 ;  /* 0x0000000300bf7202 */ /* 0x008fe20000000f00 */
[----:B------:R-:W-:-:S02]  /*1b8e0*/  IMAD.MOV.U32 R190, RZ, RZ, R0 ;  /* 0x000000ffffbe7224 */ /* 0x000fc400078e0000 */
        /* <DEDUP_REMOVED lines=29> */
[----:B------:R-:W-:-:S05]  /*1bac0*/  IADD3 R5, P3, R5, R183, RZ ;  /* 0x000000b705057210 */ /* 0x000fca0007f7e0ff */
[----:B------:R-:W-:Y:S01]  /*1bad0*/  IMAD.X R189, R189, 0x1, R182, P3 ;  /* 0x00000001bdbd7824 */ /* 0x000fe200018e06b6 */
[----:B---3--:R-:W-:Y:S01]  /*1bae0*/  IADD3 R0, P4, R0, R183, RZ ;  /* 0x000000b700007210 */ /* 0x008fe20007f9e0ff */
[----:B------:R-:W-:Y:S01]  /*1baf0*/  STL [R1+0x36c], R5 ;  /* 0x00036c0501007387 */ /* 0x000fe20000100800 */
[----:B------:R-:W-:-:S03]  /*1bb00*/  MOV R190, R5 ;  /* 0x0000000500be7202 */ /* 0x000fc60000000f00 */
        /* <DEDUP_REMOVED lines=8> */
[----:B-1----:R-:W-:Y:S01]  /*1bb90*/  MOV R191, R3 ;  /* 0x0000000300bf7202 */ /* 0x002fe20000000f00 */
[----:B------:R-:W-:Y:S01]  /*1bba0*/  IMAD.MOV.U32 R190, RZ, RZ, R0 ;  /* 0x000000ffffbe7224 */ /* 0x000fe200078e0000 */
        /* <DEDUP_REMOVED lines=8> */
[----:B----4-:R-:W-:Y:S01]  /*1bc30*/  IADD3 R2, P4, R2, R183, RZ ;  /* 0x000000b702027210 */ /* 0x010fe20007f9e0ff */
[----:B------:R-:W-:Y:S01]  /*1bc40*/  IMAD.MOV.U32 R191, RZ, RZ, R188 ;  /* 0x000000ffffbf7224 */ /* 0x000fe200078e00bc */
[----:B------:R-:W-:Y:S01]  /*1bc50*/  ISETP.NE.U32.AND P1, PT, R190, RZ, PT ;  /* 0x000000ffbe00720c */ /* 0x000fe20003f25070 */
[----:B------:R-:W-:Y:S01]  /*1bc60*/  STL [R1+0x37c], R181 ;  /* 0x00037cb501007387 */ /* 0x000fe20000100800 */
[----:B------:R-:W-:Y:S01]  /*1bc70*/  MOV R190, R181 ;  /* 0x000000b500be7202 */ /* 0x000fe20000000f00 */
        /* <DEDUP_REMOVED lines=17> */
[----:B------:R-:W-:Y:S01]  /*1bd90*/  IMAD.X R189, R189, 0x1, R182, P3 ;  /* 0x00000001bdbd7824 */ /* 0x000fe200018e06b6 */
[----:B------:R-:W-:Y:S01]  /*1bda0*/  MOV R190, R5 ;  /* 0x0000000500be7202 */ /* 0x000fe20000000f00 */
[----:B------:R1:W-:Y:S02]  /*1bdb0*/  STL [R1+0x38c], R5 ;  /* 0x00038c0501007387 */ /* 0x0003e40000100800 */
[----:B------:R-:W-:Y:S02]  /*1bdc0*/  IMAD.MOV.U32 R191, RZ, RZ, R189 ;  /* 0x000000ffffbf7224 */ /* 0x000fe400078e00bd */
[----:B------:R-:W-:Y:S04]  /*1bdd0*/  STL [R1+0x388], R189 ;  /* 0x000388bd01007387 */ /* 0x000fe80000100800 */
[----:B------:R3:W-:Y:S01]  /*1bde0*/  LDGSTS.E [R187+0x1400c], desc[UR4][R190.64], P1 ;  /* 0x1400c000bebb7fae */ /* 0x0007e20008921844 */
[----:B--2---:R-:W-:-:S05]  /*1bdf0*/  IADD3 R0, P4, R0, R183, RZ ;  /* 0x000000b700007210 */ /* 0x004fca0007f9e0ff */
[----:B------:R-:W-:Y:S01]  /*1be00*/  IMAD.X R3, R3, 0x1, R182, P4 ;  /* 0x0000000103037824 */ /* 0x000fe200020e06b6 */
[----:B------:R-:W-:Y:S04]  /*1be10*/  STL [R1+0x554], R0 ;  /* 0x0005540001007387 */ /* 0x000fe80000100800 */
[----:B------:R2:W-:Y:S01]  /*1be20*/  STL [R1+0x550], R3 ;  /* 0x0005500301007387 */ /* 0x0005e20000100800 */
[----:B---3--:R-:W-:-:S03]  /*1be30*/  MOV R191, R3 ;  /* 0x0000000300bf7202 */ /* 0x008fc60000000f00 */
[----:B-1----:R-:W3:Y:S01]  /*1be40*/  LDL.LU R5, [R1+0x568] ;  /* 0x0005680001057983 */ /* 0x002ee20000300800 */
[----:B------:R-:W-:-:S03]  /*1be50*/  IMAD.MOV.U32 R190, RZ, RZ, R0 ;  /* 0x000000ffffbe7224 */ /* 0x000fc600078e0000 */
        /* <DEDUP_REMOVED lines=22> */
[----:B-1----:R-:W-:Y:S01]  /*1bfc0*/  IMAD.MOV.U32 R190, RZ, RZ, R2 ;  /* 0x000000ffffbe7224 */ /* 0x002fe200078e0002 */
[----:B------:R-:W-:-:S02]  /*1bfd0*/  MOV R191, R4 ;  /* 0x0000000400bf7202 */ /* 0x000fc40000000f00 */
[----:B----4-:R-:W4:Y:S04]  /*1bfe0*/  LDL.LU R4, [R1+0x584] ;  /* 0x0005840001047983 */ /* 0x010f280000300800 */
[----:B------:R1:W-:Y:S04]  /*1bff0*/  LDGSTS.E [R187+0x18004], desc[UR4][R190.64], P1 ;  /* 0x18004000bebb7fae */ /* 0x0003e80008921844 */
[----:B------:R-:W4:Y:S01]  /*1c000*/  LDL.LU R2, [R1+0x58c] ;  /* 0x00058c0001027983 */ /* 0x000f220000300800 */
[----:B-1----:R-:W-:-:S04]  /*1c010*/  SEL R190, RZ, 0x4, !P2 ;  /* 0x00000004ffbe7807 */ /* 0x002fc80005000000 */
[----:B------:R-:W-:-:S04]  /*1c020*/  SEL R190, R190, RZ, !P0 ;  /* 0x000000ffbebe7207 */ /* 0x000fc80004000000 */
[----:B------:R-:W-:Y:S02]  /*1c030*/  ISETP.NE.U32.AND P2, PT, R190, RZ, PT ;  /* 0x000000ffbe00720c */ /* 0x000fe40003f45070 */
[----:B--2---:R-:W-:-:S05]  /*1c040*/  IADD3 R3, P3, R3, R183, RZ ;  /* 0x000000b703037210 */ /* 0x004fca0007f7e0ff */
[--C-:B---3--:R-:W-:Y:S01]  /*1c050*/  IMAD.X R5, R5, 0x1, R182.reuse, P3 ;  /* 0x0000000105057824 */ /* 0x108fe200018e06b6 */
[----:B------:R-:W-:Y:S01]  /*1c060*/  IADD3 R0, P4, R0, R183, RZ ;  /* 0x000000b700007210 */ /* 0x000fe20007f9e0ff */
[----:B------:R-:W-:Y:S02]  /*1c070*/  STL [R1+0x56c], R3 ;  /* 0x00056c0301007387 */ /* 0x000fe40000100800 */
[----:B------:R-:W-:Y:S02]  /*1c080*/  IMAD.MOV.U32 R191, RZ, RZ, R5 ;  /* 0x000000ffffbf7224 */ /* 0x000fe400078e0005 */
[----:B------:R1:W-:Y:S01]  /*1c090*/  STL [R1+0x568], R5 ;  /* 0x0005680501007387 */ /* 0x0003e20000100800 */
[----:B------:R-:W-:-:S03]  /*1c0a0*/  IMAD.X R189, R189, 0x1, R182, P4 ;  /* 0x00000001bdbd7824 */ /* 0x000fc600020e06b6 */
[----:B------:R2:W-:Y:S01]  /*1c0b0*/  STL [R1+0x574], R0 ;  /* 0x0005740001007387 */ /* 0x0005e20000100800 */
[----:B------:R-:W-:-:S03]  /*1c0c0*/  MOV R190, R3 ;  /* 0x0000000300be7202 */ /* 0x000fc60000000f00 */
[----:B-1----:R-:W3:Y:S04]  /*1c0d0*/  LDL.LU R5, [R1+0x580] ;  /* 0x0005800001057983 */ /* 0x002ee80000300800 */
[----:B------:R-:W-:Y:S04]  /*1c0e0*/  STL [R1+0x570], R189 ;  /* 0x000570bd01007387 */ /* 0x000fe80000100800 */
[----:B------:R-:W3:Y:S04]  /*1c0f0*/  LDL.LU R3, [R1+0x588] ;  /* 0x0005880001037983 */ /* 0x000ee80000300800 */
[----:B------:R1:W-:Y:S02]  /*1c100*/  LDGSTS.E [R187+0x1c004], desc[UR4][R190.64], P1 ;  /* 0x1c004000bebb7fae */ /* 0x0003e40008921844 */
[----:B-1----:R-:W-:-:S02]  /*1c110*/  IMAD.MOV.U32 R190, RZ, RZ, R0 ;  /* 0x000000ffffbe7224 */ /* 0x002fc400078e0000 */
[----:B--2---:R-:W2:Y:S01]  /*1c120*/  LDL R0, [R1+0xc38] ;  /* 0x000c380001007983 */ /* 0x004ea20000100800 */
[----:B------:R-:W-:Y:S02]  /*1c130*/  MOV R191, R189 ;  /* 0x000000bd00bf7202 */ /* 0x000fe40000000f00 */
[----:B------:R-:W-:-:S03]  /*1c140*/  ISETP.GT.AND P1, PT, R176, 0x73, PT ;  /* 0x00000073b000780c */ /* 0x000fc60003f24270 */
[----:B------:R1:W-:Y:S01]  /*1c150*/  LDGSTS.E [R187+0x18008], desc[UR4][R190.64], P2 ;  /* 0x18008000bebb7fae */ /* 0x0003e20009121844 */
[----:B------:R-:W-:Y:S02]  /*1c160*/  IADD3 R181, P3, R181, R183, RZ ;  /* 0x000000b7b5b57210 */ /* 0x000fe40007f7e0ff */
[----:B-1----:R-:W-:-:S03]  /*1c170*/  SEL R190, RZ, 0x4, !P1 ;  /* 0x00000004ffbe7807 */ /* 0x002fc60004800000 */
[----:B------:R-:W-:Y:S01]  /*1c180*/  IMAD.X R188, R188, 0x1, R182, P3 ;  /* 0x00000001bcbc7824 */ /* 0x000fe200018e06b6 */
[----:B------:R-:W-:-:S04]  /*1c190*/  SEL R190, R190, RZ, !P0 ;  /* 0x000000ffbebe7207 */ /* 0x000fc80004000000 */
[----:B------:R-:W-:Y:S02]  /*1c1a0*/  MOV R191, R188 ;  /* 0x000000bc00bf7202 */ /* 0x000fe40000000f00 */
[----:B------:R-:W-:Y:S01]  /*1c1b0*/  ISETP.NE.U32.AND P1, PT, R190, RZ, PT ;  /* 0x000000ffbe00720c */ /* 0x000fe20003f25070 */
[----:B------:R-:W-:-:S05]  /*1c1c0*/  IMAD.MOV.U32 R190, RZ, RZ, R181 ;  /* 0x000000ffffbe7224 */ /* 0x000fca00078e00b5 */
[----:B------:R1:W-:Y:S01]  /*1c1d0*/  LDGSTS.E [R187+0x1c008], desc[UR4][R190.64], P2 ;  /* 0x1c008000bebb7fae */ /* 0x0003e20009121844 */
[-C--:B----4-:R-:W-:Y:S02]  /*1c1e0*/  IADD3 R4, P2, R4, R183.reuse, RZ ;  /* 0x000000b704047210 */ /* 0x090fe40007f5e0ff */
[----:B------:R-:W-:Y:S02]  /*1c1f0*/  IADD3 R2, P3, R2, R183, RZ ;  /* 0x000000b702027210 */ /* 0x000fe40007f7e0ff */
[----:B-1----:R-:W-:Y:S01]  /*1c200*/  MOV R190, R4 ;  /* 0x0000000400be7202 */ /* 0x002fe20000000f00 */
[----:B------:R-:W-:Y:S04]  /*1c210*/  STL [R1+0x57c], R181 ;  /* 0x00057cb501007387 */ /* 0x000fe80000100800 */
[----:B------:R-:W-:Y:S04]  /*1c220*/  STL [R1+0x578], R188 ;  /* 0x000578bc01007387 */ /* 0x000fe80000100800 */
[----:B------:R-:W-:Y:S01]  /*1c230*/  STL [R1+0x584], R4 ;  /* 0x0005840401007387 */ /* 0x000fe20000100800 */
[----:B---3--:R-:W-:-:S04]  /*1c240*/  IMAD.X R5, R5, 0x1, R182, P2 ;  /* 0x0000000105057824 */ /* 0x008fc800010e06b6 */
[----:B------:R-:W-:Y:S02]  /*1c250*/  IMAD.MOV.U32 R191, RZ, RZ, R5 ;  /* 0x000000ffffbf7224 */ /* 0x000fe400078e0005 */
[----:B------:R-:W-:-:S03]  /*1c260*/  IMAD.X R3, R3, 0x1, R182, P3 ;  /* 0x0000000103037824 */ /* 0x000fc600018e06b6 */
[----:B------:R1:W-:Y:S02]  /*1c270*/  LDGSTS.E [R187+0x1800c], desc[UR4][R190.64], P1 ;  /* 0x1800c000bebb7fae */ /* 0x0003e40008921844 */
[----:B-1----:R-:W-:Y:S01]  /*1c280*/  IMAD.MOV.U32 R190, RZ, RZ, R2 ;  /* 0x000000ffffbe7224 */ /* 0x002fe200078e0002 */
[----:B------:R-:W-:-:S05]  /*1c290*/  MOV R191, R3 ;  /* 0x0000000300bf7202 */ /* 0x000fca0000000f00 */
        /* <DEDUP_REMOVED lines=12> */
[-C--:B------:R-:W-:Y:S01]  /*1c360*/  IADD3 R228, P3, R228, R183.reuse, RZ ;  /* 0x000000b7e4e47210 */ /* 0x080fe20007f7e0ff */
[----:B------:R-:W4:Y:S02]  /*1c370*/  LDL.LU R188, [R1+0x198] ;  /* 0x0001980001bc7983 */ /* 0x000f240000300800 */
[--C-:B------:R-:W-:Y:S01]  /*1c380*/  IMAD.X R225, R225, 0x1, R182.reuse, P1 ;  /* 0x00000001e1e17824 */ /* 0x100fe200008e06b6 */
[----:B------:R-:W-:Y:S01]  /*1c390*/  MOV R190, R226 ;  /* 0x000000e200be7202 */ /* 0x000fe20000000f00 */
[----:B------:R-:W-:Y:S01]  /*1c3a0*/  IMAD.X R227, R227, 0x1, R182, P3 ;  /* 0x00000001e3e37824 */ /* 0x000fe200018e06b6 */
[----:B------:R-:W-:Y:S01]  /*1c3b0*/  IADD3 R230, P4, R230, R183, RZ ;  /* 0x000000b7e6e67210 */ /* 0x000fe20007f9e0ff */
[----:B------:R-:W-:Y:S01]  /*1c3c0*/  IMAD.MOV.U32 R191, RZ, RZ, R225 ;  /* 0x000000ffffbf7224 */ /* 0x000fe200078e00e1 */
[----:B------:R-:W-:Y:S01]  /*1c3d0*/  ISETP.GT.AND P1, PT, R176, 0x15, PT ;  /* 0x00000015b000780c */ /* 0x000fe20003f24270 */
        /* <DEDUP_REMOVED lines=290> */
[----:B----4-:R-:W-:-:S03]  /*1d600*/  IADD3 R4, P2, R4, R183, RZ ;  /* 0x000000b704047210 */ /* 0x010fc60007f5e0ff */
[----:B------:R-:W-:Y:S01]  /*1d610*/  STL [R1+0x5bc], R181 ;  /* 0x0005bcb501007387 */ /* 0x000fe20000100800 */
[----:B------:R-:W-:Y:S01]  /*1d620*/  IADD3 R2, P3, R2, R183, RZ ;  /* 0x000000b702027210 */ /* 0x000fe20007f7e0ff */
[----:B-1----:R-:W-:Y:S02]  /*1d630*/  IMAD.MOV.U32 R190, RZ, RZ, R4 ;  /* 0x000000ffffbe7224 */ /* 0x002fe400078e0004 */
[----:B------:R-:W-:Y:S04]  /*1d640*/  STL [R1+0x5b8], R188 ;  /* 0x0005b8bc01007387 */ /* 0x000fe80000100800 */
[----:B------:R-:W-:Y:S01]  /*1d650*/  STL [R1+0x5c4], R4 ;  /* 0x0005c40401007387 */ /* 0x000fe20000100800 */
[----:B---3--:R-:W-:-:S04]  /*1d660*/  IMAD.X R5, R5, 0x1, R182, P2 ;  /* 0x0000000105057824 */ /* 0x008fc800010e06b6 */
[----:B------:R-:W-:Y:S01]  /*1d670*/  IMAD.MOV.U32 R191, RZ, RZ, R5 ;  /* 0x000000ffffbf7224 */ /* 0x000fe200078e0005 */
[----:B------:R1:W-:Y:S01]  /*1d680*/  STL [R1+0x5c0], R5 ;  /* 0x0005c00501007387 */ /* 0x0003e20000100800 */
[----:B------:R-:W-:-:S03]  /*1d690*/  IADD3.X R3, R3, R182, RZ, P3, !PT ;  /* 0x000000b603037210 */ /* 0x000fc60001ffe4ff */
[----:B------:R3:W-:Y:S04]  /*1d6a0*/  STL [R1+0x5cc], R2 ;  /* 0x0005cc0201007387 */ /* 0x0007e80000100800 */
[----:B------:R4:W-:Y:S04]  /*1d6b0*/  LDGSTS.E [R187+0x1800c], desc[UR4][R190.64], P1 ;  /* 0x1800c000bebb7fae */ /* 0x0009e80008921844 */
[----:B------:R2:W-:Y:S04]  /*1d6c0*/  STL [R1+0x5c8], R3 ;  /* 0x0005c80301007387 */ /* 0x0005e80000100800 */
[----:B-1----:R-:W2:Y:S01]  /*1d6d0*/  LDL.LU R5, [R1] ;  /* 0x0000000001057983 */ /* 0x002ea20000300800 */
[----:B----4-:R-:W-:-:S03]  /*1d6e0*/  MOV R190, R2 ;  /* 0x0000000200be7202 */ /* 0x010fc60000000f00 */
[----:B---3--:R-:W3:Y:S01]  /*1d6f0*/  LDL.LU R2, [R1+0x4] ;  /* 0x0000040001027983 */ /* 0x008ee20000300800 */
[----:B------:R-:W-:Y:S01]  /*1d700*/  IMAD.MOV.U32 R191, RZ, RZ, R3 ;  /* 0x000000ffffbf7224 */ /* 0x000fe200078e0003 */
[-C--:B------:R-:W-:Y:S02]  /*1d710*/  IADD3 R244, P3, R244, R183.reuse, RZ ;  /* 0x000000b7f4f47210 */ /* 0x080fe40007f7e0ff */
[----:B------:R-:W-:Y:S01]  /*1d720*/  IADD3 R246, P4, R246, R183, RZ ;  /* 0x000000b7f6f67210 */ /* 0x000fe20007f9e0ff */
[----:B------:R-:W4:Y:S04]  /*1d730*/  LDL.LU R181, [R1+0x8] ;  /* 0x0000080001b57983 */ /* 0x000f280000300800 */
[----:B------:R1:W-:Y:S01]  /*1d740*/  LDGSTS.E [R187+0x1c00c], desc[UR4][R190.64], P1 ;  /* 0x1c00c000bebb7fae */ /* 0x0003e20008921844 */
[----:B------:R-:W-:-:S02]  /*1d750*/  ISETP.GT.AND P1, PT, R176, 0x18, PT ;  /* 0x00000018b000780c */ /* 0x000fc40003f24270 */
[----:B------:R-:W-:Y:S01]  /*1d760*/  IADD3.X R243, R243, R182, RZ, P3, !PT ;  /* 0x000000b6f3f37210 */ /* 0x000fe20001ffe4ff */
[----:B------:R-:W-:Y:S01]  /*1d770*/  IMAD.X R245, R245, 0x1, R182, P4 ;  /* 0x00000001f5f57824 */ /* 0x000fe200020e06b6 */
[----:B------:R-:W4:Y:S04]  /*1d780*/  LDL.LU R4, [R1+0xc] ;  /* 0x00000c0001047983 */ /* 0x000f280000300800 */
[----:B--2---:R-:W2:Y:S01]  /*1d790*/  LDL.LU R3, [R1+0x1d0] ;  /* 0x0001d00001037983 */ /* 0x004ea20000300800 */
[----:B-1----:R-:W-:-:S04]  /*1d7a0*/  SEL R187, RZ, 0x4, !P1 ;  /* 0x00000004ffbb7807 */ /* 0x002fc80004800000 */
[----:B------:R-:W-:Y:S02]  /*1d7b0*/  SEL R187, R187, RZ, !P0 ;  /* 0x000000ffbbbb7207 */ /* 0x000fe40004000000 */
[----:B------:R-:W-:Y:S02]  /*1d7c0*/  IADD3 R242, P1, R242, R183, RZ ;  /* 0x000000b7f2f27210 */ /* 0x000fe40007f3e0ff */
[----:B------:R-:W-:-:S03]  /*1d7d0*/  ISETP.NE.U32.AND P2, PT, R187, RZ, PT ;  /* 0x000000ffbb00720c */ /* 0x000fc60003f45070 */
[----:B------:R-:W-:Y:S01]  /*1d7e0*/  IMAD.X R241, R241, 0x1, R182, P1 ;  /* 0x00000001f1f17824 */ /* 0x000fe200008e06b6 */
[----:B------:R-:W-:Y:S01]  /*1d7f0*/  IADD3 R187, R0, UR8, RZ ;  /* 0x0000000800bb7c10 */ /* 0x000fe2000fffe0ff */
[----:B------:R-:W-:Y:S01]  /*1d800*/  IMAD.MOV.U32 R190, RZ, RZ, R242 ;  /* 0x000000ffffbe7224 */ /* 0x000fe200078e00f2 */
[----:B------:R-:W-:Y:S01]  /*1d810*/  ISETP.GT.AND P1, PT, R176, 0x19, PT ;  /* 0x00000019b000780c */ /* 0x000fe20003f24270 */
[----:B------:R-:W-:Y:S01]  /*1d820*/  IMAD.MOV.U32 R191, RZ, RZ, R241 ;  /* 0x000000ffffbf7224 */ /* 0x000fe200078e00f1 */
[----:B------:R-:W2:Y:S05]  /*1d830*/  LDL.LU R0, [R1+0x1d4] ;  /* 0x0001d40001007983 */ /* 0x000eaa0000300800 */
[----:B------:R1:W-:Y:S02]  /*1d840*/  LDGSTS.E [R187], desc[UR4][R190.64], P2 ;  /* 0x00000000bebb7fae */ /* 0x0003e40009121844 */
[----:B-1----:R-:W-:-:S04]  /*1d850*/  SEL R190, RZ, 0x4, !P1 ;  /* 0x00000004ffbe7807 */ /* 0x002fc80004800000 */
[----:B------:R-:W-:Y:S02]  /*1d860*/  SEL R190, R190, RZ, !P0 ;  /* 0x000000ffbebe7207 */ /* 0x000fe40004000000 */
[----:B------:R-:W-:Y:S02]  /*1d870*/  MOV R191, R243 ;  /* 0x000000f300bf7202 */ /* 0x000fe40000000f00 */
[----:B------:R-:W-:Y:S01]  /*1d880*/  ISETP.NE.U32.AND P1, PT, R190, RZ, PT ;  /* 0x000000ffbe00720c */ /* 0x000fe20003f25070 */
[----:B------:R-:W-:-:S05]  /*1d890*/  IMAD.MOV.U32 R190, RZ, RZ, R244 ;  /* 0x000000ffffbe7224 */ /* 0x000fca00078e00f4 */
        /* <DEDUP_REMOVED lines=28> */
[----:B------:R-:W-:Y:S01]  /*1da60*/  IMAD.X R5, R5, 0x1, R182, P4 ;  /* 0x0000000105057824 */ /* 0x000fe200020e06b6 */
[----:B------:R-:W-:Y:S01]  /*1da70*/  STL [R1+0x4], R2 ;  /* 0x0000040201007387 */ /* 0x000fe20000100800 */
[----:B-1----:R-:W-:-:S03]  /*1da80*/  IMAD.MOV.U32 R190, RZ, RZ, R2 ;  /* 0x000000ffffbe7224 */ /* 0x002fc600078e0002 */
[----:B------:R1:W-:Y:S01]  /*1da90*/  STL [R1], R5 ;  /* 0x0000000501007387 */ /* 0x0003e20000100800 */
[----:B------:R-:W-:-:S03]  /*1daa0*/  IMAD.MOV.U32 R191, RZ, RZ, R5 ;  /* 0x000000ffffbf7224 */ /* 0x000fc600078e0005 */
[----:B------:R-:W3:Y:S04]  /*1dab0*/  LDL.LU R189, [R1+0x1d8] ;  /* 0x0001d80001bd7983 */ /* 0x000ee80000300800 */
[----:B------:R-:W3:Y:S04]  /*1dac0*/  LDL.LU R188, [R1+0x1dc] ;  /* 0x0001dc0001bc7983 */ /* 0x000ee80000300800 */
[----:B-1----:R-:W3:Y:S04]  /*1dad0*/  LDL.LU R5, [R1+0x1e0] ;  /* 0x0001e00001057983 */ /* 0x002ee80000300800 */
[----:B------:R-:W3:Y:S01]  /*1dae0*/  LDL.LU R2, [R1+0x1e4] ;  /* 0x0001e40001027983 */ /* 0x000ee20000300800 */
[----:B------:R-:W-:-:S03]  /*1daf0*/  ISETP.GT.AND P2, PT, R176, 0x38, PT ;  /* 0x00000038b000780c */ /* 0x000fc60003f44270 */
[----:B------:R1:W-:Y:S01]  /*1db00*/  LDGSTS.E [R187+0xc], desc[UR4][R190.64], P1 ;  /* 0x0000c000bebb7fae */ /* 0x0003e20008921844 */
[----:B----4-:R-:W-:-:S04]  /*1db10*/  IADD3 R4, P3, R4, R183, RZ ;  /* 0x000000b704047210 */ /* 0x010fc80007f7e0ff */
[----:B------:R-:W-:Y:S02]  /*1db20*/  IADD3.X R181, R181, R182, RZ, P3, !PT ;  /* 0x000000b6b5b57210 */ /* 0x000fe40001ffe4ff */
[----:B--2---:R-:W-:Y:S02]  /*1db30*/  IADD3 R0, P4, R0, R183, RZ ;  /* 0x000000b700007210 */ /* 0x004fe40007f9e0ff */
        /* <DEDUP_REMOVED lines=10> */
[----:B------:R4:W-:Y:S04]  /*1dbe0*/  LDGSTS.E [R187+0x400c], desc[UR4][R190.64], P1 ;  /* 0x0400c000bebb7fae */ /* 0x0009e80008921844 */
[----:B-1----:R-:W3:Y:S04]  /*1dbf0*/  LDL.LU R181, [R1+0x1e8] ;  /* 0x0001e80001b57983 */ /* 0x002ee80000300800 */
[----:B------:R-:W3:Y:S01]  /*1dc00*/  LDL.LU R4, [R1+0x1ec] ;  /* 0x0001ec0001047983 */ /* 0x000ee20000300800 */
[----:B----4-:R-:W-:-:S02]  /*1dc10*/  IMAD.MOV.U32 R191, RZ, RZ, R3 ;  /* 0x000000ffffbf7224 */ /* 0x010fc400078e0003 */
[----:B------:R-:W-:Y:S01]  /*1dc20*/  IMAD.MOV.U32 R190, RZ, RZ, R0 ;  /* 0x000000ffffbe7224 */ /* 0x000fe200078e0000 */
[----:B--2---:R-:W2:Y:S04]  /*1dc30*/  LDL.LU R3, [R1+0x1f0] ;  /* 0x0001f00001037983 */ /* 0x004ea80000300800 */
[----:B------:R-:W4:Y:S01]  /*1dc40*/  LDL.LU R0, [R1+0x1f4] ;  /* 0x0001f40001007983 */ /* 0x000f220000300800 */
[----:B------:R-:W-:-:S03]  /*1dc50*/  ISETP.GT.AND P1, PT, R176, 0x39, PT ;  /* 0x00000039b000780c */ /* 0x000fc60003f24270 */
[----:B------:R1:W-:Y:S02]  /*1dc60*/  LDGSTS.E [R187+0x8000], desc[UR4][R190.64], P2 ;  /* 0x08000000bebb7fae */ /* 0x0003e40009121844 */
[----:B-1----:R-:W-:-:S04]  /*1dc70*/  SEL R190, RZ, 0x4, !P1 ;  /* 0x00000004ffbe7807 */ /* 0x002fc80004800000 */
[----:B------:R-:W-:-:S04]  /*1dc80*/  SEL R190, R190, RZ, !P0 ;  /* 0x000000ffbebe7207 */ /* 0x000fc80004000000 */
[----:B------:R-:W-:Y:S02]  /*1dc90*/  ISETP.NE.U32.AND P1, PT, R190, RZ, PT ;  /* 0x000000ffbe00720c */ /* 0x000fe40003f25070 */
[----:B---3--:R-:W-:-:S04]  /*1dca0*/  IADD3 R188, P3, R188, R183, RZ ;  /* 0x000000b7bcbc7210 */ /* 0x008fc80007f7e0ff */
[----:B------:R-:W-:Y:S02]  /*1dcb0*/  IADD3.X R189, R189, R182, RZ, P3, !PT ;  /* 0x000000b6bdbd7210 */ /* 0x000fe40001ffe4ff */
        /* <DEDUP_REMOVED lines=9> */
[----:B-1----:R-:W2:Y:S04]  /*1dd50*/  LDL.LU R189, [R1+0x1f8] ;  /* 0x0001f80001bd7983 */ /* 0x002ea80000300800 */
[----:B------:R-:W2:Y:S01]  /*1dd60*/  LDL.LU R188, [R1+0x1fc] ;  /* 0x0001fc0001bc7983 */ /* 0x000ea20000300800 */
[----:B---3--:R-:W-:-:S02]  /*1dd70*/  IMAD.MOV.U32 R191, RZ, RZ, R5 ;  /* 0x000000ffffbf7224 */ /* 0x008fc400078e0005 */
[----:B------:R-:W-:Y:S01]  /*1dd80*/  IMAD.MOV.U32 R190, RZ, RZ, R2 ;  /* 0x000000ffffbe7224 */ /* 0x000fe200078e0002 */
[----:B------:R-:W3:Y:S04]  /*1dd90*/  LDL.LU R5, [R1+0x200] ;  /* 0x0002000001057983 */ /* 0x000ee80000300800 */
        /* <DEDUP_REMOVED lines=11> */
[----:B--2---:R-:W-:Y:S01]  /*1de50*/  IMAD.X R3, R3, 0x1, R182, P4 ;  /* 0x0000000103037824 */ /* 0x004fe200020e06b6 */
        /* <DEDUP_REMOVED lines=22> */
[----:B------:R-:W-:Y:S01]  /*1dfc0*/  IMAD.X R5, R5, 0x1, R182, P4 ;  /* 0x0000000105057824 */ /* 0x000fe200020e06b6 */
        /* <DEDUP_REMOVED lines=60> */
[----:B----4-:R-:W-:Y:S01]  /*1e390*/  IADD3 R0, P4, R0, R183, RZ ;  /* 0x000000b700007210 */ /* 0x010fe20007f9e0ff */
[----:B------:R-:W-:Y:S01]  /*1e3a0*/  STL [R1+0x3ec], R4 ;  /* 0x0003ec0401007387 */ /* 0x000fe20000100800 */
[----:B------:R-:W-:Y:S01]  /*1e3b0*/  ISETP.NE.U32.AND P2, PT, R190, RZ, PT ;  /* 0x000000ffbe00720c */ /* 0x000fe20003f45070 */
[----:B------:R-:W-:-:S02]  /*1e3c0*/  IMAD.MOV.U32 R190, RZ, RZ, R4 ;  /* 0x000000ffffbe7224 */ /* 0x000fc400078e0004 */
[----:B--2---:R-:W-:Y:S01]  /*1e3d0*/  IMAD.X R3, R3, 0x1, R182, P4 ;  /* 0x0000000103037824 */ /* 0x004fe200020e06b6 */
[----:B------:R-:W-:Y:S01]  /*1e3e0*/  MOV R191, R181 ;  /* 0x000000b500bf7202 */ /* 0x000fe20000000f00 */
[----:B------:R1:W-:Y:S04]  /*1e3f0*/  STL [R1+0x3e8], R181 ;  /* 0x0003e8b501007387 */ /* 0x0003e80000100800 */
[----:B------:R-:W-:Y:S04]  /*1e400*/  STL [R1+0x3f4], R0 ;  /* 0x0003f40001007387 */ /* 0x000fe80000100800 */
[----:B------:R2:W-:Y:S04]  /*1e410*/  STL [R1+0x3f0], R3 ;  /* 0x0003f00301007387 */ /* 0x0005e80000100800 */
[----:B-1----:R-:W4:Y:S04]  /*1e420*/  LDL.LU R181, [R1+0x408] ;  /* 0x0004080001b57983 */ /* 0x002f280000300800 */
[----:B------:R1:W-:Y:S04]  /*1e430*/  LDGSTS.E [R187+0x14004], desc[UR4][R190.64], P1 ;  /* 0x14004000bebb7fae */ /* 0x0003e80008921844 */
[----:B------:R-:W4:Y:S01]  /*1e440*/  LDL.LU R4, [R1+0x40c] ;  /* 0x00040c0001047983 */ /* 0x000f220000300800 */
[----:B-1----:R-:W-:-:S02]  /*1e450*/  IMAD.MOV.U32 R191, RZ, RZ, R3 ;  /* 0x000000ffffbf7224 */ /* 0x002fc400078e0003 */
[----:B------:R-:W-:Y:S01]  /*1e460*/  IMAD.MOV.U32 R190, RZ, RZ, R0 ;  /* 0x000000ffffbe7224 */ /* 0x000fe200078e0000 */
[----:B--2---:R-:W2:Y:S04]  /*1e470*/  LDL.LU R3, [R1+0x5d0] ;  /* 0x0005d00001037983 */ /* 0x004ea80000300800 */
[----:B------:R-:W2:Y:S01]  /*1e480*/  LDL.LU R0, [R1+0x5d4] ;  /* 0x0005d40001007983 */ /* 0x000ea20000300800 */
[----:B------:R-:W-:-:S03]  /*1e490*/  ISETP.GT.AND P1, PT, R176, 0x5b, PT ;  /* 0x0000005bb000780c */ /* 0x000fc60003f24270 */
        /* <DEDUP_REMOVED lines=9> */
[----:B------:R-:W-:Y:S01]  /*1e530*/  IMAD.X R5, R5, 0x1, R182, P4 ;  /* 0x0000000105057824 */ /* 0x000fe200020e06b6 */
[----:B------:R1:W-:Y:S01]  /*1e540*/  STL [R1+0x3f8], R189 ;  /* 0x0003f8bd01007387 */ /* 0x0003e20000100800 */
[----:B------:R-:W-:-:S03]  /*1e550*/  MOV R191, R189 ;  /* 0x000000bd00bf7202 */ /* 0x000fc60000000f00 */
[----:B------:R-:W-:Y:S04]  /*1e560*/  STL [R1+0x404], R2 ;  /* 0x0004040201007387 */ /* 0x000fe80000100800 */
[----:B------:R3:W-:Y:S04]  /*1e570*/  STL [R1+0x400], R5 ;  /* 0x0004000501007387 */ /* 0x0007e80000100800 */
[----:B-1----:R-:W2:Y:S04]  /*1e580*/  LDL.LU R189, [R1+0x5d8] ;  /* 0x0005d80001bd7983 */ /* 0x002ea80000300800 */
[----:B------:R-:W2:Y:S04]  /*1e590*/  LDL.LU R188, [R1+0x5dc] ;  /* 0x0005dc0001bc7983 */ /* 0x000ea80000300800 */
[----:B------:R1:W-:Y:S02]  /*1e5a0*/  LDGSTS.E [R187+0x14008], desc[UR4][R190.64], P2 ;  /* 0x14008000bebb7fae */ /* 0x0003e40009121844 */
[----:B-1----:R-:W-:-:S02]  /*1e5b0*/  IMAD.MOV.U32 R191, RZ, RZ, R5 ;  /* 0x000000ffffbf7224 */ /* 0x002fc400078e0005 */
[----:B------:R-:W-:Y:S01]  /*1e5c0*/  IMAD.MOV.U32 R190, RZ, RZ, R2 ;  /* 0x000000ffffbe7224 */ /* 0x000fe200078e0002 */
[----:B---3--:R-:W3:Y:S04]  /*1e5d0*/  LDL.LU R5, [R1+0x5e0] ;  /* 0x0005e00001057983 */ /* 0x008ee80000300800 */
[----:B------:R-:W3:Y:S01]  /*1e5e0*/  LDL.LU R2, [R1+0x5e4] ;  /* 0x0005e40001027983 */ /* 0x000ee20000300800 */
[----:B------:R-:W-:-:S03]  /*1e5f0*/  ISETP.GT.AND P2, PT, R176, 0x78, PT ;  /* 0x00000078b000780c */ /* 0x000fc60003f44270 */
[----:B------:R1:W-:Y:S01]  /*1e600*/  LDGSTS.E [R187+0x1000c], desc[UR4][R190.64], P1 ;  /* 0x1000c000bebb7fae */ /* 0x0003e20008921844 */
[----:B----4-:R-:W-:Y:S02]  /*1e610*/  IADD3 R4, P3, R4, R183, RZ ;  /* 0x000000b704047210 */ /* 0x010fe40007f7e0ff */
[----:B-1----:R-:W-:Y:S02]  /*1e620*/  SEL R190, RZ, 0x4, !P2 ;  /* 0x00000004ffbe7807 */ /* 0x002fe40005000000 */
[----:B------:R-:W-:Y:S02]  /*1e630*/  IADD3.X R181, R181, R182, RZ, P3, !PT ;  /* 0x000000b6b5b57210 */ /* 0x000fe40001ffe4ff */
[----:B------:R-:W-:Y:S02]  /*1e640*/  SEL R190, R190, RZ, !P0 ;  /* 0x000000ffbebe7207 */ /* 0x000fe40004000000 */
[----:B------:R-:W-:Y:S02]  /*1e650*/  MOV R191, R181 ;  /* 0x000000b500bf7202 */ /* 0x000fe40000000f00 */
[----:B------:R-:W-:-:S02]  /*1e660*/  ISETP.NE.U32.AND P2, PT, R190, RZ, PT ;  /* 0x000000ffbe00720c */ /* 0x000fc40003f45070 */
[----:B--2---:R-:W-:Y:S01]  /*1e670*/  IADD3 R0, P4, R0, R183, RZ ;  /* 0x000000b700007210 */ /* 0x004fe20007f9e0ff */
[----:B------:R-:W-:Y:S01]  /*1e680*/  IMAD.MOV.U32 R190, RZ, RZ, R4 ;  /* 0x000000ffffbe7224 */ /* 0x000fe200078e0004 */
[----:B------:R1:W-:Y:S03]  /*1e690*/  STL [R1+0x40c], R4 ;  /* 0x00040c0401007387 */ /* 0x0003e60000100800 */
[----:B------:R-:W-:Y:S01]  /*1e6a0*/  IMAD.X R3, R3, 0x1, R182, P4 ;  /* 0x0000000103037824 */ /* 0x000fe200020e06b6 */
[----:B------:R-:W-:Y:S04]  /*1e6b0*/  STL [R1+0x408], R181 ;  /* 0x000408b501007387 */ /* 0x000fe80000100800 */
[----:B------:R2:W-:Y:S04]  /*1e6c0*/  STL [R1+0x5d4], R0 ;  /* 0x0005d40001007387 */ /* 0x0005e80000100800 */
[----:B------:R4:W-:Y:S04]  /*1e6d0*/  LDGSTS.E [R187+0x1400c], desc[UR4][R190.64], P1 ;  /* 0x1400c000bebb7fae */ /* 0x0009e80008921844 */
[----:B------:R2:W-:Y:S04]  /*1e6e0*/  STL [R1+0x5d0], R3 ;  /* 0x0005d00301007387 */ /* 0x0005e80000100800 */
[----:B-1----:R-:W3:Y:S01]  /*1e6f0*/  LDL.LU R4, [R1+0x5e8] ;  /* 0x0005e80001047983 */ /* 0x002ee20000300800 */
[----:B----4-:R-:W-:-:S03]  /*1e700*/  IMAD.MOV.U32 R190, RZ, RZ, R0 ;  /* 0x000000ffffbe7224 */ /* 0x010fc600078e0000 */
[----:B--2---:R-:W2:Y:S01]  /*1e710*/  LDL.LU R0, [R1+0x5ec] ;  /* 0x0005ec0001007983 */ /* 0x004ea20000300800 */
[----:B------:R-:W-:-:S03]  /*1e720*/  IMAD.MOV.U32 R191, RZ, RZ, R3 ;  /* 0x000000ffffbf7224 */ /* 0x000fc600078e0003 */
[----:B------:R-:W4:Y:S04]  /*1e730*/  LDL.LU R181, [R1+0x5f0] ;  /* 0x0005f00001b57983 */ /* 0x000f280000300800 */
        /* <DEDUP_REMOVED lines=8> */
[----:B------:R-:W-:-:S03]  /*1e7c0*/  IMAD.MOV.U32 R190, RZ, RZ, R188 ;  /* 0x000000ffffbe7224 */ /* 0x000fc600078e00bc */
[----:B------:R-:W-:Y:S01]  /*1e7d0*/  MOV R191, R189 ;  /* 0x000000bd00bf7202 */ /* 0x000fe20000000f00 */
[----:B------:R-:W-:Y:S04]  /*1e7e0*/  STL [R1+0x5dc], R188 ;  /* 0x0005dcbc01007387 */ /* 0x000fe80000100800 */
[----:B------:R-:W-:Y:S04]  /*1e7f0*/  STL [R1+0x5d8], R189 ;  /* 0x0005d8bd01007387 */ /* 0x000fe80000100800 */
[----:B------:R1:W-:Y:S01]  /*1e800*/  LDGSTS.E [R187+0x1c000], desc[UR4][R190.64], P2 ;  /* 0x1c000000bebb7fae */ /* 0x0003e20009121844 */
[----:B---3--:R-:W-:-:S05]  /*1e810*/  IADD3 R2, P4, R2, R183, RZ ;  /* 0x000000b702027210 */ /* 0x008fca0007f9e0ff */
[----:B------:R-:W-:Y:S01]  /*1e820*/  IMAD.X R5, R5, 0x1, R182, P4 ;  /* 0x0000000105057824 */ /* 0x000fe200020e06b6 */
[----:B------:R-:W-:Y:S01]  /*1e830*/  STL [R1+0x5e4], R2 ;  /* 0x0005e40201007387 */ /* 0x000fe20000100800 */
[----:B-1----:R-:W-:Y:S02]  /*1e840*/  IMAD.MOV.U32 R190, RZ, RZ, R2 ;  /* 0x000000ffffbe7224 */ /* 0x002fe400078e0002 */
[----:B------:R-:W-:Y:S01]  /*1e850*/  IMAD.MOV.U32 R191, RZ, RZ, R5 ;  /* 0x000000ffffbf7224 */ /* 0x000fe200078e0005 */
[----:B------:R1:W-:Y:S01]  /*1e860*/  STL [R1+0x5e0], R5 ;  /* 0x0005e00501007387 */ /* 0x0003e20000100800 */
[----:B------:R-:W-:-:S03]  /*1e870*/  ISETP.GT.AND P2, PT, R176, 0x7a, PT ;  /* 0x0000007ab000780c */ /* 0x000fc60003f44270 */
[----:B------:R3:W-:Y:S04]  /*1e880*/  LDGSTS.E [R187+0x18004], desc[UR4][R190.64], P1 ;  /* 0x18004000bebb7fae */ /* 0x0007e80008921844 */
[----:B-1----:R-:W4:Y:S04]  /*1e890*/  LDL.LU R5, [R1+0x5f8] ;  /* 0x0005f80001057983 */ /* 0x002f280000300800 */
[----:B------:R-:W4:Y:S01]  /*1e8a0*/  LDL.LU R2, [R1+0x5fc] ;  /* 0x0005fc0001027983 */ /* 0x000f220000300800 */
[----:B---3--:R-:W-:-:S04]  /*1e8b0*/  SEL R190, RZ, 0x4, !P2 ;  /* 0x00000004ffbe7807 */ /* 0x008fc80005000000 */
[----:B------:R-:W-:-:S04]  /*1e8c0*/  SEL R190, R190, RZ, !P0 ;  /* 0x000000ffbebe7207 */ /* 0x000fc80004000000 */
[----:B------:R-:W-:Y:S02]  /*1e8d0*/  ISETP.NE.U32.AND P2, PT, R190, RZ, PT ;  /* 0x000000ffbe00720c */ /* 0x000fe40003f45070 */
[----:B--2---:R-:W-:-:S04]  /*1e8e0*/  IADD3 R0, P3, R0, R183, RZ ;  /* 0x000000b700007210 */ /* 0x004fc80007f7e0ff */
[----:B------:R-:W-:Y:S02]  /*1e8f0*/  IADD3.X R4, R4, R182, RZ, P3, !PT ;  /* 0x000000b604047210 */ /* 0x000fe40001ffe4ff */
[----:B----4-:R-:W-:Y:S01]  /*1e900*/  IADD3 R3, P4, R3, R183, RZ ;  /* 0x000000b703037210 */ /* 0x010fe20007f9e0ff */
[----:B------:R-:W-:Y:S01]  /*1e910*/  STL [R1+0x5ec], R0 ;  /* 0x0005ec0001007387 */ /* 0x000fe20000100800 */
[----:B------:R-:W-:-:S03]  /*1e920*/  MOV R191, R4 ;  /* 0x0000000400bf7202 */ /* 0x000fc60000000f00 */
[----:B------:R-:W-:Y:S01]  /*1e930*/  IMAD.X R181, R181, 0x1, R182, P4 ;  /* 0x00000001b5b57824 */ /* 0x000fe200020e06b6 */
[----:B------:R1:W-:Y:S01]  /*1e940*/  STL [R1+0x5e8], R4 ;  /* 0x0005e80401007387 */ /* 0x0003e20000100800 */
[----:B------:R-:W-:-:S03]  /*1e950*/  IMAD.MOV.U32 R190, RZ, RZ, R0 ;  /* 0x000000ffffbe7224 */ /* 0x000fc600078e0000 */
[----:B------:R2:W-:Y:S04]  /*1e960*/  STL [R1+0x5f4], R3 ;  /* 0x0005f40301007387 */ /* 0x0005e80000100800 */
[----:B------:R3:W-:Y:S04]  /*1e970*/  LDGSTS.E [R187+0x1c004], desc[UR4][R190.64], P1 ;  /* 0x1c004000bebb7fae */ /* 0x0007e80008921844 */
[----:B-1----:R-:W4:Y:S04]  /*1e980*/  LDL.LU R4, [R1+0x604] ;  /* 0x0006040001047983 */ /* 0x002f280000300800 */
[----:B------:R1:W-:Y:S04]  /*1e990*/  STL [R1+0x5f0], R181 ;  /* 0x0005f0b501007387 */ /* 0x0003e80000100800 */
[----:B------:R-:W4:Y:S01]  /*1e9a0*/  LDL.LU R0, [R1+0x60c] ;  /* 0x00060c0001007983 */ /* 0x000f220000300800 */
[----:B---3--:R-:W-:-:S03]  /*1e9b0*/  IMAD.MOV.U32 R190, RZ, RZ, R3 ;  /* 0x000000ffffbe7224 */ /* 0x008fc600078e0003 */
[----:B------:R-:W3:Y:S04]  /*1e9c0*/  LDL.LU R188, [R1+0x600] ;  /* 0x0006000001bc7983 */ /* 0x000ee80000300800 */
[----:B--2---:R-:W2:Y:S01]  /*1e9d0*/  LDL.LU R3, [R1+0x608] ;  /* 0x0006080001037983 */ /* 0x004ea20000300800 */
[----:B------:R-:W-:Y:S01]  /*1e9e0*/  IMAD.MOV.U32 R191, RZ, RZ, R181 ;  /* 0x000000ffffbf7224 */ /* 0x000fe200078e00b5 */
[----:B------:R-:W-:-:S04]  /*1e9f0*/  ISETP.GT.AND P1, PT, R176, 0x7b, PT ;  /* 0x0000007bb000780c */ /* 0x000fc80003f24270 */
[----:B------:R1:W-:Y:S02]  /*1ea00*/  LDGSTS.E [R187+0x18008], desc[UR4][R190.64], P2 ;  /* 0x18008000bebb7fae */ /* 0x0003e40009121844 */
[----:B-1----:R-:W-:-:S04]  /*1ea10*/  SEL R190, RZ, 0x4, !P1 ;  /* 0x00000004ffbe7807 */ /* 0x002fc80004800000 */
[----:B------:R-:W-:-:S04]  /*1ea20*/  SEL R190, R190, RZ, !P0 ;  /* 0x000000ffbebe7207 */ /* 0x000fc80004000000 */
[----:B------:R-:W-:Y:S02]  /*1ea30*/  ISETP.NE.U32.AND P1, PT, R190, RZ, PT ;  /* 0x000000ffbe00720c */ /* 0x000fe40003f25070 */
[----:B------:R-:W-:-:S04]  /*1ea40*/  IADD3 R2, P3, R2, R183, RZ ;  /* 0x000000b702027210 */ /* 0x000fc80007f7e0ff */
[----:B------:R-:W-:Y:S01]  /*1ea50*/  IADD3.X R5, R5, R182, RZ, P3, !PT ;  /* 0x000000b605057210 */ /* 0x000fe20001ffe4ff */
[----:B------:R-:W-:Y:S01]  /*1ea60*/  STL [R1+0x5fc], R2 ;  /* 0x0005fc0201007387 */ /* 0x000fe20000100800 */
[----:B------:R-:W-:-:S03]  /*1ea70*/  IMAD.MOV.U32 R190, RZ, RZ, R2 ;  /* 0x000000ffffbe7224 */ /* 0x000fc600078e0002 */
[----:B------:R1:W-:Y:S01]  /*1ea80*/  STL [R1+0x5f8], R5 ;  /* 0x0005f80501007387 */ /* 0x0003e20000100800 */
[----:B------:R-:W-:-:S03]  /*1ea90*/  IMAD.MOV.U32 R191, RZ, RZ, R5 ;  /* 0x000000ffffbf7224 */ /* 0x000fc600078e0005 */
[----:B------:R-:W2:Y:S04]  /*1eaa0*/  LDL R181, [R1+0xc30] ;  /* 0x000c300001b57983 */ /* 0x000ea80000100800 */
[----:B------:R3:W-:Y:S04]  /*1eab0*/  LDGSTS.E [R187+0x1c008], desc[UR4][R190.64], P2 ;  /* 0x1c008000bebb7fae */ /* 0x0007e80009121844 */
[----:B-1----:R-:W2:Y:S04]  /*1eac0*/  LDL.LU R5, [R1+0x10] ;  /* 0x0000100001057983 */ /* 0x002ea80000300800 */
[----:B------:R-:W2:Y:S01]  /*1ead0*/  LDL.LU R2, [R1+0x14] ;  /* 0x0000140001027983 */ /* 0x000ea20000300800 */
[----:B----4-:R-:W-:-:S02]  /*1eae0*/  IADD3 R4, P2, R4, R183, RZ ;  /* 0x000000b704047210 */ /* 0x010fc40007f5e0ff */
[----:B------:R-:W-:Y:S02]  /*1eaf0*/  IADD3 R0, P3, R0, R183, RZ ;  /* 0x000000b700007210 */ /* 0x000fe40007f7e0ff */
[----:B---3--:R-:W-:Y:S01]  /*1eb00*/  IADD3.X R188, R188, R182, RZ, P2, !PT ;  /* 0x000000b6bcbc7210 */ /* 0x008fe200017fe4ff */
[----:B------:R-:W-:Y:S01]  /*1eb10*/  IMAD.MOV.U32 R190, RZ, RZ, R4 ;  /* 0x000000ffffbe7224 */ /* 0x000fe200078e0004 */
[----:B------:R-:W-:Y:S01]  /*1eb20*/  STL [R1+0x604], R4 ;  /* 0x0006040401007387 */ /* 0x000fe20000100800 */
[----:B--2---:R-:W-:Y:S01]  /*1eb30*/  IMAD.X R3, R3, 0x1, R182, P3 ;  /* 0x0000000103037824 */ /* 0x004fe200018e06b6 */
[----:B------:R-:W-:Y:S02]  /*1eb40*/  MOV R191, R188 ;  /* 0x000000bc00bf7202 */ /* 0x000fe40000000f00 */
        /* <DEDUP_REMOVED lines=9> */
[----:B------:R-:W3:Y:S04]  /*1ebe0*/  LDL.LU R0, [R1+0x24] ;  /* 0x0000240001007983 */ /* 0x000ee80000300800 */
[----:B------:R1:W-:Y:S01]  /*1ebf0*/  LDGSTS.E [R187+0x1c00c], desc[UR4][R190.64], P1 ;  /* 0x1c00c000bebb7fae */ /* 0x0003e20008921844 */
[----:B------:R-:W-:-:S04]  /*1ec00*/  ISETP.GT.AND P1, PT, R176, 0x1c, PT ;  /* 0x0000001cb000780c */ /* 0x000fc80003f24270 */
[----:B-1----:R-:W-:-:S04]  /*1ec10*/  SEL R187, RZ, 0x4, !P1 ;  /* 0x00000004ffbb7807 */ /* 0x002fc80004800000 */
[----:B------:R-:W-:-:S04]  /*1ec20*/  SEL R187, R187, RZ, !P0 ;  /* 0x000000ffbbbb7207 */ /* 0x000fc80004000000 */
[----:B------:R-:W-:Y:S01]  /*1ec30*/  ISETP.NE.U32.AND P2, PT, R187, RZ, PT ;  /* 0x000000ffbb00720c */ /* 0x000fe20003f45070 */
[----:B------:R-:W-:Y:S01]  /*1ec40*/  VIADD R187, R181, UR8 ;  /* 0x00000008b5bb7c36 */ /* 0x000fe20008000000 */
[----:B------:R-:W-:-:S04]  /*1ec50*/  IADD3 R2, P1, R2, R183, RZ ;  /* 0x000000b702027210 */ /* 0x000fc80007f3e0ff */
[----:B------:R-:W-:Y:S01]  /*1ec60*/  IADD3.X R5, R5, R182, RZ, P1, !PT ;  /* 0x000000b605057210 */ /* 0x000fe20000ffe4ff */
[----:B------:R-:W-:Y:S01]  /*1ec70*/  STL [R1+0x14], R2 ;  /* 0x0000140201007387 */ /* 0x000fe20000100800 */
[----:B------:R-:W-:-:S03]  /*1ec80*/  IMAD.MOV.U32 R190, RZ, RZ, R2 ;  /* 0x000000ffffbe7224 */ /* 0x000fc600078e0002 */
[----:B------:R1:W-:Y:S01]  /*1ec90*/  STL [R1+0x10], R5 ;  /* 0x0000100501007387 */ /* 0x0003e20000100800 */
[----:B------:R-:W-:-:S03]  /*1eca0*/  MOV R191, R5 ;  /* 0x0000000500bf7202 */ /* 0x000fc60000000f00 */
[----:B------:R-:W2:Y:S04]  /*1ecb0*/  LDL.LU R189, [R1+0x28] ;  /* 0x0000280001bd7983 */ /* 0x000ea80000300800 */
[----:B------:R-:W2:Y:S04]  /*1ecc0*/  LDL.LU R181, [R1+0x2c] ;  /* 0x00002c0001b57983 */ /* 0x000ea80000300800 */
[----:B-1----:R-:W2:Y:S04]  /*1ecd0*/  LDL.LU R5, [R1+0x30] ;  /* 0x0000300001057983 */ /* 0x002ea80000300800 */
[----:B------:R-:W2:Y:S01]  /*1ece0*/  LDL.LU R2, [R1+0x34] ;  /* 0x0000340001027983 */ /* 0x000ea20000300800 */
[----:B------:R-:W-:-:S03]  /*1ecf0*/  ISETP.GT.AND P1, PT, R176, 0x1d, PT ;  /* 0x0000001db000780c */ /* 0x000fc60003f24270 */
[----:B------:R1:W-:Y:S02]  /*1ed00*/  LDGSTS.E [R187], desc[UR4][R190.64], P2 ;  /* 0x00000000bebb7fae */ /* 0x0003e40009121844 */
[----:B-1----:R-:W-:-:S04]  /*1ed10*/  SEL R190, RZ, 0x4, !P1 ;  /* 0x00000004ffbe7807 */ /* 0x002fc80004800000 */
[----:B------:R-:W-:-:S04]  /*1ed20*/  SEL R190, R190, RZ, !P0 ;  /* 0x000000ffbebe7207 */ /* 0x000fc80004000000 */
[----:B------:R-:W-:Y:S02]  /*1ed30*/  ISETP.NE.U32.AND P1, PT, R190, RZ, PT ;  /* 0x000000ffbe00720c */ /* 0x000fe40003f25070 */
[----:B----4-:R-:W-:-:S05]  /*1ed40*/  IADD3 R4, P3, R4, R183, RZ ;  /* 0x000000b704047210 */ /* 0x010fca0007f7e0ff */
[----:B------:R-:W-:Y:S01]  /*1ed50*/  IMAD.X R188, R188, 0x1, R182, P3 ;  /* 0x00000001bcbc7824 */ /* 0x000fe200018e06b6 */
[----:B---3--:R-:W-:Y:S01]  /*1ed60*/  IADD3 R0, P4, R0, R183, RZ ;  /* 0x000000b700007210 */ /* 0x008fe20007f9e0ff */
[----:B------:R-:W-:Y:S01]  /*1ed70*/  STL [R1+0x1c], R4 ;  /* 0x00001c0401007387 */ /* 0x000fe20000100800 */
[----:B------:R-:W-:Y:S01]  /*1ed80*/  MOV R190, R4 ;  /* 0x0000000400be7202 */ /* 0x000fe20000000f00 */
[----:B------:R-:W-:Y:S02]  /*1ed90*/  IMAD.MOV.U32 R191, RZ, RZ, R188 ;  /* 0x000000ffffbf7224 */ /* 0x000fe400078e00bc */
[----:B--2---:R-:W-:Y:S01]  /*1eda0*/  IMAD.X R3, R3, 0x1, R182, P4 ;  /* 0x0000000103037824 */ /* 0x004fe200020e06b6 */
[----:B------:R1:W-:Y:S04]  /*1edb0*/  STL [R1+0x18], R188 ;  /* 0x000018bc01007387 */ /* 0x0003e80000100800 */
[----:B------:R-:W-:Y:S04]  /*1edc0*/  STL [R1+0x24], R0 ;  /* 0x0000240001007387 */ /* 0x000fe80000100800 */
[----:B------:R2:W-:Y:S04]  /*1edd0*/  STL [R1+0x20], R3 ;  /* 0x0000200301007387 */ /* 0x0005e80000100800 */
[----:B-1----:R-:W3:Y:S04]  /*1ede0*/  LDL.LU R188, [R1+0x38] ;  /* 0x0000380001bc7983 */ /* 0x002ee80000300800 */
[----:B------:R1:W-:Y:S04]  /*1edf0*/  LDGSTS.E [R187+0x4000], desc[UR4][R190.64], P2 ;  /* 0x04000000bebb7fae */ /* 0x0003e80009121844 */
[----:B------:R-:W4:Y:S01]  /*1ee00*/  LDL.LU R4, [R1+0x3c] ;  /* 0x00003c0001047983 */ /* 0x000f220000300800 */
[----:B-1----:R-:W-:Y:S01]  /*1ee10*/  MOV R191, R3 ;  /* 0x0000000300bf7202 */ /* 0x002fe20000000f00 */
[----:B------:R-:W-:-:S02]  /*1ee20*/  IMAD.MOV.U32 R190, RZ, RZ, R0 ;  /* 0x000000ffffbe7224 */ /* 0x000fc400078e0000 */
[----:B--2---:R-:W2:Y:S04]  /*1ee30*/  LDL.LU R3, [R1+0x40] ;  /* 0x0000400001037983 */ /* 0x004ea80000300800 */
[----:B------:R-:W2:Y:S01]  /*1ee40*/  LDL.LU R0, [R1+0x44] ;  /* 0x0000440001007983 */ /* 0x000ea20000300800 */
[----:B------:R-:W-:-:S03]  /*1ee50*/  ISETP.GT.AND P2, PT, R176, 0x1e, PT ;  /* 0x0000001eb000780c */ /* 0x000fc60003f44270 */
[----:B------:R1:W-:Y:S02]  /*1ee60*/  LDGSTS.E [R187+0x4], desc[UR4][R190.64], P1 ;  /* 0x00004000bebb7fae */ /* 0x0003e40008921844 */
[----:B-1----:R-:W-:-:S04]  /*1ee70*/  SEL R190, RZ, 0x4, !P2 ;  /* 0x00000004ffbe7807 */ /* 0x002fc80005000000 */
[----:B------:R-:W-:-:S04]  /*1ee80*/  SEL R190, R190, RZ, !P0 ;  /* 0x000000ffbebe7207 */ /* 0x000fc80004000000 */
[----:B------:R-:W-:Y:S02]  /*1ee90*/  ISETP.NE.U32.AND P2, PT, R190, RZ, PT ;  /* 0x000000ffbe00720c */ /* 0x000fe40003f45070 */
[----:B------:R-:W-:-:S05]  /*1eea0*/  IADD3 R181, P3, R181, R183, RZ ;  /* 0x000000b7b5b57210 */ /* 0x000fca0007f7e0ff */
[--C-:B------:R-:W-:Y:S01]  /*1eeb0*/  IMAD.X R189, R189, 0x1, R182.reuse, P3 ;  /* 0x00000001bdbd7824 */ /* 0x100fe200018e06b6 */
        /* <DEDUP_REMOVED lines=8> */
[----:B-1----:R-:W2:Y:S04]  /*1ef40*/  LDL.LU R189, [R1+0x48] ;  /* 0x0000480001bd7983 */ /* 0x002ea80000300800 */
[----:B------:R1:W-:Y:S04]  /*1ef50*/  LDGSTS.E [R187+0x4004], desc[UR4][R190.64], P1 ;  /* 0x04004000bebb7fae */ /* 0x0003e80008921844 */
[----:B------:R-:W2:Y:S01]  /*1ef60*/  LDL.LU R181, [R1+0x4c] ;  /* 0x00004c0001b57983 */ /* 0x000ea20000300800 */
[----:B-1----:R-:W-:Y:S01]  /*1ef70*/  MOV R191, R5 ;  /* 0x0000000500bf7202 */ /* 0x002fe20000000f00 */
[----:B------:R-:W-:-:S02]  /*1ef80*/  IMAD.MOV.U32 R190, RZ, RZ, R2 ;  /* 0x000000ffffbe7224 */ /* 0x000fc400078e0002 */
        /* <DEDUP_REMOVED lines=26> */
[----:B-1----:R-:W-:-:S04]  /*1f130*/  SEL R190, RZ, 0x4, !P2 ;  /* 0x00000004ffbe7807 */ /* 0x002fc80005000000 */
[----:B------:R-:W-:-:S04]  /*1f140*/  SEL R190, R190, RZ, !P0 ;  /* 0x000000ffbebe7207 */ /* 0x000fc80004000000 */
[----:B------:R-:W-:Y:S02]  /*1f150*/  ISETP.NE.U32.AND P2, PT, R190, RZ, PT ;  /* 0x000000ffbe00720c */ /* 0x000fe40003f45070 */
[----:B------:R-:W-:-:S05]  /*1f160*/  IADD3 R181, P3, R181, R183, RZ ;  /* 0x000000b7b5b57210 */ /* 0x000fca0007f7e0ff */
[--C-:B------:R-:W-:Y:S01]  /*1f170*/  IMAD.X R189, R189, 0x1, R182.reuse, P3 ;  /* 0x00000001bdbd7824 */ /* 0x100fe200018e06b6 */
[----:B------:R-:W-:Y:S01]  /*1f180*/  MOV R190, R181 ;  /* 0x000000b500be7202 */ /* 0x000fe20000000f00 */
[----:B------:R-:W-:Y:S01]  /*1f190*/  STL [R1+0x4c], R181 ;  /* 0x00004cb501007387 */ /* 0x000fe20000100800 */
[----:B------:R-:W-:Y:S01]  /*1f1a0*/  IADD3 R2, P4, R2, R183, RZ ;  /* 0x000000b702027210 */ /* 0x000fe20007f9e0ff */
[----:B------:R-:W-:Y:S02]  /*1f1b0*/  IMAD.MOV.U32 R191, RZ, RZ, R189 ;  /* 0x000000ffffbf7224 */ /* 0x000fe400078e00bd */
[----:B------:R1:W-:Y:S02]  /*1f1c0*/  STL [R1+0x48], R189 ;  /* 0x000048bd01007387 */ /* 0x0003e40000100800 */
[----:B------:R-:W-:Y:S02]  /*1f1d0*/  IMAD.X R5, R5, 0x1, R182, P4 ;  /* 0x0000000105057824 */ /* 0x000fe400020e06b6 */
[----:B------:R-:W-:Y:S04]  /*1f1e0*/  STL [R1+0x214], R2 ;  /* 0x0002140201007387 */ /* 0x000fe80000100800 */
[----:B------:R1:W-:Y:S04]  /*1f1f0*/  STL [R1+0x210], R5 ;  /* 0x0002100501007387 */ /* 0x0003e80000100800 */
[----:B------:R1:W-:Y:S04]  /*1f200*/  LDGSTS.E [R187+0x400c], desc[UR4][R190.64], P1 ;  /* 0x0400c000bebb7fae */ /* 0x0003e80008921844 */
[----:B-1----:R-:W2:Y:S04]  /*1f210*/  LDL.LU R189, [R1+0x228] ;  /* 0x0002280001bd7983 */ /* 0x002ea80000300800 */
[----:B------:R-:W2:Y:S01]  /*1f220*/  LDL.LU R181, [R1+0x22c] ;  /* 0x00022c0001b57983 */ /* 0x000ea20000300800 */
[----:B------:R-:W-:Y:S01]  /*1f230*/  MOV R191, R5 ;  /* 0x0000000500bf7202 */ /* 0x000fe20000000f00 */
        /* <DEDUP_REMOVED lines=119> */
[----:B------:R-:W-:Y:S01]  /*1f9b0*/  IMAD.X R189, R189, 0x1, R182, P3 ;  /* 0x00000001bdbd7824 */ /* 0x000fe200018e06b6 */
[----:B------:R-:W-:Y:S01]  /*1f9c0*/  IADD3 R2, P4, R2, R183, RZ ;  /* 0x000000b702027210 */ /* 0x000fe20007f9e0ff */
[----:B------:R-:W-:Y:S01]  /*1f9d0*/  STL [R1+0x42c], R181 ;  /* 0x00042cb501007387 */ /* 0x000fe20000100800 */
[----:B------:R-:W-:-:S03]  /*1f9e0*/  MOV R190, R181 ;  /* 0x000000b500be7202 */ /* 0x000fc60000000f00 */
[----:B------:R-:W-:Y:S01]  /*1f9f0*/  IMAD.X R5, R5, 0x1, R182, P4 ;  /* 0x0000000105057824 */ /* 0x000fe200020e06b6 */
[----:B------:R1:W-:Y:S01]  /*1fa00*/  STL [R1+0x428], R189 ;  /* 0x000428bd01007387 */ /* 0x0003e20000100800 */
[----:B------:R-:W-:-:S03]  /*1fa10*/  IMAD.MOV.U32 R191, RZ, RZ, R189 ;  /* 0x000000ffffbf7224 */ /* 0x000fc600078e00bd */
[----:B------:R-:W-:Y:S04]  /*1fa20*/  STL [R1+0x434], R2 ;  /* 0x0004340201007387 */ /* 0x000fe80000100800 */
[----:B------:R1:W-:Y:S04]  /*1fa30*/  STL [R1+0x430], R5 ;  /* 0x0004300501007387 */ /* 0x0003e80000100800 */
[----:B-1----:R-:W2:Y:S04]  /*1fa40*/  LDL.LU R189, [R1+0x448] ;  /* 0x0004480001bd7983 */ /* 0x002ea80000300800 */
[----:B------:R-:W2:Y:S04]  /*1fa50*/  LDL.LU R181, [R1+0x44c] ;  /* 0x00044c0001b57983 */ /* 0x000ea80000300800 */
[----:B------:R1:W-:Y:S02]  /*1fa60*/  LDGSTS.E [R187+0x14004], desc[UR4][R190.64], P1 ;  /* 0x14004000bebb7fae */ /* 0x0003e40008921844 */
[----:B-1----:R-:W-:Y:S01]  /*1fa70*/  MOV R191, R5 ;  /* 0x0000000500bf7202 */ /* 0x002fe20000000f00 */
        /* <DEDUP_REMOVED lines=31> */
[----:B------:R-:W-:Y:S01]  /*1fc70*/  IMAD.X R189, R189, 0x1, R182, P3 ;  /* 0x00000001bdbd7824 */ /* 0x000fe200018e06b6 */
[----:B------:R-:W-:Y:S01]  /*1fc80*/  MOV R190, R181 ;  /* 0x000000b500be7202 */ /* 0x000fe20000000f00 */
[----:B------:R1:W-:Y:S02]  /*1fc90*/  STL [R1+0x44c], R181 ;  /* 0x00044cb501007387 */ /* 0x0003e40000100800 */
[----:B------:R-:W-:Y:S02]  /*1fca0*/  IMAD.MOV.U32 R191, RZ, RZ, R189 ;  /* 0x000000ffffbf7224 */ /* 0x000fe400078e00bd */
[----:B------:R-:W-:Y:S04]  /*1fcb0*/  STL [R1+0x448], R189 ;  /* 0x000448bd01007387 */ /* 0x000fe80000100800 */
[----:B------:R1:W-:Y:S01]  /*1fcc0*/  LDGSTS.E [R187+0x1400c], desc[UR4][R190.64], P1 ;  /* 0x1400c000bebb7fae */ /* 0x0003e20008921844 */
[----:B------:R-:W-:-:S05]  /*1fcd0*/  IADD3 R2, P4, R2, R183, RZ ;  /* 0x000000b702027210 */ /* 0x000fca0007f9e0ff */
[----:B------:R-:W-:Y:S01]  /*1fce0*/  IMAD.X R5, R5, 0x1, R182, P4 ;  /* 0x0000000105057824 */ /* 0x000fe200020e06b6 */
[----:B------:R-:W-:Y:S04]  /*1fcf0*/  STL [R1+0x614], R2 ;  /* 0x0006140201007387 */ /* 0x000fe80000100800 */
[----:B------:R1:W-:Y:S02]  /*1fd00*/  STL [R1+0x610], R5 ;  /* 0x0006100501007387 */ /* 0x0003e40000100800 */
[----:B-1----:R-:W-:Y:S02]  /*1fd10*/  MOV R191, R5 ;  /* 0x0000000500bf7202 */ /* 0x002fe40000000f00 */
[----:B------:R-:W2:Y:S01]  /*1fd20*/  LDL.LU R181, [R1+0x628] ;  /* 0x0006280001b57983 */ /* 0x000ea20000300800 */
[----:B------:R-:W-:-:S03]  /*1fd30*/  IMAD.MOV.U32 R190, RZ, RZ, R2 ;  /* 0x000000ffffbe7224 */ /* 0x000fc600078e0002 */
[----:B------:R-:W2:Y:S04]  /*1fd40*/  LDL.LU R5, [R1+0x62c] ;  /* 0x00062c0001057983 */ /* 0x000ea80000300800 */
        /* <DEDUP_REMOVED lines=8> */
[--C-:B------:R-:W-:Y:S01]  /*1fdd0*/  IMAD.X R188, R188, 0x1, R182.reuse, P3 ;  /* 0x00000001bcbc7824 */ /* 0x100fe200018e06b6 */
[----:B---3--:R-:W-:Y:S01]  /*1fde0*/  IADD3 R0, P4, R0, R183, RZ ;  /* 0x000000b700007210 */ /* 0x008fe20007f9e0ff */
[----:B------:R-:W-:Y:S04]  /*1fdf0*/  STL [R1+0x61c], R4 ;  /* 0x00061c0401007387 */ /* 0x000fe80000100800 */
[----:B--2---:R-:W-:Y:S01]  /*1fe00*/  IMAD.X R3, R3, 0x1, R182, P4 ;  /* 0x0000000103037824 */ /* 0x004fe200020e06b6 */
[----:B------:R1:W-:Y:S01]  /*1fe10*/  STL [R1+0x618], R188 ;  /* 0x000618bc01007387 */ /* 0x0003e20000100800 */
[----:B------:R-:W-:Y:S01]  /*1fe20*/  IMAD.MOV.U32 R191, RZ, RZ, R188 ;  /* 0x000000ffffbf7224 */ /* 0x000fe200078e00bc */
[----:B------:R-:W-:Y:S02]  /*1fe30*/  MOV R190, R4 ;  /* 0x0000000400be7202 */ /* 0x000fe40000000f00 */
[----:B------:R2:W-:Y:S04]  /*1fe40*/  STL [R1+0x624], R0 ;  /* 0x0006240001007387 */ /* 0x0005e80000100800 */
[----:B------:R3:W-:Y:S04]  /*1fe50*/  STL [R1+0x620], R3 ;  /* 0x0006200301007387 */ /* 0x0007e80000100800 */
[----:B-1----:R-:W4:Y:S04]  /*1fe60*/  LDL.LU R188, [R1+0x638] ;  /* 0x0006380001bc7983 */ /* 0x002f280000300800 */
[----:B------:R-:W4:Y:S04]  /*1fe70*/  LDL.LU R4, [R1+0x63c] ;  /* 0x00063c0001047983 */ /* 0x000f280000300800 */
[----:B------:R1:W-:Y:S02]  /*1fe80*/  LDGSTS.E [R187+0x1c000], desc[UR4][R190.64], P2 ;  /* 0x1c000000bebb7fae */ /* 0x0003e40009121844 */
[----:B-1----:R-:W-:-:S02]  /*1fe90*/  IMAD.MOV.U32 R190, RZ, RZ, R0 ;  /* 0x000000ffffbe7224 */ /* 0x002fc400078e0000 */
[----:B--2---:R-:W2:Y:S01]  /*1fea0*/  LDL.LU R0, [R1+0x644] ;  /* 0x0006440001007983 */ /* 0x004ea20000300800 */
[----:B------:R-:W-:Y:S02]  /*1feb0*/  MOV R191, R3 ;  /* 0x0000000300bf7202 */ /* 0x000fe40000000f00 */
[----:B------:R-:W-:Y:S01]  /*1fec0*/  ISETP.GT.AND P2, PT, R176, 0x7e, PT ;  /* 0x0000007eb000780c */ /* 0x000fe20003f44270 */
[----:B---3--:R-:W3:Y:S04]  /*1fed0*/  LDL.LU R3, [R1+0x64c] ;  /* 0x00064c0001037983 */ /* 0x008ee80000300800 */
[----:B------:R1:W-:Y:S02]  /*1fee0*/  LDGSTS.E [R187+0x18004], desc[UR4][R190.64], P1 ;  /* 0x18004000bebb7fae */ /* 0x0003e40008921844 */
[----:B-1----:R-:W-:-:S04]  /*1fef0*/  SEL R190, RZ, 0x4, !P2 ;  /* 0x00000004ffbe7807 */ /* 0x002fc80005000000 */
[----:B------:R-:W-:-:S04]  /*1ff00*/  SEL R190, R190, RZ, !P0 ;  /* 0x000000ffbebe7207 */ /* 0x000fc80004000000 */
[----:B------:R-:W-:Y:S02]  /*1ff10*/  ISETP.NE.U32.AND P2, PT, R190, RZ, PT ;  /* 0x000000ffbe00720c */ /* 0x000fe40003f45070 */
[----:B------:R-:W-:-:S05]  /*1ff20*/  IADD3 R5, P3, R5, R183, RZ ;  /* 0x000000b705057210 */ /* 0x000fca0007f7e0ff */
[--C-:B------:R-:W-:Y:S01]  /*1ff30*/  IMAD.X R181, R181, 0x1, R182.reuse, P3 ;  /* 0x00000001b5b57824 */ /* 0x100fe200018e06b6 */
[----:B------:R-:W-:Y:S01]  /*1ff40*/  IADD3 R189, P4, R189, R183, RZ ;  /* 0x000000b7bdbd7210 */ /* 0x000fe20007f9e0ff */
[----:B------:R-:W-:Y:S02]  /*1ff50*/  STL [R1+0x62c], R5 ;  /* 0x00062c0501007387 */ /* 0x000fe40000100800 */
[----:B------:R-:W-:Y:S02]  /*1ff60*/  IMAD.MOV.U32 R191, RZ, RZ, R181 ;  /* 0x000000ffffbf7224 */ /* 0x000fe400078e00b5 */
[----:B------:R1:W-:Y:S01]  /*1ff70*/  STL [R1+0x628], R181 ;  /* 0x000628b501007387 */ /* 0x0003e20000100800 */
[----:B------:R-:W-:-:S03]  /*1ff80*/  IMAD.X R2, R2, 0x1, R182, P4 ;  /* 0x0000000102027824 */ /* 0x000fc600020e06b6 */
[----:B------:R-:W-:Y:S01]  /*1ff90*/  STL [R1+0x634], R189 ;  /* 0x000634bd01007387 */ /* 0x000fe20000100800 */
[----:B------:R-:W-:-:S03]  /*1ffa0*/  MOV R190, R5 ;  /* 0x0000000500be7202 */ /* 0x000fc60000000f00 */
[----:B-1----:R-:W3:Y:S04]  /*1ffb0*/  LDL.LU R181, [R1+0x640] ;  /* 0x0006400001b57983 */ /* 0x002ee80000300800 */
[----:B------:R1:W-:Y:S04]  /*1ffc0*/  STL [R1+0x630], R2 ;  /* 0x0006300201007387 */ /* 0x0003e80000100800 */
[----:B------:R-:W3:Y:S04]  /*1ffd0*/  LDL.LU R5, [R1+0x648] ;  /* 0x0006480001057983 */ /* 0x000ee80000300800 */
[----:B------:R1:W-:Y:S01]  /*1ffe0*/  LDGSTS.E [R187+0x1c004], desc[UR4][R190.64], P1 ;  /* 0x1c004000bebb7fae */ /* 0x0003e20008921844 */
[----:B------:R-:W-:Y:S01]  /*1fff0*/  ISETP.GT.AND P1, PT, R176, 0x7f, PT ;  /* 0x0000007fb000780c */ /* 0x000fe20003f24270 */
[----:B-1----:R-:W-:Y:S01]  /*20000*/  IMAD.MOV.U32 R190, RZ, RZ, R189 ;  /* 0x000000ffffbe7224 */ /* 0x002fe200078e00bd */
[----:B------:R-:W-:-:S02]  /*20010*/  MOV R191, R2 ;  /* 0x0000000200bf7202 */ /* 0x000fc40000000f00 */
[----:B------:R-:W3:Y:S04]  /*20020*/  LDL.LU R2, [R1+0xc68] ;  /* 0x000c680001027983 */ /* 0x000ee80000300800 */
[----:B------:R1:W-:Y:S02]  /*20030*/  LDGSTS.E [R187+0x18008], desc[UR4][R190.64], P2 ;  /* 0x18008000bebb7fae */ /* 0x0003e40009121844 */
[----:B-1----:R-:W-:-:S04]  /*20040*/  SEL R190, RZ, 0x4, !P1 ;  /* 0x00000004ffbe7807 */ /* 0x002fc80004800000 */
[----:B------:R-:W-:-:S04]  /*20050*/  SEL R190, R190, RZ, !P0 ;  /* 0x000000ffbebe7207 */ /* 0x000fc80004000000 */
[----:B------:R-:W-:Y:S02]  /*20060*/  ISETP.NE.U32.AND P1, PT, R190, RZ, PT ;  /* 0x000000ffbe00720c */ /* 0x000fe40003f25070 */
[----:B----4-:R-:W-:-:S05]  /*20070*/  IADD3 R4, P3, R4, R183, RZ ;  /* 0x000000b704047210 */ /* 0x010fca0007f7e0ff */
[----:B------:R-:W-:Y:S02]  /*20080*/  IMAD.X R188, R188, 0x1, R182, P3 ;  /* 0x00000001bcbc7824 */ /* 0x000fe400018e06b6 */
[----:B------:R-:W-:-:S03]  /*20090*/  IMAD.MOV.U32 R190, RZ, RZ, R4 ;  /* 0x000000ffffbe7224 */ /* 0x000fc600078e0004 */
[----:B------:R-:W-:Y:S01]  /*200a0*/  MOV R191, R188 ;  /* 0x000000bc00bf7202 */ /* 0x000fe20000000f00 */
[----:B------:R1:W-:Y:S04]  /*200b0*/  STL [R1+0x63c], R4 ;  /* 0x00063c0401007387 */ /* 0x0003e80000100800 */
[----:B------:R4:W-:Y:S01]  /*200c0*/  LDGSTS.E [R187+0x1c008], desc[UR4][R190.64], P2 ;  /* 0x1c008000bebb7fae */ /* 0x0009e20009121844 */
[----:B--2---:R-:W-:-:S03]  /*200d0*/  IADD3 R0, P2, R0, R183, RZ ;  /* 0x000000b700007210 */ /* 0x004fc60007f5e0ff */
[----:B------:R-:W-:Y:S04]  /*200e0*/  STL [R1+0x638], R188 ;  /* 0x000638bc01007387 */ /* 0x000fe80000100800 */
[----:B-1----:R-:W2:Y:S04]  /*200f0*/  LDL.LU R4, [R1+0x654] ;  /* 0x0006540001047983 */ /* 0x002ea80000300800 */
[----:B------:R-:W2:Y:S01]  /*20100*/  LDL.LU R189, [R1+0x694] ;  /* 0x0006940001bd7983 */ /* 0x000ea20000300800 */
[----:B----4-:R-:W-:-:S03]  /*20110*/  MOV R190, R0 ;  /* 0x0000000000be7202 */ /* 0x010fc60000000f00 */
[----:B------:R1:W-:Y:S02]  /*20120*/  STL [R1+0x644], R0 ;  /* 0x0006440001007387 */ /* 0x0003e40000100800 */
[----:B-1----:R-:W1:Y:S01]  /*20130*/  S2R R0, SR_TID.X ;  /* 0x0000000000007919 */ /* 0x002e620000002100 */
[----:B---3--:R-:W-:Y:S02]  /*20140*/  IADD3 R3, P3, R3, R183, RZ ;  /* 0x000000b703037210 */ /* 0x008fe40007f7e0ff */
[----:B-1----:R-:W-:Y:S01]  /*20150*/  LOP3.LUT R0, R0, 0x7f, RZ, 0xc0, !PT ;  /* 0x0000007f00007812 */ /* 0x002fe200078ec0ff */
[----:B------:R-:W-:-:S04]  /*20160*/  IMAD.X R181, R181, 0x1, R182, P2 ;  /* 0x00000001b5b57824 */ /* 0x000fc800010e06b6 */
[----:B------:R-:W-:Y:S02]  /*20170*/  IMAD.MOV.U32 R191, RZ, RZ, R181 ;  /* 0x000000ffffbf7224 */ /* 0x000fe400078e00b5 */
[----:B------:R-:W-:-:S03]  /*20180*/  IMAD.X R5, R5, 0x1, R182, P3 ;  /* 0x0000000105057824 */ /* 0x000fc600018e06b6 */
[----:B------:R1:W-:Y:S04]  /*20190*/  LDGSTS.E [R187+0x1800c], desc[UR4][R190.64], P1 ;  /* 0x1800c000bebb7fae */ /* 0x0003e80008921844 */
[----:B------:R3:W-:Y:S04]  /*201a0*/  STL [R1+0x640], R181 ;  /* 0x000640b501007387 */ /* 0x0007e80000100800 */
[----:B------:R-:W-:Y:S01]  /*201b0*/  STL [R1+0x64c], R3 ;  /* 0x00064c0301007387 */ /* 0x000fe20000100800 */
[----:B-1----:R-:W-:Y:S01]  /*201c0*/  IMAD.MOV.U32 R190, RZ, RZ, R3 ;  /* 0x000000ffffbe7224 */ /* 0x002fe200078e0003 */
[----:B------:R-:W-:-:S02]  /*201d0*/  MOV R191, R5 ;  /* 0x0000000500bf7202 */ /* 0x000fc40000000f00 */
[----:B---3--:R-:W3:Y:S04]  /*201e0*/  LDL.LU R181, [R1+0x650] ;  /* 0x0006500001b57983 */ /* 0x008ee80000300800 */
[----:B------:R1:W-:Y:S04]  /*201f0*/  STL [R1+0x648], R5 ;  /* 0x0006480501007387 */ /* 0x0003e80000100800 */
[----:B------:R4:W-:Y:S01]  /*20200*/  LDGSTS.E [R187+0x1c00c], desc[UR4][R190.64], P1 ;  /* 0x1c00c000bebb7fae */ /* 0x0009e20008921844 */
[----:B------:R-:W-:Y:S01]  /*20210*/  ISETP.GE.AND P1, PT, R0, R176, PT ;  /* 0x000000b00000720c */ /* 0x000fe20003f26270 */
[----:B------:R-:W-:-:S02]  /*20220*/  ULEA UR8, UR60, UR6, 0xf ;  /* 0x000000063c087291 */ /* 0x000fc4000f8e783f */
[----:B------:R-:W0:Y:S04]  /*20230*/  LDGDEPBAR ;  /* 0x00000000000079af */ /* 0x000e280000000000 */
[----:B------:R-:W3:Y:S04]  /*20240*/  LDL.LU R187, [R1+0x690] ;  /* 0x0006900001bb7983 */ /* 0x000ee80000300800 */
[----:B-1----:R-:W3:Y:S04]  /*20250*/  LDL.LU R5, [R1+0x6d0] ;  /* 0x0006d00001057983 */ /* 0x002ee80000300800 */
[----:B------:R-:W3:Y:S04]  /*20260*/  LDL.LU R0, [R1+0x6d4] ;  /* 0x0006d40001007983 */ /* 0x000ee80000300800 */
[----:B------:R-:W3:Y:S04]  /*20270*/  LDL.LU R188, [R1+0x710] ;  /* 0x0007100001bc7983 */ /* 0x000ee80000300800 */
[----:B------:R-:W3:Y:S01]  /*20280*/  LDL.LU R3, [R1+0x714] ;  /* 0x0007140001037983 */ /* 0x000ee20000300800 */
[----:B------:R-:W-:-:S04]  /*20290*/  SEL R176, RZ, 0x4, P1 ;  /* 0x00000004ffb07807 */ /* 0x000fc80000800000 */
[----:B------:R-:W-:-:S04]  /*202a0*/  SEL R176, R176, RZ, !P0 ;  /* 0x000000ffb0b07207 */ /* 0x000fc80004000000 */
[----:B------:R-:W-:Y:S02]  /*202b0*/  ISETP.NE.U32.AND P0, PT, R176, RZ, PT ;  /* 0x000000ffb000720c */ /* 0x000fe40003f05070 */
[----:B------:R-:W-:Y:S02]  /*202c0*/  IADD3 R176, R2, UR8, RZ ;  /* 0x0000000802b07c10 */ /* 0x000fe4000fffe0ff */
[-C--:B--2---:R-:W-:Y:S02]  /*202d0*/  IADD3 R4, P1, R4, R185.reuse, RZ ;  /* 0x000000b904047210 */ /* 0x084fe40007f3e0ff */
[----:B------:R-:W-:-:S03]  /*202e0*/  IADD3 R189, P2, R189, R185, RZ ;  /* 0x000000b9bdbd7210 */ /* 0x000fc60007f5e0ff */
[----:B------:R1:W-:Y:S01]  /*202f0*/  STL [R1+0x654], R4 ;  /* 0x0006540401007387 */ /* 0x0003e20000100800 */
[----:B----4-:R-:W-:Y:S02]  /*20300*/  IMAD.MOV.U32 R190, RZ, RZ, R4 ;  /* 0x000000ffffbe7224 */ /* 0x010fe400078e0004 */
[----:B---3--:R-:W-:-:S04]  /*20310*/  IMAD.X R181, R181, 0x1, R184, P1 ;  /* 0x00000001b5b57824 */ /* 0x008fc800008e06b8 */
[----:B------:R-:W-:Y:S01]  /*20320*/  IMAD.MOV.U32 R191, RZ, RZ, R181 ;  /* 0x000000ffffbf7224 */ /* 0x000fe200078e00b5 */
[----:B------:R2:W-:Y:S04]  /*20330*/  STL [R1+0x650], R181 ;  /* 0x000650b501007387 */ /* 0x0005e80000100800 */
[----:B------:R-:W-:Y:S04]  /*20340*/  STL [R1+0x694], R189 ;  /* 0x000694bd01007387 */ /* 0x000fe80000100800 */
[----:B------:R3:W-:Y:S01]  /*20350*/  LDGSTS.E [R176+0x60000], desc[UR4][R190.64], P0 ;  /* 0x60000000beb07fae */ /* 0x0007e20008121844 */
[----:B------:R-:W-:-:S05]  /*20360*/  IMAD.X R187, R187, 0x1, R184, P2 ;  /* 0x00000001bbbb7824 */ /* 0x000fca00010e06b8 */
[----:B------:R4:W-:Y:S01]  /*20370*/  STL [R1+0x690], R187 ;  /* 0x000690bb01007387 */ /* 0x0009e20000100800 */
[----:B------:R-:W-:-:S03]  /*20380*/  IADD3 R0, P1, R0, R185, RZ ;  /* 0x000000b900007210 */ /* 0x000fc60007f3e0ff */
[----:B-1----:R-:W4:Y:S01]  /*20390*/  LDL.LU R4, [R1+0x754] ;  /* 0x0007540001047983 */ /* 0x002f220000300800 */
[----:B---3--:R-:W-:Y:S01]  /*203a0*/  MOV R190, R189 ;  /* 0x000000bd00be7202 */ /* 0x008fe20000000f00 */
[----:B------:R-:W-:Y:S02]  /*203b0*/  IMAD.MOV.U32 R191, RZ, RZ, R187 ;  /* 0x000000ffffbf7224 */ /* 0x000fe400078e00bb */
[----:B--2---:R-:W2:Y:S01]  /*203c0*/  LDL.LU R181, [R1+0x794] ;  /* 0x0007940001b57983 */ /* 0x004ea20000300800 */
[----:B------:R-:W-:Y:S01]  /*203d0*/  IMAD.X R5, R5, 0x1, R184, P1 ;  /* 0x0000000105057824 */ /* 0x000fe200008e06b8 */
[----:B------:R-:W-:Y:S02]  /*203e0*/  IADD3 R3, P2, R3, R185, RZ ;  /* 0x000000b903037210 */ /* 0x000fe40007f5e0ff */
[----:B----4-:R-:W3:Y:S04]  /*203f0*/  LDL.LU R187, [R1+0x750] ;  /* 0x0007500001bb7983 */ /* 0x010ee80000300800 */
[----:B------:R-:W4:Y:S01]  /*20400*/  LDL.LU R189, [R1+0x790] ;  /* 0x0007900001bd7983 */ /* 0x000f220000300800 */
[----:B------:R-:W-:-:S03]  /*20410*/  IADD3.X R188, R188, R184, RZ, P2, !PT ;  /* 0x000000b8bcbc7210 */ /* 0x000fc600017fe4ff */
[----:B------:R1:W-:Y:S04]  /*20420*/  LDGSTS.E [R176+0x60400], desc[UR4][R190.64], P0 ;  /* 0x60400000beb07fae */ /* 0x0003e80008121844 */
[----:B------:R-:W-:Y:S04]  /*20430*/  STL [R1+0x6d4], R0 ;  /* 0x0006d40001007387 */ /* 0x000fe80000100800 */
[----:B------:R1:W-:Y:S02]  /*20440*/  STL [R1+0x6d0], R5 ;  /* 0x0006d00501007387 */ /* 0x0003e40000100800 */
[----:B-1----:R-:W-:-:S02]  /*20450*/  IMAD.MOV.U32 R190, RZ, RZ, R0 ;  /* 0x000000ffffbe7224 */ /* 0x002fc400078e0000 */
[----:B------:R-:W-:Y:S01]  /*20460*/  STL [R1+0x714], R3 ;  /* 0x0007140301007387 */ /* 0x000fe20000100800 */
[----:B------:R-:W-:-:S03]  /*20470*/  IMAD.MOV.U32 R191, RZ, RZ, R5 ;  /* 0x000000ffffbf7224 */ /* 0x000fc600078e0005 */
[----:B------:R-:W4:Y:S04]  /*20480*/  LDL.LU R5, [R1+0x7d4] ;  /* 0x0007d40001057983 */ /* 0x000f280000300800 */
[----:B------:R1:W-:Y:S04]  /*20490*/  STL [R1+0x710], R188 ;  /* 0x000710bc01007387 */ /* 0x0003e80000100800 */
[----:B------:R1:W-:Y:S04]  /*204a0*/  LDGSTS.E [R176+0x60800], desc[UR4][R190.64], P0 ;  /* 0x60800000beb07fae */ /* 0x0003e80008121844 */
[----:B------:R-:W4:Y:S01]  /*204b0*/  LDL.LU R0, [R1+0x814] ;  /* 0x0008140001007983 */ /* 0x000f220000300800 */
[----:B-1----:R-:W-:-:S03]  /*204c0*/  IMAD.MOV.U32 R191, RZ, RZ, R188 ;  /* 0x000000ffffbf7224 */ /* 0x002fc600078e00bc */
[----:B------:R-:W4:Y:S01]  /*204d0*/  LDL.LU R188, [R1+0x7d0] ;  /* 0x0007d00001bc7983 */ /* 0x000f220000300800 */
[----:B------:R-:W-:-:S03]  /*204e0*/  MOV R190, R3 ;  /* 0x0000000300be7202 */ /* 0x000fc60000000f00 */
[----:B------:R-:W4:Y:S04]  /*204f0*/  LDL.LU R3, [R1+0x810] ;  /* 0x0008100001037983 */ /* 0x000f280000300800 */
[----:B------:R1:W-:Y:S01]  /*20500*/  LDGSTS.E [R176+0x60c00], desc[UR4][R190.64], P0 ;  /* 0x60c00000beb07fae */ /* 0x0003e20008121844 */
[-C--:B------:R-:W-:Y:S02]  /*20510*/  IADD3 R4, P1, R4, R185.reuse, RZ ;  /* 0x000000b904047210 */ /* 0x080fe40007f3e0ff */
[----:B--2---:R-:W-:-:S03]  /*20520*/  IADD3 R181, P2, R181, R185, RZ ;  /* 0x000000b9b5b57210 */ /* 0x004fc60007f5e0ff */
[----:B---3--:R-:W-:Y:S02]  /*20530*/  IMAD.X R187, R187, 0x1, R184, P1 ;  /* 0x00000001bbbb7824 */ /* 0x008fe400008e06b8 */
[----:B-1----:R-:W-:Y:S02]  /*20540*/  IMAD.MOV.U32 R190, RZ, RZ, R4 ;  /* 0x000000ffffbe7224 */ /* 0x002fe400078e0004 */
[----:B------:R-:W-:Y:S01]  /*20550*/  IMAD.MOV.U32 R191, RZ, RZ, R187 ;  /* 0x000000ffffbf7224 */ /* 0x000fe200078e00bb */
[----:B----4-:R-:W-:Y:S01]  /*20560*/  IADD3.X R189, R189, R184, RZ, P2, !PT ;  /* 0x000000b8bdbd7210 */ /* 0x010fe200017fe4ff */
[----:B------:R1:W-:Y:S04]  /*20570*/  STL [R1+0x754], R4 ;  /* 0x0007540401007387 */ /* 0x0003e80000100800 */
[----:B------:R2:W-:Y:S04]  /*20580*/  STL [R1+0x750], R187 ;  /* 0x000750bb01007387 */ /* 0x0005e80000100800 */
[----:B------:R3:W-:Y:S04]  /*20590*/  STL [R1+0x794], R181 ;  /* 0x000794b501007387 */ /* 0x0007e80000100800 */
[----:B-1----:R-:W4:Y:S04]  /*205a0*/  LDL.LU R4, [R1+0x65c] ;  /* 0x00065c0001047983 */ /* 0x002f280000300800 */
[----:B------:R1:W-:Y:S01]  /*205b0*/  LDGSTS.E [R176+0x61000], desc[UR4][R190.64], P0 ;  /* 0x61000000beb07fae */ /* 0x0003e20008121844 */
[----:B------:R-:W-:-:S03]  /*205c0*/  IADD3 R5, P1, R5, R185, RZ ;  /* 0x000000b905057210 */ /* 0x000fc60007f3e0ff */
[----:B------:R3:W-:Y:S04]  /*205d0*/  STL [R1+0x790], R189 ;  /* 0x000790bd01007387 */ /* 0x0007e80000100800 */
[----:B--2---:R-:W2:Y:S01]  /*205e0*/  LDL.LU R187, [R1+0x69c] ;  /* 0x00069c0001bb7983 */ /* 0x004ea20000300800 */
[----:B-1----:R-:W-:Y:S01]  /*205f0*/  MOV R190, R181 ;  /* 0x000000b500be7202 */ /* 0x002fe20000000f00 */
[----:B------:R-:W-:Y:S02]  /*20600*/  IMAD.MOV.U32 R191, RZ, RZ, R189 ;  /* 0x000000ffffbf7224 */ /* 0x000fe400078e00bd */
[----:B---3--:R-:W3:Y:S01]  /*20610*/  LDL.LU R181, [R1+0x658] ;  /* 0x0006580001b57983 */ /* 0x008ee20000300800 */
[----:B------:R-:W-:-:S03]  /*20620*/  IADD3 R0, P2, R0, R185, RZ ;  /* 0x000000b900007210 */ /* 0x000fc60007f5e0ff */
[----:B------:R1:W-:Y:S04]  /*20630*/  LDGSTS.E [R176+0x61400], desc[UR4][R190.64], P0 ;  /* 0x61400000beb07fae */ /* 0x0003e80008121844 */
[----:B------:R-:W3:Y:S01]  /*20640*/  LDL.LU R189, [R1+0x698] ;  /* 0x0006980001bd7983 */ /* 0x000ee20000300800 */
[----:B------:R-:W-:-:S03]  /*20650*/  IMAD.X R188, R188, 0x1, R184, P1 ;  /* 0x00000001bcbc7824 */ /* 0x000fc600008e06b8 */
[----:B------:R1:W-:Y:S01]  /*20660*/  STL [R1+0x7d4], R5 ;  /* 0x0007d40501007387 */ /* 0x0003e20000100800 */
[----:B------:R-:W-:Y:S01]  /*20670*/  IADD3.X R3, R3, R184, RZ, P2, !PT ;  /* 0x000000b803037210 */ /* 0x000fe200017fe4ff */
[----:B-1----:R-:W-:Y:S02]  /*20680*/  IMAD.MOV.U32 R190, RZ, RZ, R5 ;  /* 0x000000ffffbe7224 */ /* 0x002fe400078e0005 */
[----:B------:R-:W-:Y:S01]  /*20690*/  IMAD.MOV.U32 R191, RZ, RZ, R188 ;  /* 0x000000ffffbf7224 */ /* 0x000fe200078e00bc */
[----:B------:R-:W-:Y:S04]  /*206a0*/  STL [R1+0x7d0], R188 ;  /* 0x0007d0bc01007387 */ /* 0x000fe80000100800 */
[----:B------:R1:W-:Y:S04]  /*206b0*/  STL [R1+0x814], R0 ;  /* 0x0008140001007387 */ /* 0x0003e80000100800 */
[----:B------:R1:W-:Y:S04]  /*206c0*/  LDGSTS.E [R176+0x61800], desc[UR4][R190.64], P0 ;  /* 0x61800000beb07fae */ /* 0x0003e80008121844 */
[----:B------:R1:W-:Y:S04]  /*206d0*/  STL [R1+0x810], R3 ;  /* 0x0008100301007387 */ /* 0x0003e80000100800 */
[----:B------:R-:W3:Y:S01]  /*206e0*/  LDL.LU R5, [R1+0x6d8] ;  /* 0x0006d80001057983 */ /* 0x000ee20000300800 */
[----:B-1----:R-:W-:-:S03]  /*206f0*/  MOV R190, R0 ;  /* 0x0000000000be7202 */ /* 0x002fc60000000f00 */
[----:B------:R-:W3:Y:S01]  /*20700*/  LDL.LU R0, [R1+0x6dc] ;  /* 0x0006dc0001007983 */ /* 0x000ee20000300800 */
[----:B------:R-:W-:-:S03]  /*20710*/  IMAD.MOV.U32 R191, RZ, RZ, R3 ;  /* 0x000000ffffbf7224 */ /* 0x000fc600078e0003 */
[----:B------:R-:W3:Y:S04]  /*20720*/  LDL.LU R188, [R1+0x718] ;  /* 0x0007180001bc7983 */ /* 0x000ee80000300800 */
[----:B------:R-:W3:Y:S04]  /*20730*/  LDL.LU R3, [R1+0x71c] ;  /* 0x00071c0001037983 */ /* 0x000ee80000300800 */
[----:B------:R1:W-:Y:S02]  /*20740*/  LDGSTS.E [R176+0x61c00], desc[UR4][R190.64], P0 ;  /* 0x61c00000beb07fae */ /* 0x0003e40008121844 */
[----:B-1----:R-:W-:-:S05]  /*20750*/  LOP3.LUT R191, R2, 0x10, RZ, 0x3c, !PT ;  /* 0x0000001002bf7812 */ /* 0x002fca00078e3cff */
[----:B------:R-:W-:Y:S01]  /*20760*/  VIADD R176, R191, UR8 ;  /* 0x00000008bfb07c36 */ /* 0x000fe20008000000 */
[----:B----4-:R-:W-:-:S05]  /*20770*/  IADD3 R4, P1, R4, R185, RZ ;  /* 0x000000b904047210 */ /* 0x010fca0007f3e0ff */
[----:B------:R1:W-:Y:S01]  /*20780*/  STL [R1+0x65c], R4 ;  /* 0x00065c0401007387 */ /* 0x0003e20000100800 */
[----:B------:R-:W-:Y:S01]  /*20790*/  IMAD.MOV.U32 R190, RZ, RZ, R4 ;  /* 0x000000ffffbe7224 */ /* 0x000fe200078e0004 */
[----:B--2---:R-:W-:Y:S01]  /*207a0*/  IADD3 R187, P2, R187, R185, RZ ;  /* 0x000000b9bbbb7210 */ /* 0x004fe20007f5e0ff */
[----:B---3--:R-:W-:-:S05]  /*207b0*/  IMAD.X R181, R181, 0x1, R184, P1 ;  /* 0x00000001b5b57824 */ /* 0x008fca00008e06b8 */
[----:B------:R2:W-:Y:S01]  /*207c0*/  STL [R1+0x658], R181 ;  /* 0x000658b501007387 */ /* 0x0005e20000100800 */
[----:B------:R-:W-:-:S03]  /*207d0*/  IADD3.X R189, R189, R184, RZ, P2, !PT ;  /* 0x000000b8bdbd7210 */ /* 0x000fc600017fe4ff */
[----:B------:R3:W-:Y:S01]  /*207e0*/  STL [R1+0x69c], R187 ;  /* 0x00069cbb01007387 */ /* 0x0007e20000100800 */
[----:B------:R-:W-:-:S03]  /*207f0*/  MOV R191, R181 ;  /* 0x000000b500bf7202 */ /* 0x000fc60000000f00 */
[----:B------:R4:W-:Y:S04]  /*20800*/  STL [R1+0x698], R189 ;  /* 0x000698bd01007387 */ /* 0x0009e80000100800 */
[----:B-1----:R-:W4:Y:S04]  /*20810*/  LDL.LU R4, [R1+0x75c] ;  /* 0x00075c0001047983 */ /* 0x002f280000300800 */
[----:B------:R1:W-:Y:S04]  /*20820*/  LDGSTS.E [R176+0x60080], desc[UR4][R190.64], P0 ;  /* 0x60080000beb07fae */ /* 0x0003e80008121844 */
[----:B--2---:R-:W2:Y:S01]  /*20830*/  LDL.LU R181, [R1+0x79c] ;  /* 0x00079c0001b57983 */ /* 0x004ea20000300800 */
[----:B-1----:R-:W-:-:S02]  /*20840*/  IMAD.MOV.U32 R190, RZ, RZ, R187 ;  /* 0x000000ffffbe7224 */ /* 0x002fc400078e00bb */
[----:B------:R-:W-:Y:S01]  /*20850*/  IMAD.MOV.U32 R191, RZ, RZ, R189 ;  /* 0x000000ffffbf7224 */ /* 0x000fe200078e00bd */
[----:B---3--:R-:W3:Y:S04]  /*20860*/  LDL.LU R187, [R1+0x758] ;  /* 0x0007580001bb7983 */ /* 0x008ee80000300800 */
[----:B----4-:R-:W4:Y:S01]  /*20870*/  LDL.LU R189, [R1+0x798] ;  /* 0x0007980001bd7983 */ /* 0x010f220000300800 */
[----:B------:R-:W-:-:S03]  /*20880*/  IADD3 R0, P1, R0, R185, RZ ;  /* 0x000000b900007210 */ /* 0x000fc60007f3e0ff */
[----:B------:R1:W-:Y:S01]  /*20890*/  LDGSTS.E [R176+0x60480], desc[UR4][R190.64], P0 ;  /* 0x60480000beb07fae */ /* 0x0003e20008121844 */
[----:B------:R-:W-:Y:S02]  /*208a0*/  IADD3.X R5, R5, R184, RZ, P1, !PT ;  /* 0x000000b805057210 */ /* 0x000fe40000ffe4ff */
[----:B------:R-:W-:Y:S01]  /*208b0*/  IADD3 R3, P2, R3, R185, RZ ;  /* 0x000000b903037210 */ /* 0x000fe20007f5e0ff */
[----:B------:R-:W-:Y:S04]  /*208c0*/  STL [R1+0x6dc], R0 ;  /* 0x0006dc0001007387 */ /* 0x000fe80000100800 */
[----:B------:R-:W-:Y:S01]  /*208d0*/  IMAD.X R188, R188, 0x1, R184, P2 ;  /* 0x00000001bcbc7824 */ /* 0x000fe200010e06b8 */
[----:B-1----:R-:W-:Y:S01]  /*208e0*/  MOV R191, R5 ;  /* 0x0000000500bf7202 */ /* 0x002fe20000000f00 */
[----:B------:R-:W-:Y:S01]  /*208f0*/  IMAD.MOV.U32 R190, RZ, RZ, R0 ;  /* 0x000000ffffbe7224 */ /* 0x000fe200078e0000 */
[----:B------:R1:W-:Y:S04]  /*20900*/  STL [R1+0x6d8], R5 ;  /* 0x0006d80501007387 */ /* 0x0003e80000100800 */
[----:B------:R-:W-:Y:S04]  /*20910*/  STL [R1+0x71c], R3 ;  /* 0x00071c0301007387 */ /* 0x000fe80000100800 */
[----:B------:R1:W-:Y:S04]  /*20920*/  LDGSTS.E [R176+0x60880], desc[UR4][R190.64], P0 ;  /* 0x60880000beb07fae */ /* 0x0003e80008121844 */
[----:B-1----:R-:W4:Y:S04]  /*20930*/  LDL.LU R5, [R1+0x7dc] ;  /* 0x0007dc0001057983 */ /* 0x002f280000300800 */
[----:B------:R1:W-:Y:S04]  /*20940*/  STL [R1+0x718], R188 ;  /* 0x000718bc01007387 */ /* 0x0003e80000100800 */
[----:B------:R-:W4:Y:S01]  /*20950*/  LDL.LU R0, [R1+0x81c] ;  /* 0x00081c0001007983 */ /* 0x000f220000300800 */
[----:B------:R-:W-:-:S02]  /*20960*/  IMAD.MOV.U32 R191, RZ, RZ, R188 ;  /* 0x000000ffffbf7224 */ /* 0x000fc400078e00bc */
[----:B------:R-:W-:Y:S01]  /*20970*/  IMAD.MOV.U32 R190, RZ, RZ, R3 ;  /* 0x000000ffffbe7224 */ /* 0x000fe200078e0003 */
[----:B-1----:R-:W4:Y:S04]  /*20980*/  LDL.LU R188, [R1+0x7d8] ;  /* 0x0007d80001bc7983 */ /* 0x002f280000300800 */
[----:B------:R-:W4:Y:S04]  /*20990*/  LDL.LU R3, [R1+0x818] ;  /* 0x0008180001037983 */ /* 0x000f280000300800 */
[----:B------:R1:W-:Y:S01]  /*209a0*/  LDGSTS.E [R176+0x60c80], desc[UR4][R190.64], P0 ;  /* 0x60c80000beb07fae */ /* 0x0003e20008121844 */
[----:B------:R-:W-:-:S05]  /*209b0*/  IADD3 R4, P1, R4, R185, RZ ;  /* 0x000000b904047210 */ /* 0x000fca0007f3e0ff */
[----:B-1----:R-:W-:Y:S01]  /*209c0*/  IMAD.MOV.U32 R190, RZ, RZ, R4 ;  /* 0x000000ffffbe7224 */ /* 0x002fe200078e0004 */
[----:B--2---:R-:W-:Y:S01]  /*209d0*/  IADD3 R181, P2, R181, R185, RZ ;  /* 0x000000b9b5b57210 */ /* 0x004fe20007f5e0ff */
[----:B------:R1:W-:Y:S01]  /*209e0*/  STL [R1+0x75c], R4 ;  /* 0x00075c0401007387 */ /* 0x0003e20000100800 */
[----:B---3--:R-:W-:-:S04]  /*209f0*/  IADD3.X R187, R187, R184, RZ, P1, !PT ;  /* 0x000000b8bbbb7210 */ /* 0x008fc80000ffe4ff */
[----:B------:R-:W-:Y:S01]  /*20a00*/  MOV R191, R187 ;  /* 0x000000bb00bf7202 */ /* 0x000fe20000000f00 */
[----:B----4-:R-:W-:Y:S01]  /*20a10*/  IMAD.X R189, R189, 0x1, R184, P2 ;  /* 0x00000001bdbd7824 */ /* 0x010fe200010e06b8 */
[----:B------:R2:W-:Y:S04]  /*20a20*/  STL [R1+0x758], R187 ;  /* 0x000758bb01007387 */ /* 0x0005e80000100800 */
[----:B------:R3:W-:Y:S04]  /*20a30*/  STL [R1+0x79c], R181 ;  /* 0x00079cb501007387 */ /* 0x0007e80000100800 */
[----:B------:R4:W-:Y:S04]  /*20a40*/  LDGSTS.E [R176+0x61080], desc[UR4][R190.64], P0 ;  /* 0x61080000beb07fae */ /* 0x0009e80008121844 */
[----:B-1----:R-:W3:Y:S04]  /*20a50*/  LDL.LU R4, [R1+0x664] ;  /* 0x0006640001047983 */ /* 0x002ee80000300800 */
[----:B------:R1:W-:Y:S01]  /*20a60*/  STL [R1+0x798], R189 ;  /* 0x000798bd01007387 */ /* 0x0003e20000100800 */
[----:B----4-:R-:W-:-:S03]  /*20a70*/  IMAD.MOV.U32 R190, RZ, RZ, R181 ;  /* 0x000000ffffbe7224 */ /* 0x010fc600078e00b5 */
[----:B--2---:R-:W2:Y:S01]  /*20a80*/  LDL.LU R187, [R1+0x6a4] ;  /* 0x0006a40001bb7983 */ /* 0x004ea20000300800 */
[----:B------:R-:W-:-:S03]  /*20a90*/  IMAD.MOV.U32 R191, RZ, RZ, R189 ;  /* 0x000000ffffbf7224 */ /* 0x000fc600078e00bd */
[----:B---3--:R-:W3:Y:S01]  /*20aa0*/  LDL.LU R181, [R1+0x660] ;  /* 0x0006600001b57983 */ /* 0x008ee20000300800 */
[----:B------:R-:W-:-:S03]  /*20ab0*/  IADD3 R5, P1, R5, R185, RZ ;  /* 0x000000b905057210 */ /* 0x000fc60007f3e0ff */
[----:B------:R4:W-:Y:S04]  /*20ac0*/  LDGSTS.E [R176+0x61480], desc[UR4][R190.64], P0 ;  /* 0x61480000beb07fae */ /* 0x0009e80008121844 */
[----:B-1----:R-:W3:Y:S01]  /*20ad0*/  LDL.LU R189, [R1+0x6a0] ;  /* 0x0006a00001bd7983 */ /* 0x002ee20000300800 */
[----:B------:R-:W-:Y:S02]  /*20ae0*/  IADD3 R0, P2, R0, R185, RZ ;  /* 0x000000b900007210 */ /* 0x000fe40007f5e0ff */
[----:B------:R-:W-:Y:S01]  /*20af0*/  IADD3.X R188, R188, R184, RZ, P1, !PT ;  /* 0x000000b8bcbc7210 */ /* 0x000fe20000ffe4ff */
[----:B----4-:R-:W-:Y:S01]  /*20b00*/  IMAD.MOV.U32 R190, RZ, RZ, R5 ;  /* 0x000000ffffbe7224 */ /* 0x010fe200078e0005 */
[----:B------:R1:W-:Y:S01]  /*20b10*/  STL [R1+0x7dc], R5 ;  /* 0x0007dc0501007387 */ /* 0x0003e20000100800 */
[----:B------:R-:W-:Y:S01]  /*20b20*/  IMAD.X R3, R3, 0x1, R184, P2 ;  /* 0x0000000103037824 */ /* 0x000fe200010e06b8 */
[----:B------:R-:W-:-:S02]  /*20b30*/  MOV R191, R188 ;  /* 0x000000bc00bf7202 */ /* 0x000fc40000000f00 */
[----:B------:R-:W-:Y:S04]  /*20b40*/  STL [R1+0x7d8], R188 ;  /* 0x0007d8bc01007387 */ /* 0x000fe80000100800 */
[----:B------:R4:W-:Y:S04]  /*20b50*/  STL [R1+0x81c], R0 ;  /* 0x00081c0001007387 */ /* 0x0009e80000100800 */
[----:B------:R4:W-:Y:S04]  /*20b60*/  LDGSTS.E [R176+0x61880], desc[UR4][R190.64], P0 ;  /* 0x61880000beb07fae */ /* 0x0009e80008121844 */
[----:B------:R4:W-:Y:S04]  /*20b70*/  STL [R1+0x818], R3 ;  /* 0x0008180301007387 */ /* 0x0009e80000100800 */
[----:B-1----:R-:W3:Y:S01]  /*20b80*/  LDL.LU R5, [R1+0x6e0] ;  /* 0x0006e00001057983 */ /* 0x002ee20000300800 */
[----:B----4-:R-:W-:-:S03]  /*20b90*/  IMAD.MOV.U32 R190, RZ, RZ, R0 ;  /* 0x000000ffffbe7224 */ /* 0x010fc600078e0000 */
[----:B------:R-:W4:Y:S01]  /*20ba0*/  LDL.LU R0, [R1+0x6e4] ;  /* 0x0006e40001007983 */ /* 0x000f220000300800 */
[----:B------:R-:W-:-:S03]  /*20bb0*/  IMAD.MOV.U32 R191, RZ, RZ, R3 ;  /* 0x000000ffffbf7224 */ /* 0x000fc600078e0003 */
[----:B------:R-:W4:Y:S04]  /*20bc0*/  LDL.LU R188, [R1+0x720] ;  /* 0x0007200001bc7983 */ /* 0x000f280000300800 */
[----:B------:R-:W4:Y:S04]  /*20bd0*/  LDL.LU R3, [R1+0x724] ;  /* 0x0007240001037983 */ /* 0x000f280000300800 */
[----:B------:R1:W-:Y:S02]  /*20be0*/  LDGSTS.E [R176+0x61c80], desc[UR4][R190.64], P0 ;  /* 0x61c80000beb07fae */ /* 0x0003e40008121844 */
[----:B-1----:R-:W-:-:S05]  /*20bf0*/  LOP3.LUT R191, R2, 0x20, RZ, 0x3c, !PT ;  /* 0x0000002002bf7812 */ /* 0x002fca00078e3cff */
[----:B------:R-:W-:Y:S01]  /*20c00*/  VIADD R176, R191, UR8 ;  /* 0x00000008bfb07c36 */ /* 0x000fe20008000000 */
[-C--:B------:R-:W-:Y:S02]  /*20c10*/  IADD3 R4, P1, R4, R185.reuse, RZ ;  /* 0x000000b904047210 */ /* 0x080fe40007f3e0ff */
[----:B--2---:R-:W-:Y:S02]  /*20c20*/  IADD3 R187, P2, R187, R185, RZ ;  /* 0x000000b9bbbb7210 */ /* 0x004fe40007f5e0ff */
[----:B---3--:R-:W-:Y:S01]  /*20c30*/  IADD3.X R181, R181, R184, RZ, P1, !PT ;  /* 0x000000b8b5b57210 */ /* 0x008fe20000ffe4ff */
[----:B------:R1:W-:Y:S01]  /*20c40*/  STL [R1+0x664], R4 ;  /* 0x0006640401007387 */ /* 0x0003e20000100800 */
[----:B------:R-:W-:-:S03]  /*20c50*/  MOV R190, R4 ;  /* 0x0000000400be7202 */ /* 0x000fc60000000f00 */
[----:B------:R2:W-:Y:S01]  /*20c60*/  STL [R1+0x660], R181 ;  /* 0x000660b501007387 */ /* 0x0005e20000100800 */
[----:B------:R-:W-:-:S03]  /*20c70*/  IMAD.X R189, R189, 0x1, R184, P2 ;  /* 0x00000001bdbd7824 */ /* 0x000fc600010e06b8 */
[----:B------:R3:W-:Y:S01]  /*20c80*/  STL [R1+0x6a4], R187 ;  /* 0x0006a4bb01007387 */ /* 0x0007e20000100800 */
[----:B------:R-:W-:-:S03]  /*20c90*/  IMAD.MOV.U32 R191, RZ, RZ, R181 ;  /* 0x000000ffffbf7224 */ /* 0x000fc600078e00b5 */
[----:B------:R3:W-:Y:S04]  /*20ca0*/  STL [R1+0x6a0], R189 ;  /* 0x0006a0bd01007387 */ /* 0x0007e80000100800 */
[----:B-1----:R-:W4:Y:S04]  /*20cb0*/  LDL.LU R4, [R1+0x764] ;  /* 0x0007640001047983 */ /* 0x002f280000300800 */
[----:B------:R1:W-:Y:S04]  /*20cc0*/  LDGSTS.E [R176+0x60100], desc[UR4][R190.64], P0 ;  /* 0x60100000beb07fae */ /* 0x0003e80008121844 */
[----:B--2---:R-:W2:Y:S01]  /*20cd0*/  LDL.LU R181, [R1+0x7a4] ;  /* 0x0007a40001b57983 */ /* 0x004ea20000300800 */
[----:B-1----:R-:W-:Y:S01]  /*20ce0*/  IMAD.MOV.U32 R190, RZ, RZ, R187 ;  /* 0x000000ffffbe7224 */ /* 0x002fe200078e00bb */
[----:B------:R-:W-:-:S02]  /*20cf0*/  MOV R191, R189 ;  /* 0x000000bd00bf7202 */ /* 0x000fc40000000f00 */
[----:B---3--:R-:W3:Y:S04]  /*20d00*/  LDL.LU R187, [R1+0x760] ;  /* 0x0007600001bb7983 */ /* 0x008ee80000300800 */
[----:B------:R-:W3:Y:S04]  /*20d10*/  LDL.LU R189, [R1+0x7a0] ;  /* 0x0007a00001bd7983 */ /* 0x000ee80000300800 */
[----:B------:R1:W-:Y:S01]  /*20d20*/  LDGSTS.E [R176+0x60500], desc[UR4][R190.64], P0 ;  /* 0x60500000beb07fae */ /* 0x0003e20008121844 */
[----:B----4-:R-:W-:-:S05]  /*20d30*/  IADD3 R0, P1, R0, R185, RZ ;  /* 0x000000b900007210 */ /* 0x010fca0007f3e0ff */
[--C-:B------:R-:W-:Y:S01]  /*20d40*/  IMAD.X R5, R5, 0x1, R184.reuse, P1 ;  /* 0x0000000105057824 */ /* 0x100fe200008e06b8 */
[----:B------:R-:W-:Y:S01]  /*20d50*/  IADD3 R3, P2, R3, R185, RZ ;  /* 0x000000b903037210 */ /* 0x000fe20007f5e0ff */
[----:B------:R-:W-:Y:S01]  /*20d60*/  STL [R1+0x6e4], R0 ;  /* 0x0006e40001007387 */ /* 0x000fe20000100800 */
[----:B-1----:R-:W-:Y:S01]  /*20d70*/  MOV R190, R0 ;  /* 0x0000000000be7202 */ /* 0x002fe20000000f00 */
[----:B------:R-:W-:Y:S02]  /*20d80*/  IMAD.MOV.U32 R191, RZ, RZ, R5 ;  /* 0x000000ffffbf7224 */ /* 0x000fe400078e0005 */
[----:B------:R-:W-:Y:S01]  /*20d90*/  IMAD.X R188, R188, 0x1, R184, P2 ;  /* 0x00000001bcbc7824 */ /* 0x000fe200010e06b8 */
[----:B------:R1:W-:Y:S04]  /*20da0*/  STL [R1+0x6e0], R5 ;  /* 0x0006e00501007387 */ /* 0x0003e80000100800 */
[----:B------:R-:W-:Y:S04]  /*20db0*/  STL [R1+0x724], R3 ;  /* 0x0007240301007387 */ /* 0x000fe80000100800 */
[----:B------:R4:W-:Y:S04]  /*20dc0*/  LDGSTS.E [R176+0x60900], desc[UR4][R190.64], P0 ;  /* 0x60900000beb07fae */ /* 0x0009e80008121844 */
[----:B-1----:R-:W3:Y:S04]  /*20dd0*/  LDL.LU R5, [R1+0x7e4] ;  /* 0x0007e40001057983 */ /* 0x002ee80000300800 */
[----:B------:R1:W-:Y:S04]  /*20de0*/  STL [R1+0x720], R188 ;  /* 0x000720bc01007387 */ /* 0x0003e80000100800 */
[----:B------:R-:W3:Y:S01]  /*20df0*/  LDL.LU R0, [R1+0x824] ;  /* 0x0008240001007983 */ /* 0x000ee20000300800 */
[----:B----4-:R-:W-:Y:S01]  /*20e00*/  MOV R191, R188 ;  /* 0x000000bc00bf7202 */ /* 0x010fe20000000f00 */
[----:B------:R-:W-:-:S02]  /*20e10*/  IMAD.MOV.U32 R190, RZ, RZ, R3 ;  /* 0x000000ffffbe7224 */ /* 0x000fc400078e0003 */
[----:B-1----:R-:W4:Y:S04]  /*20e20*/  LDL.LU R188, [R1+0x7e0] ;  /* 0x0007e00001bc7983 */ /* 0x002f280000300800 */
[----:B------:R-:W4:Y:S04]  /*20e30*/  LDL.LU R3, [R1+0x820] ;  /* 0x0008200001037983 */ /* 0x000f280000300800 */
[----:B------:R1:W-:Y:S01]  /*20e40*/  LDGSTS.E [R176+0x60d00], desc[UR4][R190.64], P0 ;  /* 0x60d00000beb07fae */ /* 0x0003e20008121844 */
[----:B------:R-:W-:-:S04]  /*20e50*/  IADD3 R4, P1, R4, R185, RZ ;  /* 0x000000b904047210 */ /* 0x000fc80007f3e0ff */
[----:B-1----:R-:W-:Y:S02]  /*20e60*/  MOV R190, R4 ;  /* 0x0000000400be7202 */ /* 0x002fe40000000f00 */
[----:B--2---:R-:W-:Y:S01]  /*20e70*/  IADD3 R181, P2, R181, R185, RZ ;  /* 0x000000b9b5b57210 */ /* 0x004fe20007f5e0ff */
[----:B------:R1:W-:Y:S01]  /*20e80*/  STL [R1+0x764], R4 ;  /* 0x0007640401007387 */ /* 0x0003e20000100800 */
[----:B---3--:R-:W-:-:S04]  /*20e90*/  IMAD.X R187, R187, 0x1, R184, P1 ;  /* 0x00000001bbbb7824 */ /* 0x008fc800008e06b8 */
[----:B------:R-:W-:Y:S02]  /*20ea0*/  IMAD.MOV.U32 R191, RZ, RZ, R187 ;  /* 0x000000ffffbf7224 */ /* 0x000fe400078e00bb */
[----:B------:R-:W-:Y:S01]  /*20eb0*/  IMAD.X R189, R189, 0x1, R184, P2 ;  /* 0x00000001bdbd7824 */ /* 0x000fe200010e06b8 */
[----:B------:R2:W-:Y:S04]  /*20ec0*/  STL [R1+0x760], R187 ;  /* 0x000760bb01007387 */ /* 0x0005e80000100800 */
[----:B------:R3:W-:Y:S04]  /*20ed0*/  STL [R1+0x7a4], R181 ;  /* 0x0007a4b501007387 */ /* 0x0007e80000100800 */
[----:B------:R2:W-:Y:S04]  /*20ee0*/  LDGSTS.E [R176+0x61100], desc[UR4][R190.64], P0 ;  /* 0x61100000beb07fae */ /* 0x0005e80008121844 */
[----:B-1----:R-:W4:Y:S04]  /*20ef0*/  LDL.LU R4, [R1+0x66c] ;  /* 0x00066c0001047983 */ /* 0x002f280000300800 */
[----:B------:R1:W-:Y:S01]  /*20f00*/  STL [R1+0x7a0], R189 ;  /* 0x0007a0bd01007387 */ /* 0x0003e20000100800 */
[----:B--2---:R-:W-:Y:S01]  /*20f10*/  IMAD.MOV.U32 R190, RZ, RZ, R181 ;  /* 0x000000ffffbe7224 */ /* 0x004fe200078e00b5 */
[----:B------:R-:W-:-:S02]  /*20f20*/  MOV R191, R189 ;  /* 0x000000bd00bf7202 */ /* 0x000fc40000000f00 */
[----:B------:R-:W2:Y:S04]  /*20f30*/  LDL.LU R187, [R1+0x6ac] ;  /* 0x0006ac0001bb7983 */ /* 0x000ea80000300800 */
[----:B---3--:R-:W3:Y:S01]  /*20f40*/  LDL.LU R181, [R1+0x668] ;  /* 0x0006680001b57983 */ /* 0x008ee20000300800 */
[----:B------:R-:W-:-:S03]  /*20f50*/  IADD3 R5, P1, R5, R185, RZ ;  /* 0x000000b905057210 */ /* 0x000fc60007f3e0ff */
[----:B------:R4:W-:Y:S04]  /*20f60*/  LDGSTS.E [R176+0x61500], desc[UR4][R190.64], P0 ;  /* 0x61500000beb07fae */ /* 0x0009e80008121844 */
[----:B-1----:R-:W3:Y:S01]  /*20f70*/  LDL.LU R189, [R1+0x6a8] ;  /* 0x0006a80001bd7983 */ /* 0x002ee20000300800 */
[----:B------:R-:W-:Y:S01]  /*20f80*/  IADD3 R0, P2, R0, R185, RZ ;  /* 0x000000b900007210 */ /* 0x000fe20007f5e0ff */
[--C-:B----4-:R-:W-:Y:S01]  /*20f90*/  IMAD.X R188, R188, 0x1, R184.reuse, P1 ;  /* 0x00000001bcbc7824 */ /* 0x110fe200008e06b8 */
[----:B------:R-:W-:Y:S01]  /*20fa0*/  MOV R190, R5 ;  /* 0x0000000500be7202 */ /* 0x000fe20000000f00 */
[----:B------:R1:W-:Y:S02]  /*20fb0*/  STL [R1+0x7e4], R5 ;  /* 0x0007e40501007387 */ /* 0x0003e40000100800 */
[----:B------:R-:W-:-:S02]  /*20fc0*/  IMAD.X R3, R3, 0x1, R184, P2 ;  /* 0x0000000103037824 */ /* 0x000fc400010e06b8 */
[----:B------:R-:W-:Y:S01]  /*20fd0*/  IMAD.MOV.U32 R191, RZ, RZ, R188 ;  /* 0x000000ffffbf7224 */ /* 0x000fe200078e00bc */
[----:B------:R-:W-:Y:S04]  /*20fe0*/  STL [R1+0x7e0], R188 ;  /* 0x0007e0bc01007387 */ /* 0x000fe80000100800 */
[----:B------:R4:W-:Y:S04]  /*20ff0*/  STL [R1+0x824], R0 ;  /* 0x0008240001007387 */ /* 0x0009e80000100800 */
[----:B------:R4:W-:Y:S04]  /*21000*/  LDGSTS.E [R176+0x61900], desc[UR4][R190.64], P0 ;  /* 0x61900000beb07fae */ /* 0x0009e80008121844 */
[----:B------:R4:W-:Y:S04]  /*21010*/  STL [R1+0x820], R3 ;  /* 0x0008200301007387 */ /* 0x0009e80000100800 */
[----:B-1----:R-:W3:Y:S01]  /*21020*/  LDL.LU R5, [R1+0x6e8] ;  /* 0x0006e80001057983 */ /* 0x002ee20000300800 */
[----:B----4-:R-:W-:-:S03]  /*21030*/  IMAD.MOV.U32 R190, RZ, RZ, R0 ;  /* 0x000000ffffbe7224 */ /* 0x010fc600078e0000 */
[----:B------:R-:W4:Y:S01]  /*21040*/  LDL.LU R0, [R1+0x6ec] ;  /* 0x0006ec0001007983 */ /* 0x000f220000300800 */
[----:B------:R-:W-:-:S03]  /*21050*/  MOV R191, R3 ;  /* 0x0000000300bf7202 */ /* 0x000fc60000000f00 */
[----:B------:R-:W4:Y:S04]  /*21060*/  LDL.LU R188, [R1+0x728] ;  /* 0x0007280001bc7983 */ /* 0x000f280000300800 */
[----:B------:R-:W4:Y:S04]  /*21070*/  LDL.LU R3, [R1+0x72c] ;  /* 0x00072c0001037983 */ /* 0x000f280000300800 */
[----:B------:R1:W-:Y:S02]  /*21080*/  LDGSTS.E [R176+0x61d00], desc[UR4][R190.64], P0 ;  /* 0x61d00000beb07fae */ /* 0x0003e40008121844 */
[----:B-1----:R-:W-:-:S04]  /*21090*/  LOP3.LUT R191, R2, 0x30, RZ, 0x3c, !PT ;  /* 0x0000003002bf7812 */ /* 0x002fc800078e3cff */
[----:B------:R-:W-:Y:S02]  /*210a0*/  IADD3 R176, R191, UR8, RZ ;  /* 0x00000008bfb07c10 */ /* 0x000fe4000fffe0ff */
[-C--:B------:R-:W-:Y:S02]  /*210b0*/  IADD3 R4, P1, R4, R185.reuse, RZ ;  /* 0x000000b904047210 */ /* 0x080fe40007f3e0ff */
[----:B--2---:R-:W-:-:S03]  /*210c0*/  IADD3 R187, P2, R187, R185, RZ ;  /* 0x000000b9bbbb7210 */ /* 0x004fc60007f5e0ff */
[----:B---3--:R-:W-:Y:S01]  /*210d0*/  IMAD.X R181, R181, 0x1, R184, P1 ;  /* 0x00000001b5b57824 */ /* 0x008fe200008e06b8 */
[----:B------:R1:W-:Y:S01]  /*210e0*/  STL [R1+0x66c], R4 ;  /* 0x00066c0401007387 */ /* 0x0003e20000100800 */
[----:B------:R-:W-:Y:S02]  /*210f0*/  IMAD.MOV.U32 R190, RZ, RZ, R4 ;  /* 0x000000ffffbe7224 */ /* 0x000fe400078e0004 */
[----:B------:R-:W-:Y:S01]  /*21100*/  IMAD.MOV.U32 R191, RZ, RZ, R181 ;  /* 0x000000ffffbf7224 */ /* 0x000fe200078e00b5 */
[----:B------:R2:W-:Y:S01]  /*21110*/  STL [R1+0x668], R181 ;  /* 0x000668b501007387 */ /* 0x0005e20000100800 */
[----:B------:R-:W-:-:S03]  /*21120*/  IMAD.X R189, R189, 0x1, R184, P2 ;  /* 0x00000001bdbd7824 */ /* 0x000fc600010e06b8 */
[----:B------:R3:W-:Y:S04]  /*21130*/  STL [R1+0x6ac], R187 ;  /* 0x0006acbb01007387 */ /* 0x0007e80000100800 */
[----:B------:R3:W-:Y:S04]  /*21140*/  STL [R1+0x6a8], R189 ;  /* 0x0006a8bd01007387 */ /* 0x0007e80000100800 */
[----:B-1----:R-:W4:Y:S04]  /*21150*/  LDL.LU R4, [R1+0x76c] ;  /* 0x00076c0001047983 */ /* 0x002f280000300800 */
[----:B------:R1:W-:Y:S04]  /*21160*/  LDGSTS.E [R176+0x60180], desc[UR4][R190.64], P0 ;  /* 0x60180000beb07fae */ /* 0x0003e80008121844 */
[----:B--2---:R-:W2:Y:S01]  /*21170*/  LDL.LU R181, [R1+0x7ac] ;  /* 0x0007ac0001b57983 */ /* 0x004ea20000300800 */
[----:B-1----:R-:W-:Y:S01]  /*21180*/  MOV R190, R187 ;  /* 0x000000bb00be7202 */ /* 0x002fe20000000f00 */
[----:B------:R-:W-:-:S02]  /*21190*/  IMAD.MOV.U32 R191, RZ, RZ, R189 ;  /* 0x000000ffffbf7224 */ /* 0x000fc400078e00bd */
[----:B---3--:R-:W3:Y:S04]  /*211a0*/  LDL.LU R187, [R1+0x768] ;  /* 0x0007680001bb7983 */ /* 0x008ee80000300800 */
[----:B------:R-:W3:Y:S04]  /*211b0*/  LDL.LU R189, [R1+0x7a8] ;  /* 0x0007a80001bd7983 */ /* 0x000ee80000300800 */
[----:B------:R1:W-:Y:S01]  /*211c0*/  LDGSTS.E [R176+0x60580], desc[UR4][R190.64], P0 ;  /* 0x60580000beb07fae */ /* 0x0003e20008121844 */
[----:B----4-:R-:W-:-:S05]  /*211d0*/  IADD3 R0, P1, R0, R185, RZ ;  /* 0x000000b900007210 */ /* 0x010fca0007f3e0ff */
[----:B------:R-:W-:Y:S01]  /*211e0*/  IMAD.X R5, R5, 0x1, R184, P1 ;  /* 0x0000000105057824 */ /* 0x000fe200008e06b8 */
[----:B------:R-:W-:Y:S01]  /*211f0*/  IADD3 R3, P2, R3, R185, RZ ;  /* 0x000000b903037210 */ /* 0x000fe20007f5e0ff */
[----:B------:R-:W-:Y:S01]  /*21200*/  STL [R1+0x6ec], R0 ;  /* 0x0006ec0001007387 */ /* 0x000fe20000100800 */
[----:B-1----:R-:W-:Y:S02]  /*21210*/  IMAD.MOV.U32 R190, RZ, RZ, R0 ;  /* 0x000000ffffbe7224 */ /* 0x002fe400078e0000 */
[----:B------:R-:W-:Y:S01]  /*21220*/  IADD3.X R188, R188, R184, RZ, P2, !PT ;  /* 0x000000b8bcbc7210 */ /* 0x000fe200017fe4ff */
[----:B------:R1:W-:Y:S01]  /*21230*/  STL [R1+0x6e8], R5 ;  /* 0x0006e80501007387 */ /* 0x0003e20000100800 */
[----:B------:R-:W-:-:S03]  /*21240*/  IMAD.MOV.U32 R191, RZ, RZ, R5 ;  /* 0x000000ffffbf7224 */ /* 0x000fc600078e0005 */
[----:B------:R-:W-:Y:S04]  /*21250*/  STL [R1+0x72c], R3 ;  /* 0x00072c0301007387 */ /* 0x000fe80000100800 */
[----:B------:R4:W-:Y:S04]  /*21260*/  LDGSTS.E [R176+0x60980], desc[UR4][R190.64], P0 ;  /* 0x60980000beb07fae */ /* 0x0009e80008121844 */
[----:B-1----:R-:W3:Y:S04]  /*21270*/  LDL.LU R5, [R1+0x7ec] ;  /* 0x0007ec0001057983 */ /* 0x002ee80000300800 */
[----:B------:R1:W-:Y:S04]  /*21280*/  STL [R1+0x728], R188 ;  /* 0x000728bc01007387 */ /* 0x0003e80000100800 */
[----:B------:R-:W3:Y:S01]  /*21290*/  LDL.LU R0, [R1+0x82c] ;  /* 0x00082c0001007983 */ /* 0x000ee20000300800 */
[----:B----4-:R-:W-:Y:S01]  /*212a0*/  IMAD.MOV.U32 R191, RZ, RZ, R188 ;  /* 0x000000ffffbf7224 */ /* 0x010fe200078e00bc */
[----:B------:R-:W-:-:S02]  /*212b0*/  MOV R190, R3 ;  /* 0x0000000300be7202 */ /* 0x000fc40000000f00 */
[----:B-1----:R-:W4:Y:S04]  /*212c0*/  LDL.LU R188, [R1+0x7e8] ;  /* 0x0007e80001bc7983 */ /* 0x002f280000300800 */
[----:B------:R-:W4:Y:S04]  /*212d0*/  LDL.LU R3, [R1+0x828] ;  /* 0x0008280001037983 */ /* 0x000f280000300800 */
[----:B------:R1:W-:Y:S01]  /*212e0*/  LDGSTS.E [R176+0x60d80], desc[UR4][R190.64], P0 ;  /* 0x60d80000beb07fae */ /* 0x0003e20008121844 */
[----:B------:R-:W-:-:S05]  /*212f0*/  IADD3 R4, P1, R4, R185, RZ ;  /* 0x000000b904047210 */ /* 0x000fca0007f3e0ff */
[----:B-1----:R-:W-:Y:S01]  /*21300*/  IMAD.MOV.U32 R190, RZ, RZ, R4 ;  /* 0x000000ffffbe7224 */ /* 0x002fe200078e0004 */
[----:B--2---:R-:W-:Y:S01]  /*21310*/  IADD3 R181, P2, R181, R185, RZ ;  /* 0x000000b9b5b57210 */ /* 0x004fe20007f5e0ff */
[----:B------:R1:W-:Y:S01]  /*21320*/  STL [R1+0x76c], R4 ;  /* 0x00076c0401007387 */ /* 0x0003e20000100800 */
[----:B---3--:R-:W-:-:S04]  /*21330*/  IMAD.X R187, R187, 0x1, R184, P1 ;  /* 0x00000001bbbb7824 */ /* 0x008fc800008e06b8 */
[----:B------:R-:W-:Y:S01]  /*21340*/  IMAD.MOV.U32 R191, RZ, RZ, R187 ;  /* 0x000000ffffbf7224 */ /* 0x000fe200078e00bb */
[----:B------:R-:W-:Y:S01]  /*21350*/  IADD3.X R189, R189, R184, RZ, P2, !PT ;  /* 0x000000b8bdbd7210 */ /* 0x000fe200017fe4ff */
[----:B------:R2:W-:Y:S04]  /*21360*/  STL [R1+0x768], R187 ;  /* 0x000768bb01007387 */ /* 0x0005e80000100800 */
[----:B------:R3:W-:Y:S04]  /*21370*/  STL [R1+0x7ac], R181 ;  /* 0x0007acb501007387 */ /* 0x0007e80000100800 */
[----:B-1----:R-:W4:Y:S04]  /*21380*/  LDL.LU R4, [R1+0x674] ;  /* 0x0006740001047983 */ /* 0x002f280000300800 */
[----:B------:R1:W-:Y:S04]  /*21390*/  LDGSTS.E [R176+0x61180], desc[UR4][R190.64], P0 ;  /* 0x61180000beb07fae */ /* 0x0003e80008121844 */
[----:B------:R3:W-:Y:S04]  /*213a0*/  STL [R1+0x7a8], R189 ;  /* 0x0007a8bd01007387 */ /* 0x0007e80000100800 */
[----:B--2---:R-:W2:Y:S01]  /*213b0*/  LDL.LU R187, [R1+0x6b4] ;  /* 0x0006b40001bb7983 */ /* 0x004ea20000300800 */
[----:B-1----:R-:W-:Y:S01]  /*213c0*/  MOV R190, R181 ;  /* 0x000000b500be7202 */ /* 0x002fe20000000f00 */
[----:B------:R-:W-:-:S02]  /*213d0*/  IMAD.MOV.U32 R191, RZ, RZ, R189 ;  /* 0x000000ffffbf7224 */ /* 0x000fc400078e00bd */
[----:B---3--:R-:W3:Y:S01]  /*213e0*/  LDL.LU R181, [R1+0x670] ;  /* 0x0006700001b57983 */ /* 0x008ee20000300800 */
[----:B------:R-:W-:-:S03]  /*213f0*/  IADD3 R5, P1, R5, R185, RZ ;  /* 0x000000b905057210 */ /* 0x000fc60007f3e0ff */
[----:B------:R1:W-:Y:S04]  /*21400*/  LDGSTS.E [R176+0x61580], desc[UR4][R190.64], P0 ;  /* 0x61580000beb07fae */ /* 0x0003e80008121844 */
[----:B------:R-:W3:Y:S01]  /*21410*/  LDL.LU R189, [R1+0x6b0] ;  /* 0x0006b00001bd7983 */ /* 0x000ee20000300800 */
[----:B------:R-:W-:Y:S01]  /*21420*/  IADD3 R0, P2, R0, R185, RZ ;  /* 0x000000b900007210 */ /* 0x000fe20007f5e0ff */
[----:B----4-:R-:W-:Y:S02]  /*21430*/  IMAD.X R188, R188, 0x1, R184, P1 ;  /* 0x00000001bcbc7824 */ /* 0x010fe400008e06b8 */
[----:B-1----:R-:W-:Y:S01]  /*21440*/  IMAD.MOV.U32 R190, RZ, RZ, R5 ;  /* 0x000000ffffbe7224 */ /* 0x002fe200078e0005 */
[----:B------:R-:W-:Y:S01]  /*21450*/  IADD3.X R3, R3, R184, RZ, P2, !PT ;  /* 0x000000b803037210 */ /* 0x000fe200017fe4ff */
[----:B------:R-:W-:Y:S01]  /*21460*/  IMAD.MOV.U32 R191, RZ, RZ, R188 ;  /* 0x000000ffffbf7224 */ /* 0x000fe200078e00bc */
[----:B------:R1:W-:Y:S04]  /*21470*/  STL [R1+0x7ec], R5 ;  /* 0x0007ec0501007387 */ /* 0x0003e80000100800 */
[----:B------:R-:W-:Y:S04]  /*21480*/  STL [R1+0x7e8], R188 ;  /* 0x0007e8bc01007387 */ /* 0x000fe80000100800 */
[----:B------:R4:W-:Y:S04]  /*21490*/  STL [R1+0x82c], R0 ;  /* 0x00082c0001007387 */ /* 0x0009e80000100800 */
[----:B------:R4:W-:Y:S04]  /*214a0*/  LDGSTS.E [R176+0x61980], desc[UR4][R190.64], P0 ;  /* 0x61980000beb07fae */ /* 0x0009e80008121844 */
[----:B------:R4:W-:Y:S04]  /*214b0*/  STL [R1+0x828], R3 ;  /* 0x0008280301007387 */ /* 0x0009e80000100800 */
[----:B-1----:R-:W3:Y:S01]  /*214c0*/  LDL.LU R5, [R1+0x6f0] ;  /* 0x0006f00001057983 */ /* 0x002ee20000300800 */
[----:B----4-:R-:W-:-:S03]  /*214d0*/  MOV R190, R0 ;  /* 0x0000000000be7202 */ /* 0x010fc60000000f00 */
[----:B------:R-:W4:Y:S01]  /*214e0*/  LDL.LU R0, [R1+0x6f4] ;  /* 0x0006f40001007983 */ /* 0x000f220000300800 */
[----:B------:R-:W-:-:S03]  /*214f0*/  IMAD.MOV.U32 R191, RZ, RZ, R3 ;  /* 0x000000ffffbf7224 */ /* 0x000fc600078e0003 */
[----:B------:R-:W4:Y:S04]  /*21500*/  LDL.LU R188, [R1+0x730] ;  /* 0x0007300001bc7983 */ /* 0x000f280000300800 */
[----:B------:R-:W4:Y:S04]  /*21510*/  LDL.LU R3, [R1+0x734] ;  /* 0x0007340001037983 */ /* 0x000f280000300800 */
[----:B------:R1:W-:Y:S02]  /*21520*/  LDGSTS.E [R176+0x61d80], desc[UR4][R190.64], P0 ;  /* 0x61d80000beb07fae */ /* 0x0003e40008121844 */
[----:B-1----:R-:W-:-:S05]  /*21530*/  LOP3.LUT R191, R2, 0x40, RZ, 0x3c, !PT ;  /* 0x0000004002bf7812 */ /* 0x002fca00078e3cff */
[----:B------:R-:W-:Y:S01]  /*21540*/  VIADD R176, R191, UR8 ;  /* 0x00000008bfb07c36 */ /* 0x000fe20008000000 */
[----:B------:R-:W-:-:S05]  /*21550*/  IADD3 R4, P1, R4, R185, RZ ;  /* 0x000000b904047210 */ /* 0x000fca0007f3e0ff */
[----:B------:R1:W-:Y:S01]  /*21560*/  STL [R1+0x674], R4 ;  /* 0x0006740401007387 */ /* 0x0003e20000100800 */
[----:B--2---:R-:W-:Y:S01]  /*21570*/  IADD3 R187, P2, R187, R185, RZ ;  /* 0x000000b9bbbb7210 */ /* 0x004fe20007f5e0ff */
[----:B------:R-:W-:Y:S02]  /*21580*/  IMAD.MOV.U32 R190, RZ, RZ, R4 ;  /* 0x000000ffffbe7224 */ /* 0x000fe400078e0004 */
[----:B---3--:R-:W-:-:S05]  /*21590*/  IMAD.X R181, R181, 0x1, R184, P1 ;  /* 0x00000001b5b57824 */ /* 0x008fca00008e06b8 */
[----:B------:R2:W-:Y:S01]  /*215a0*/  STL [R1+0x670], R181 ;  /* 0x000670b501007387 */ /* 0x0005e20000100800 */
[----:B------:R-:W-:Y:S02]  /*215b0*/  MOV R191, R181 ;  /* 0x000000b500bf7202 */ /* 0x000fe40000000f00 */
[----:B------:R-:W-:Y:S01]  /*215c0*/  IADD3.X R189, R189, R184, RZ, P2, !PT ;  /* 0x000000b8bdbd7210 */ /* 0x000fe200017fe4ff */
[----:B------:R3:W-:Y:S04]  /*215d0*/  STL [R1+0x6b4], R187 ;  /* 0x0006b4bb01007387 */ /* 0x0007e80000100800 */
[----:B------:R3:W-:Y:S04]  /*215e0*/  STL [R1+0x6b0], R189 ;  /* 0x0006b0bd01007387 */ /* 0x0007e80000100800 */
[----:B-1----:R-:W4:Y:S04]  /*215f0*/  LDL.LU R4, [R1+0x774] ;  /* 0x0007740001047983 */ /* 0x002f280000300800 */
[----:B------:R1:W-:Y:S04]  /*21600*/  LDGSTS.E [R176+0x60200], desc[UR4][R190.64], P0 ;  /* 0x60200000beb07fae */ /* 0x0003e80008121844 */
[----:B--2---:R-:W2:Y:S01]  /*21610*/  LDL.LU R181, [R1+0x7b4] ;  /* 0x0007b40001b57983 */ /* 0x004ea20000300800 */
[----:B-1----:R-:W-:-:S02]  /*21620*/  IMAD.MOV.U32 R190, RZ, RZ, R187 ;  /* 0x000000ffffbe7224 */ /* 0x002fc400078e00bb */
[----:B------:R-:W-:Y:S01]  /*21630*/  IMAD.MOV.U32 R191, RZ, RZ, R189 ;  /* 0x000000ffffbf7224 */ /* 0x000fe200078e00bd */
[----:B---3--:R-:W3:Y:S04]  /*21640*/  LDL.LU R187, [R1+0x770] ;  /* 0x0007700001bb7983 */ /* 0x008ee80000300800 */
[----:B------:R-:W3:Y:S04]  /*21650*/  LDL.LU R189, [R1+0x7b0] ;  /* 0x0007b00001bd7983 */ /* 0x000ee80000300800 */
[----:B------:R1:W-:Y:S01]  /*21660*/  LDGSTS.E [R176+0x60600], desc[UR4][R190.64], P0 ;  /* 0x60600000beb07fae */ /* 0x0003e20008121844 */
[----:B----4-:R-:W-:-:S04]  /*21670*/  IADD3 R0, P1, R0, R185, RZ ;  /* 0x000000b900007210 */ /* 0x010fc80007f3e0ff */
[----:B------:R-:W-:Y:S02]  /*21680*/  IADD3.X R5, R5, R184, RZ, P1, !PT ;  /* 0x000000b805057210 */ /* 0x000fe40000ffe4ff */
[----:B------:R-:W-:Y:S01]  /*21690*/  IADD3 R3, P2, R3, R185, RZ ;  /* 0x000000b903037210 */ /* 0x000fe20007f5e0ff */
[----:B------:R-:W-:Y:S01]  /*216a0*/  STL [R1+0x6f4], R0 ;  /* 0x0006f40001007387 */ /* 0x000fe20000100800 */
[----:B-1----:R-:W-:Y:S01]  /*216b0*/  IMAD.MOV.U32 R190, RZ, RZ, R0 ;  /* 0x000000ffffbe7224 */ /* 0x002fe200078e0000 */
[----:B------:R-:W-:Y:S02]  /*216c0*/  MOV R191, R5 ;  /* 0x0000000500bf7202 */ /* 0x000fe40000000f00 */
[----:B------:R-:W-:Y:S01]  /*216d0*/  IMAD.X R188, R188, 0x1, R184, P2 ;  /* 0x00000001bcbc7824 */ /* 0x000fe200010e06b8 */
[----:B------:R1:W-:Y:S04]  /*216e0*/  STL [R1+0x6f0], R5 ;  /* 0x0006f00501007387 */ /* 0x0003e80000100800 */
[----:B------:R-:W-:Y:S04]  /*216f0*/  STL [R1+0x734], R3 ;  /* 0x0007340301007387 */ /* 0x000fe80000100800 */
[----:B------:R4:W-:Y:S04]  /*21700*/  LDGSTS.E [R176+0x60a00], desc[UR4][R190.64], P0 ;  /* 0x60a00000beb07fae */ /* 0x0009e80008121844 */
[----:B-1----:R-:W3:Y:S04]  /*21710*/  LDL.LU R5, [R1+0x7f4] ;  /* 0x0007f40001057983 */ /* 0x002ee80000300800 */
[----:B------:R1:W-:Y:S04]  /*21720*/  STL [R1+0x730], R188 ;  /* 0x000730bc01007387 */ /* 0x0003e80000100800 */
[----:B------:R-:W3:Y:S01]  /*21730*/  LDL.LU R0, [R1+0x834] ;  /* 0x0008340001007983 */ /* 0x000ee20000300800 */
[----:B----4-:R-:W-:-:S02]  /*21740*/  IMAD.MOV.U32 R191, RZ, RZ, R188 ;  /* 0x000000ffffbf7224 */ /* 0x010fc400078e00bc */
        /* <DEDUP_REMOVED lines=10> */
[----:B------:R-:W-:Y:S01]  /*217f0*/  IMAD.X R189, R189, 0x1, R184, P2 ;  /* 0x00000001bdbd7824 */ /* 0x000fe200010e06b8 */
[----:B------:R2:W-:Y:S04]  /*21800*/  STL [R1+0x770], R187 ;  /* 0x000770bb01007387 */ /* 0x0005e80000100800 */
[----:B------:R3:W-:Y:S04]  /*21810*/  STL [R1+0x7b4], R181 ;  /* 0x0007b4b501007387 */ /* 0x0007e80000100800 */
[----:B------:R2:W-:Y:S04]  /*21820*/  LDGSTS.E [R176+0x61200], desc[UR4][R190.64], P0 ;  /* 0x61200000beb07fae */ /* 0x0005e80008121844 */
[----:B-1----:R-:W4:Y:S04]  /*21830*/  LDL.LU R4, [R1+0x67c] ;  /* 0x00067c0001047983 */ /* 0x002f280000300800 */
[----:B------:R1:W-:Y:S01]  /*21840*/  STL [R1+0x7b0], R189 ;  /* 0x0007b0bd01007387 */ /* 0x0003e20000100800 */
[----:B--2---:R-:W-:-:S03]  /*21850*/  IMAD.MOV.U32 R190, RZ, RZ, R181 ;  /* 0x000000ffffbe7224 */ /* 0x004fc600078e00b5 */
[----:B------:R-:W2:Y:S01]  /*21860*/  LDL.LU R187, [R1+0x6bc] ;  /* 0x0006bc0001bb7983 */ /* 0x000ea20000300800 */
[----:B------:R-:W-:-:S03]  /*21870*/  IMAD.MOV.U32 R191, RZ, RZ, R189 ;  /* 0x000000ffffbf7224 */ /* 0x000fc600078e00bd */
[----:B---3--:R-:W3:Y:S04]  /*21880*/  LDL.LU R181, [R1+0x678] ;  /* 0x0006780001b57983 */ /* 0x008ee80000300800 */
[----:B------:R4:W-:Y:S01]  /*21890*/  LDGSTS.E [R176+0x61600], desc[UR4][R190.64], P0 ;  /* 0x61600000beb07fae */ /* 0x0009e20008121844 */
[----:B------:R-:W-:-:S03]  /*218a0*/  IADD3 R5, P1, R5, R185, RZ ;  /* 0x000000b905057210 */ /* 0x000fc60007f3e0ff */
[----:B-1----:R-:W3:Y:S01]  /*218b0*/  LDL.LU R189, [R1+0x6b8] ;  /* 0x0006b80001bd7983 */ /* 0x002ee20000300800 */
[----:B------:R-:W-:Y:S01]  /*218c0*/  IADD3 R0, P2, R0, R185, RZ ;  /* 0x000000b900007210 */ /* 0x000fe20007f5e0ff */
[----:B----4-:R-:W-:Y:S01]  /*218d0*/  IMAD.MOV.U32 R190, RZ, RZ, R5 ;  /* 0x000000ffffbe7224 */ /* 0x010fe200078e0005 */
[----:B------:R-:W-:Y:S01]  /*218e0*/  IADD3.X R188, R188, R184, RZ, P1, !PT ;  /* 0x000000b8bcbc7210 */ /* 0x000fe20000ffe4ff */
[----:B------:R1:W-:Y:S02]  /*218f0*/  STL [R1+0x7f4], R5 ;  /* 0x0007f40501007387 */ /* 0x0003e40000100800 */
[----:B------:R-:W-:Y:S01]  /*21900*/  IMAD.X R3, R3, 0x1, R184, P2 ;  /* 0x0000000103037824 */ /* 0x000fe200010e06b8 */
[----:B------:R-:W-:Y:S01]  /*21910*/  MOV R191, R188 ;  /* 0x000000bc00bf7202 */ /* 0x000fe20000000f00 */
        /* <DEDUP_REMOVED lines=34> */
[----:B------:R4:W-:Y:S01]  /*21b40*/  STL [R1+0x6fc], R0 ;  /* 0x0006fc0001007387 */ /* 0x0009e20000100800 */
[----:B-1----:R-:W-:Y:S01]  /*21b50*/  MOV R190, R0 ;  /* 0x0000000000be7202 */ /* 0x002fe20000000f00 */
[----:B------:R-:W-:Y:S02]  /*21b60*/  IMAD.MOV.U32 R191, RZ, RZ, R5 ;  /* 0x000000ffffbf7224 */ /* 0x000fe400078e0005 */
[----:B------:R-:W-:Y:S01]  /*21b70*/  IMAD.X R188, R188, 0x1, R184, P2 ;  /* 0x00000001bcbc7824 */ /* 0x000fe200010e06b8 */
[----:B------:R1:W-:Y:S04]  /*21b80*/  STL [R1+0x6f8], R5 ;  /* 0x0006f80501007387 */ /* 0x0003e80000100800 */
[----:B------:R1:W-:Y:S04]  /*21b90*/  STL [R1+0x73c], R3 ;  /* 0x00073c0301007387 */ /* 0x0003e80000100800 */
[----:B----4-:R-:W4:Y:S04]  /*21ba0*/  LDL.LU R0, [R1+0x7fc] ;  /* 0x0007fc0001007983 */ /* 0x010f280000300800 */
[----:B------:R1:W-:Y:S04]  /*21bb0*/  STL [R1+0x738], R188 ;  /* 0x000738bc01007387 */ /* 0x0003e80000100800 */
[----:B------:R1:W-:Y:S04]  /*21bc0*/  LDGSTS.E [R176+0x60a80], desc[UR4][R190.64], P0 ;  /* 0x60a80000beb07fae */ /* 0x0003e80008121844 */
[----:B-1----:R-:W4:Y:S01]  /*21bd0*/  LDL.LU R5, [R1+0x83c] ;  /* 0x00083c0001057983 */ /* 0x002f220000300800 */
[----:B------:R-:W-:-:S03]  /*21be0*/  IMAD.MOV.U32 R190, RZ, RZ, R3 ;  /* 0x000000ffffbe7224 */ /* 0x000fc600078e0003 */
[----:B------:R-:W4:Y:S01]  /*21bf0*/  LDL.LU R3, [R1+0x7f8] ;  /* 0x0007f80001037983 */ /* 0x000f220000300800 */
[----:B------:R-:W-:-:S03]  /*21c00*/  MOV R191, R188 ;  /* 0x000000bc00bf7202 */ /* 0x000fc60000000f00 */
[----:B------:R-:W4:Y:S04]  /*21c10*/  LDL.LU R188, [R1+0x838] ;  /* 0x0008380001bc7983 */ /* 0x000f280000300800 */
[----:B------:R1:W-:Y:S01]  /*21c20*/  LDGSTS.E [R176+0x60e80], desc[UR4][R190.64], P0 ;  /* 0x60e80000beb07fae */ /* 0x0003e20008121844 */
[-C--:B------:R-:W-:Y:S02]  /*21c30*/  IADD3 R4, P1, R4, R185.reuse, RZ ;  /* 0x000000b904047210 */ /* 0x080fe40007f3e0ff */
[----:B--2---:R-:W-:-:S03]  /*21c40*/  IADD3 R181, P2, R181, R185, RZ ;  /* 0x000000b9b5b57210 */ /* 0x004fc60007f5e0ff */
[----:B------:R-:W-:Y:S01]  /*21c50*/  STL [R1+0x77c], R4 ;  /* 0x00077c0401007387 */ /* 0x000fe20000100800 */
[----:B-1----:R-:W-:Y:S01]  /*21c60*/  MOV R190, R4 ;  /* 0x0000000400be7202 */ /* 0x002fe20000000f00 */
[--C-:B---3--:R-:W-:Y:S02]  /*21c70*/  IMAD.X R187, R187, 0x1, R184.reuse, P1 ;  /* 0x00000001bbbb7824 */ /* 0x108fe400008e06b8 */
[----:B------:R-:W-:-:S03]  /*21c80*/  IMAD.X R189, R189, 0x1, R184, P2 ;  /* 0x00000001bdbd7824 */ /* 0x000fc600010e06b8 */
[----:B------:R1:W-:Y:S01]  /*21c90*/  STL [R1+0x778], R187 ;  /* 0x000778bb01007387 */ /* 0x0003e20000100800 */
[----:B------:R-:W-:-:S03]  /*21ca0*/  IMAD.MOV.U32 R191, RZ, RZ, R187 ;  /* 0x000000ffffbf7224 */ /* 0x000fc600078e00bb */
[----:B------:R-:W-:Y:S04]  /*21cb0*/  STL [R1+0x7bc], R181 ;  /* 0x0007bcb501007387 */ /* 0x000fe80000100800 */
[----:B------:R2:W-:Y:S04]  /*21cc0*/  LDGSTS.E [R176+0x61280], desc[UR4][R190.64], P0 ;  /* 0x61280000beb07fae */ /* 0x0005e80008121844 */
[----:B-1----:R-:W3:Y:S04]  /*21cd0*/  LDL.LU R187, [R1+0x684] ;  /* 0x0006840001bb7983 */ /* 0x002ee80000300800 */
[----:B------:R1:W-:Y:S04]  /*21ce0*/  STL [R1+0x7b8], R189 ;  /* 0x0007b8bd01007387 */ /* 0x0003e80000100800 */
[----:B------:R-:W3:Y:S01]  /*21cf0*/  LDL.LU R4, [R1+0x6c4] ;  /* 0x0006c40001047983 */ /* 0x000ee20000300800 */
[----:B--2---:R-:W-:Y:S01]  /*21d00*/  IMAD.MOV.U32 R190, RZ, RZ, R181 ;  /* 0x000000ffffbe7224 */ /* 0x004fe200078e00b5 */
[----:B------:R-:W-:-:S02]  /*21d10*/  MOV R191, R189 ;  /* 0x000000bd00bf7202 */ /* 0x000fc40000000f00 */
[----:B-1----:R-:W2:Y:S04]  /*21d20*/  LDL.LU R189, [R1+0x680] ;  /* 0x0006800001bd7983 */ /* 0x002ea80000300800 */
[----:B------:R-:W2:Y:S01]  /*21d30*/  LDL.LU R181, [R1+0x6c0] ;  /* 0x0006c00001b57983 */ /* 0x000ea20000300800 */
[----:B----4-:R-:W-:-:S03]  /*21d40*/  IADD3 R0, P1, R0, R185, RZ ;  /* 0x000000b900007210 */ /* 0x010fc60007f3e0ff */
[----:B------:R1:W-:Y:S04]  /*21d50*/  LDGSTS.E [R176+0x61680], desc[UR4][R190.64], P0 ;  /* 0x61680000beb07fae */ /* 0x0003e80008121844 */
[----:B------:R4:W-:Y:S01]  /*21d60*/  STL [R1+0x7fc], R0 ;  /* 0x0007fc0001007387 */ /* 0x0009e20000100800 */
[----:B------:R-:W-:Y:S02]  /*21d70*/  IADD3 R5, P2, R5, R185, RZ ;  /* 0x000000b905057210 */ /* 0x000fe40007f5e0ff */
[----:B-1----:R-:W-:Y:S01]  /*21d80*/  MOV R190, R0 ;  /* 0x0000000000be7202 */ /* 0x002fe20000000f00 */
[--C-:B------:R-:W-:Y:S02]  /*21d90*/  IMAD.X R3, R3, 0x1, R184.reuse, P1 ;  /* 0x0000000103037824 */ /* 0x100fe400008e06b8 */
[----:B------:R-:W-:-:S03]  /*21da0*/  IMAD.X R188, R188, 0x1, R184, P2 ;  /* 0x00000001bcbc7824 */ /* 0x000fc600010e06b8 */
[----:B------:R1:W-:Y:S01]  /*21db0*/  STL [R1+0x7f8], R3 ;  /* 0x0007f80301007387 */ /* 0x0003e20000100800 */
[----:B------:R-:W-:-:S03]  /*21dc0*/  IMAD.MOV.U32 R191, RZ, RZ, R3 ;  /* 0x000000ffffbf7224 */ /* 0x000fc600078e0003 */
[----:B------:R-:W-:Y:S04]  /*21dd0*/  STL [R1+0x83c], R5 ;  /* 0x00083c0501007387 */ /* 0x000fe80000100800 */
[----:B----4-:R-:W4:Y:S04]  /*21de0*/  LDL.LU R0, [R1+0x704] ;  /* 0x0007040001007983 */ /* 0x010f280000300800 */
[----:B------:R1:W-:Y:S04]  /*21df0*/  STL [R1+0x838], R188 ;  /* 0x000838bc01007387 */ /* 0x0003e80000100800 */
[----:B------:R1:W-:Y:S04]  /*21e00*/  LDGSTS.E [R176+0x61a80], desc[UR4][R190.64], P0 ;  /* 0x61a80000beb07fae */ /* 0x0003e80008121844 */
[----:B-1----:R-:W4:Y:S01]  /*21e10*/  LDL.LU R3, [R1+0x744] ;  /* 0x0007440001037983 */ /* 0x002f220000300800 */
[----:B------:R-:W-:-:S03]  /*21e20*/  MOV R191, R188 ;  /* 0x000000bc00bf7202 */ /* 0x000fc60000000f00 */
[----:B------:R-:W4:Y:S01]  /*21e30*/  LDL.LU R188, [R1+0x700] ;  /* 0x0007000001bc7983 */ /* 0x000f220000300800 */
[----:B------:R-:W-:-:S03]  /*21e40*/  IMAD.MOV.U32 R190, RZ, RZ, R5 ;  /* 0x000000ffffbe7224 */ /* 0x000fc600078e0005 */
[----:B------:R-:W4:Y:S04]  /*21e50*/  LDL.LU R5, [R1+0x740] ;  /* 0x0007400001057983 */ /* 0x000f280000300800 */
[----:B------:R1:W-:Y:S02]  /*21e60*/  LDGSTS.E [R176+0x61e80], desc[UR4][R190.64], P0 ;  /* 0x61e80000beb07fae */ /* 0x0003e40008121844 */
[----:B-1----:R-:W-:-:S04]  /*21e70*/  LOP3.LUT R191, R2, 0x60, RZ, 0x3c, !PT ;  /* 0x0000006002bf7812 */ /* 0x002fc800078e3cff */
[----:B------:R-:W-:Y:S02]  /*21e80*/  IADD3 R176, R191, UR8, RZ ;  /* 0x00000008bfb07c10 */ /* 0x000fe4000fffe0ff */
[----:B---3--:R-:W-:-:S05]  /*21e90*/  IADD3 R187, P1, R187, R185, RZ ;  /* 0x000000b9bbbb7210 */ /* 0x008fca0007f3e0ff */
[----:B------:R-:W-:Y:S01]  /*21ea0*/  IMAD.MOV.U32 R190, RZ, RZ, R187 ;  /* 0x000000ffffbe7224 */ /* 0x000fe200078e00bb */
[----:B------:R-:W-:Y:S01]  /*21eb0*/  IADD3 R4, P2, R4, R185, RZ ;  /* 0x000000b904047210 */ /* 0x000fe20007f5e0ff */
[----:B--2---:R-:W-:-:S04]  /*21ec0*/  IMAD.X R189, R189, 0x1, R184, P1 ;  /* 0x00000001bdbd7824 */ /* 0x004fc800008e06b8 */
[----:B------:R-:W-:Y:S02]  /*21ed0*/  IMAD.MOV.U32 R191, RZ, RZ, R189 ;  /* 0x000000ffffbf7224 */ /* 0x000fe400078e00bd */
[----:B------:R-:W-:-:S03]  /*21ee0*/  IMAD.X R181, R181, 0x1, R184, P2 ;  /* 0x00000001b5b57824 */ /* 0x000fc600010e06b8 */
[----:B------:R1:W-:Y:S04]  /*21ef0*/  LDGSTS.E [R176+0x60300], desc[UR4][R190.64], P0 ;  /* 0x60300000beb07fae */ /* 0x0003e80008121844 */
[----:B------:R2:W-:Y:S04]  /*21f00*/  STL [R1+0x684], R187 ;  /* 0x000684bb01007387 */ /* 0x0005e80000100800 */
[----:B------:R-:W-:Y:S01]  /*21f10*/  STL [R1+0x680], R189 ;  /* 0x000680bd01007387 */ /* 0x000fe20000100800 */
[----:B-1----:R-:W-:Y:S01]  /*21f20*/  MOV R190, R4 ;  /* 0x0000000400be7202 */ /* 0x002fe20000000f00 */
[----:B------:R-:W-:-:S02]  /*21f30*/  IMAD.MOV.U32 R191, RZ, RZ, R181 ;  /* 0x000000ffffbf7224 */ /* 0x000fc400078e00b5 */
[----:B------:R1:W-:Y:S04]  /*21f40*/  STL [R1+0x6c4], R4 ;  /* 0x0006c40401007387 */ /* 0x0003e80000100800 */
[----:B------:R3:W-:Y:S04]  /*21f50*/  STL [R1+0x6c0], R181 ;  /* 0x0006c0b501007387 */ /* 0x0007e80000100800 */
[----:B------:R3:W-:Y:S04]  /*21f60*/  LDGSTS.E [R176+0x60700], desc[UR4][R190.64], P0 ;  /* 0x60700000beb07fae */ /* 0x0007e80008121844 */
[----:B--2---:R-:W2:Y:S04]  /*21f70*/  LDL.LU R187, [R1+0x784] ;  /* 0x0007840001bb7983 */ /* 0x004ea80000300800 */
[----:B-1----:R-:W2:Y:S01]  /*21f80*/  LDL.LU R4, [R1+0x7c0] ;  /* 0x0007c00001047983 */ /* 0x002ea20000300800 */
[----:B----4-:R-:W-:-:S03]  /*21f90*/  IADD3 R0, P1, R0, R185, RZ ;  /* 0x000000b900007210 */ /* 0x010fc60007f3e0ff */
[----:B---3--:R-:W3:Y:S02]  /*21fa0*/  LDL.LU R181, [R1+0x7c4] ;  /* 0x0007c40001b57983 */ /* 0x008ee40000300800 */
[----:B------:R-:W-:Y:S01]  /*21fb0*/  IMAD.MOV.U32 R190, RZ, RZ, R0 ;  /* 0x000000ffffbe7224 */ /* 0x000fe200078e0000 */
[----:B------:R-:W-:Y:S01]  /*21fc0*/  IADD3 R3, P2, R3, R185, RZ ;  /* 0x000000b903037210 */ /* 0x000fe20007f5e0ff */
[----:B------:R1:W-:Y:S01]  /*21fd0*/  STL [R1+0x704], R0 ;  /* 0x0007040001007387 */ /* 0x0003e20000100800 */
[----:B------:R-:W-:-:S04]  /*21fe0*/  IMAD.X R188, R188, 0x1, R184, P1 ;  /* 0x00000001bcbc7824 */ /* 0x000fc800008e06b8 */
[----:B------:R-:W-:Y:S01]  /*21ff0*/  IMAD.MOV.U32 R191, RZ, RZ, R188 ;  /* 0x000000ffffbf7224 */ /* 0x000fe200078e00bc */
[----:B------:R-:W-:Y:S01]  /*22000*/  IADD3.X R5, R5, R184, RZ, P2, !PT ;  /* 0x000000b805057210 */ /* 0x000fe200017fe4ff */
[----:B------:R4:W-:Y:S04]  /*22010*/  STL [R1+0x700], R188 ;  /* 0x000700bc01007387 */ /* 0x0009e80000100800 */
[----:B------:R-:W-:Y:S04]  /*22020*/  STL [R1+0x744], R3 ;  /* 0x0007440301007387 */ /* 0x000fe80000100800 */
[----:B------:R1:W-:Y:S04]  /*22030*/  LDGSTS.E [R176+0x60b00], desc[UR4][R190.64], P0 ;  /* 0x60b00000beb07fae */ /* 0x0003e80008121844 */
[----:B------:R-:W3:Y:S04]  /*22040*/  LDL.LU R189, [R1+0x804] ;  /* 0x0008040001bd7983 */ /* 0x000ee80000300800 */
[----:B------:R4:W-:Y:S01]  /*22050*/  STL [R1+0x740], R5 ;  /* 0x0007400501007387 */ /* 0x0009e20000100800 */
[----:B-1----:R-:W-:Y:S01]  /*22060*/  MOV R190, R3 ;  /* 0x0000000300be7202 */ /* 0x002fe20000000f00 */
[----:B------:R-:W-:-:S02]  /*22070*/  IMAD.MOV.U32 R191, RZ, RZ, R5 ;  /* 0x000000ffffbf7224 */ /* 0x000fc400078e0005 */
[----:B------:R-:W3:Y:S04]  /*22080*/  LDL.LU R0, [R1+0x844] ;  /* 0x0008440001007983 */ /* 0x000ee80000300800 */
[----:B----4-:R-:W4:Y:S04]  /*22090*/  LDL.LU R188, [R1+0x840] ;  /* 0x0008400001bc7983 */ /* 0x010f280000300800 */
[----:B------:R-:W4:Y:S04]  /*220a0*/  LDL.LU R5, [R1+0x68c] ;  /* 0x00068c0001057983 */ /* 0x000f280000300800 */
[----:B------:R-:W4:Y:S04]  /*220b0*/  LDL.LU R3, [R1+0x6cc] ;  /* 0x0006cc0001037983 */ /* 0x000f280000300800 */
[----:B------:R1:W-:Y:S04]  /*220c0*/  LDGSTS.E [R176+0x60f00], desc[UR4][R190.64], P0 ;  /* 0x60f00000beb07fae */ /* 0x0003e80008121844 */
[----:B------:R-:W4:Y:S01]  /*220d0*/  LDL.LU R191, [R1+0x780] ;  /* 0x0007800001bf7983 */ /* 0x000f220000300800 */
[----:B--2---:R-:W-:-:S05]  /*220e0*/  IADD3 R187, P1, R187, R185, RZ ;  /* 0x000000b9bbbb7210 */ /* 0x004fca0007f3e0ff */
[----:B-1----:R-:W-:Y:S01]  /*220f0*/  IMAD.MOV.U32 R190, RZ, RZ, R187 ;  /* 0x000000ffffbe7224 */ /* 0x002fe200078e00bb */
[----:B---3--:R-:W-:Y:S01]  /*22100*/  IADD3 R181, P2, R181, R185, RZ ;  /* 0x000000b9b5b57210 */ /* 0x008fe20007f5e0ff */
[----:B------:R1:W-:Y:S03]  /*22110*/  STL [R1+0x784], R187 ;  /* 0x000784bb01007387 */ /* 0x0003e60000100800 */
[----:B------:R-:W-:Y:S01]  /*22120*/  IADD3.X R4, R4, R184, RZ, P2, !PT ;  /* 0x000000b804047210 */ /* 0x000fe200017fe4ff */
[----:B----4-:R-:W-:-:S05]  /*22130*/  IMAD.X R191, R191, 0x1, R184, P1 ;  /* 0x00000001bfbf7824 */ /* 0x010fca00008e06b8 */
[----:B------:R2:W-:Y:S04]  /*22140*/  STL [R1+0x780], R191 ;  /* 0x000780bf01007387 */ /* 0x0005e80000100800 */
[----:B------:R3:W-:Y:S04]  /*22150*/  LDGSTS.E [R176+0x61300], desc[UR4][R190.64], P0 ;  /* 0x61300000beb07fae */ /* 0x0007e80008121844 */
[----:B------:R-:W-:Y:S04]  /*22160*/  STL [R1+0x7c4], R181 ;  /* 0x0007c4b501007387 */ /* 0x000fe80000100800 */
[----:B-1----:R-:W4:Y:S01]  /*22170*/  LDL.LU R187, [R1+0x6c8] ;  /* 0x0006c80001bb7983 */ /* 0x002f220000300800 */
[----:B---3--:R-:W-:Y:S01]  /*22180*/  IMAD.MOV.U32 R190, RZ, RZ, R181 ;  /* 0x000000ffffbe7224 */ /* 0x008fe200078e00b5 */
[----:B--2---:R-:W-:-:S02]  /*22190*/  MOV R191, R4 ;  /* 0x0000000400bf7202 */ /* 0x004fc40000000f00 */
[----:B------:R1:W-:Y:S04]  /*221a0*/  STL [R1+0x7c0], R4 ;  /* 0x0007c00401007387 */ /* 0x0003e80000100800 */
[----:B------:R2:W-:Y:S04]  /*221b0*/  LDGSTS.E [R176+0x61700], desc[UR4][R190.64], P0 ;  /* 0x61700000beb07fae */ /* 0x0005e80008121844 */
[----:B-1----:R-:W5:Y:S04]  /*221c0*/  LDL.LU R4, [R1+0xc64] ;  /* 0x000c640001047983 */ /* 0x002f680000300800 */
[----:B------:R-:W3:Y:S04]  /*221d0*/  LDL.LU R181, [R1+0xc60] ;  /* 0x000c600001b57983 */ /* 0x000ee80000300800 */
[----:B------:R-:W4:Y:S01]  /*221e0*/  LDL.LU R191, [R1+0x800] ;  /* 0x0008000001bf7983 */ /* 0x000f220000300800 */
[----:B------:R-:W-:-:S02]  /*221f0*/  IADD3 R189, P1, R189, R185, RZ ;  /* 0x000000b9bdbd7210 */ /* 0x000fc40007f3e0ff */
[----:B------:R-:W-:Y:S02]  /*22200*/  IADD3 R0, P2, R0, R185, RZ ;  /* 0x000000b900007210 */ /* 0x000fe40007f5e0ff */
[----:B--2---:R-:W-:Y:S01]  /*22210*/  MOV R190, R189 ;  /* 0x000000bd00be7202 */ /* 0x004fe20000000f00 */
[----:B------:R1:W-:Y:S02]  /*22220*/  STL [R1+0x804], R189 ;  /* 0x000804bd01007387 */ /* 0x0003e40000100800 */
[--C-:B------:R-:W-:Y:S02]  /*22230*/  IMAD.X R188, R188, 0x1, R184.reuse, P2 ;  /* 0x00000001bcbc7824 */ /* 0x100fe400010e06b8 */
[----:B----4-:R-:W-:-:S05]  /*22240*/  IMAD.X R191, R191, 0x1, R184, P1 ;  /* 0x00000001bfbf7824 */ /* 0x010fca00008e06b8 */
[----:B------:R2:W-:Y:S04]  /*22250*/  STL [R1+0x800], R191 ;  /* 0x000800bf01007387 */ /* 0x0005e80000100800 */
[----:B------:R4:W-:Y:S04]  /*22260*/  LDGSTS.E [R176+0x61b00], desc[UR4][R190.64], P0 ;  /* 0x61b00000beb07fae */ /* 0x0009e80008121844 */
[----:B------:R-:W-:Y:S04]  /*22270*/  STL [R1+0x844], R0 ;  /* 0x0008440001007387 */ /* 0x000fe80000100800 */
[----:B------:R3:W-:Y:S01]  /*22280*/  STL [R1+0x840], R188 ;  /* 0x000840bc01007387 */ /* 0x0007e20000100800 */
[----:B----4-:R-:W-:-:S03]  /*22290*/  IMAD.MOV.U32 R190, RZ, RZ, R0 ;  /* 0x000000ffffbe7224 */ /* 0x010fc600078e0000 */
[----:B-1----:R-:W4:Y:S01]  /*222a0*/  LDL.LU R189, [R1+0x748] ;  /* 0x0007480001bd7983 */ /* 0x002f220000300800 */
[----:B--2---:R-:W-:-:S03]  /*222b0*/  IMAD.MOV.U32 R191, RZ, RZ, R188 ;  /* 0x000000ffffbf7224 */ /* 0x004fc600078e00bc */
[----:B---3--:R-:W2:Y:S04]  /*222c0*/  LDL.LU R188, [R1+0x74c] ;  /* 0x00074c0001bc7983 */ /* 0x008ea80000300800 */
[----:B------:R1:W-:Y:S04]  /*222d0*/  LDGSTS.E [R176+0x61f00], desc[UR4][R190.64], P0 ;  /* 0x61f00000beb07fae */ /* 0x0003e80008121844 */
[----:B------:R-:W3:Y:S01]  /*222e0*/  LDL.LU R191, [R1+0x688] ;  /* 0x0006880001bf7983 */ /* 0x000ee20000300800 */
[----:B------:R-:W-:Y:S02]  /*222f0*/  LOP3.LUT R0, R2, 0x70, RZ, 0x3c, !PT ;  /* 0x0000007002007812 */ /* 0x000fe400078e3cff */
[----:B------:R-:W-:-:S02]  /*22300*/  IADD3 R5, P1, R5, R185, RZ ;  /* 0x000000b905057210 */ /* 0x000fc40007f3e0ff */
[----:B------:R-:W-:Y:S01]  /*22310*/  IADD3 R3, P2, R3, R185, RZ ;  /* 0x000000b903037210 */ /* 0x000fe20007f5e0ff */
[----:B-1----:R-:W-:Y:S01]  /*22320*/  VIADD R176, R0, UR8 ;  /* 0x0000000800b07c36 */ /* 0x002fe20008000000 */
[----:B------:R-:W-:Y:S01]  /*22330*/  MOV R190, R5 ;  /* 0x0000000500be7202 */ /* 0x000fe20000000f00 */
[----:B------:R-:W-:Y:S02]  /*22340*/  STL [R1+0x68c], R5 ;  /* 0x00068c0501007387 */ /* 0x000fe40000100800 */
[----:B------:R-:W-:Y:S01]  /*22350*/  IMAD.X R187, R187, 0x1, R184, P2 ;  /* 0x00000001bbbb7824 */ /* 0x000fe200010e06b8 */
[----:B---3--:R-:W-:-:S05]  /*22360*/  IADD3.X R191, R191, R184, RZ, P1, !PT ;  /* 0x000000b8bfbf7210 */ /* 0x008fca0000ffe4ff */
[----:B------:R1:W-:Y:S04]  /*22370*/  STL [R1+0x688], R191 ;  /* 0x000688bf01007387 */ /* 0x0003e80000100800 */
[----:B------:R3:W-:Y:S04]  /*22380*/  LDGSTS.E [R176+0x60380], desc[UR4][R190.64], P0 ;  /* 0x60380000beb07fae */ /* 0x0007e80008121844 */
[----:B------:R4:W-:Y:S04]  /*22390*/  STL [R1+0x6cc], R3 ;  /* 0x0006cc0301007387 */ /* 0x0009e80000100800 */
[----:B------:R-:W2:Y:S01]  /*223a0*/  LDL.LU R0, [R1+0x7cc] ;  /* 0x0007cc0001007983 */ /* 0x000ea20000300800 */
[----:B---3--:R-:W-:-:S02]  /*223b0*/  IMAD.MOV.U32 R190, RZ, RZ, R3 ;  /* 0x000000ffffbe7224 */ /* 0x008fc400078e0003 */
[----:B-1----:R-:W-:Y:S01]  /*223c0*/  IMAD.MOV.U32 R191, RZ, RZ, R187 ;  /* 0x000000ffffbf7224 */ /* 0x002fe200078e00bb */
[----:B------:R1:W-:Y:S04]  /*223d0*/  STL [R1+0x6c8], R187 ;  /* 0x0006c8bb01007387 */ /* 0x0003e80000100800 */
[----:B------:R-:W3:Y:S04]  /*223e0*/  LDL.LU R5, [R1+0x7c8] ;  /* 0x0007c80001057983 */ /* 0x000ee80000300800 */
[----:B----4-:R-:W4:Y:S04]  /*223f0*/  LDL.LU R3, [R1+0x848] ;  /* 0x0008480001037983 */ /* 0x010f280000300800 */
[----:B-1----:R-:W4:Y:S04]  /*22400*/  LDL.LU R187, [R1+0x84c] ;  /* 0x00084c0001bb7983 */ /* 0x002f280000300800 */
[----:B------:R1:W-:Y:S04]  /*22410*/  LDGSTS.E [R176+0x60780], desc[UR4][R190.64], P0 ;  /* 0x60780000beb07fae */ /* 0x0003e80008121844 */
[----:B------:R-:W3:Y:S04]  /*22420*/  LDL.LU R190, [R1+0x708] ;  /* 0x0007080001be7983 */ /* 0x000ee80000300800 */
[----:B------:R-:W1:Y:S01]  /*22430*/  LDL.LU R191, [R1+0x70c] ;  /* 0x00070c0001bf7983 */ /* 0x000e620000300800 */
[----:B--2---:R-:W-:-:S05]  /*22440*/  IADD3 R188, P2, R188, R185, RZ ;  /* 0x000000b9bcbc7210 */ /* 0x004fca0007f5e0ff */
[----:B------:R-:W-:Y:S01]  /*22450*/  IMAD.X R189, R189, 0x1, R184, P2 ;  /* 0x00000001bdbd7824 */ /* 0x000fe200010e06b8 */
[----:B-1----:R-:W-:-:S04]  /*22460*/  IADD3 R191, P1, R191, R185, RZ ;  /* 0x000000b9bfbf7210 */ /* 0x002fc80007f3e0ff */
[----:B---3--:R-:W-:Y:S01]  /*22470*/  IADD3.X R190, R190, R184, RZ, P1, !PT ;  /* 0x000000b8bebe7210 */ /* 0x008fe20000ffe4ff */
[----:B------:R1:W-:Y:S04]  /*22480*/  STL [R1+0x70c], R191 ;  /* 0x00070cbf01007387 */ /* 0x0003e80000100800 */
[----:B------:R2:W-:Y:S01]  /*22490*/  STL [R1+0x708], R190 ;  /* 0x000708be01007387 */ /* 0x0005e20000100800 */
[----:B-1----:R-:W-:-:S04]  /*224a0*/  LOP3.LUT R191, R191, R190, RZ, 0x3c, !PT ;  /* 0x000000bebfbf7212 */ /* 0x002fc800078e3cff */
[----:B--2---:R-:W-:-:S04]  /*224b0*/  LOP3.LUT R190, R191, R190, RZ, 0x3c, !PT ;  /* 0x000000bebfbe7212 */ /* 0x004fc800078e3cff */
[----:B------:R-:W-:Y:S01]  /*224c0*/  LOP3.LUT R191, R191, R190, RZ, 0x3c, !PT ;  /* 0x000000bebfbf7212 */ /* 0x000fe200078e3cff */
[----:B------:R-:W-:Y:S04]  /*224d0*/  STL [R1+0x74c], R188 ;  /* 0x00074cbc01007387 */ /* 0x000fe80000100800 */
[----:B------:R1:W-:Y:S04]  /*224e0*/  LDGSTS.E [R176+0x60b80], desc[UR4][R190.64], P0 ;  /* 0x60b80000beb07fae */ /* 0x0003e80008121844 */
[----:B------:R2:W-:Y:S01]  /*224f0*/  STL [R1+0x748], R189 ;  /* 0x000748bd01007387 */ /* 0x0005e20000100800 */
[----:B-1----:R-:W-:Y:S01]  /*22500*/  IMAD.MOV.U32 R190, RZ, RZ, R188 ;  /* 0x000000ffffbe7224 */ /* 0x002fe200078e00bc */
[----:B------:R-:W-:-:S02]  /*22510*/  MOV R191, R189 ;  /* 0x000000bd00bf7202 */ /* 0x000fc40000000f00 */
[----:B--2---:R-:W5:Y:S04]  /*22520*/  LDL.LU R189, [R1+0xc5c] ;  /* 0x000c5c0001bd7983 */ /* 0x004f680000300800 */
[----:B------:R-:W5:Y:S04]  /*22530*/  LDL.LU R188, [R1+0xc58] ;  /* 0x000c580001bc7983 */ /* 0x000f680000300800 */
[----:B------:R1:W-:Y:S04]  /*22540*/  LDGSTS.E [R176+0x60f80], desc[UR4][R190.64], P0 ;  /* 0x60f80000beb07fae */ /* 0x0003e80008121844 */
[----:B------:R-:W2:Y:S04]  /*22550*/  LDL.LU R190, [R1+0x788] ;  /* 0x0007880001be7983 */ /* 0x000ea80000300800 */
[----:B------:R-:W1:Y:S01]  /*22560*/  LDL.LU R191, [R1+0x78c] ;  /* 0x00078c0001bf7983 */ /* 0x000e620000300800 */
[----:B------:R-:W-:-:S05]  /*22570*/  IADD3 R0, P2, R0, R185, RZ ;  /* 0x000000b900007210 */ /* 0x000fca0007f5e0ff */
[----:B------:R-:W-:Y:S01]  /*22580*/  IMAD.X R5, R5, 0x1, R184, P2 ;  /* 0x0000000105057824 */ /* 0x000fe200010e06b8 */
[----:B-1----:R-:W-:-:S05]  /*22590*/  IADD3 R191, P1, R191, R185, RZ ;  /* 0x000000b9bfbf7210 */ /* 0x002fca0007f3e0ff */
[----:B--2---:R-:W-:Y:S01]  /*225a0*/  IMAD.X R190, R190, 0x1, R184, P1 ;  /* 0x00000001bebe7824 */ /* 0x004fe200008e06b8 */
[----:B------:R1:W-:Y:S04]  /*225b0*/  STL [R1+0x78c], R191 ;  /* 0x00078cbf01007387 */ /* 0x0003e80000100800 */
[----:B------:R2:W-:Y:S01]  /*225c0*/  STL [R1+0x788], R190 ;  /* 0x000788be01007387 */ /* 0x0005e20000100800 */
[----:B-1----:R-:W-:-:S04]  /*225d0*/  LOP3.LUT R191, R191, R190, RZ, 0x3c, !PT ;  /* 0x000000bebfbf7212 */ /* 0x002fc800078e3cff */
[----:B--2---:R-:W-:-:S04]  /*225e0*/  LOP3.LUT R190, R191, R190, RZ, 0x3c, !PT ;  /* 0x000000bebfbe7212 */ /* 0x004fc800078e3cff */
[----:B------:R-:W-:Y:S01]  /*225f0*/  LOP3.LUT R191, R191, R190, RZ, 0x3c, !PT ;  /* 0x000000bebfbf7212 */ /* 0x000fe200078e3cff */
[----:B------:R1:W-:Y:S04]  /*22600*/  STL [R1+0x7cc], R0 ;  /* 0x0007cc0001007387 */ /* 0x0003e80000100800 */
[----:B------:R2:W-:Y:S04]  /*22610*/  LDGSTS.E [R176+0x61380], desc[UR4][R190.64], P0 ;  /* 0x61380000beb07fae */ /* 0x0005e80008121844 */
[----:B------:R3:W-:Y:S01]  /*22620*/  STL [R1+0x7c8], R5 ;  /* 0x0007c80501007387 */ /* 0x0007e20000100800 */
[----:B--2---:R-:W-:Y:S01]  /*22630*/  MOV R190, R0 ;  /* 0x0000000000be7202 */ /* 0x004fe20000000f00 */
[----:B------:R-:W-:Y:S01]  /*22640*/  IMAD.MOV.U32 R191, RZ, RZ, R5 ;  /* 0x000000ffffbf7224 */ /* 0x000fe200078e0005 */
[----:B-1----:R-:W1:Y:S01]  /*22650*/  LDC R0, c[0x0][0x230] ;  /* 0x00008c00ff007b82 */ /* 0x002e620000000800 */
[----:B---3--:R-:W5:Y:S04]  /*22660*/  LDL.LU R5, [R1+0xc54] ;  /* 0x000c540001057983 */ /* 0x008f680000300800 */
[----:B------:R2:W-:Y:S04]  /*22670*/  LDGSTS.E [R176+0x61780], desc[UR4][R190.64], P0 ;  /* 0x61780000beb07fae */ /* 0x0005e80008121844 */
[----:B------:R-:W3:Y:S04]  /*22680*/  LDL.LU R190, [R1+0x808] ;  /* 0x0008080001be7983 */ /* 0x000ee80000300800 */
[----:B------:R-:W2:Y:S01]  /*22690*/  LDL.LU R191, [R1+0x80c] ;  /* 0x00080c0001bf7983 */ /* 0x000ea20000300800 */
[----:B----4-:R-:W-:Y:S01]  /*226a0*/  IADD3 R187, P2, R187, R185, RZ ;  /* 0x000000b9bbbb7210 */ /* 0x010fe20007f5e0ff */
[----:B-1----:R-:W-:-:S03]  /*226b0*/  VIADD R0, R0, 0x7f ;  /* 0x0000007f00007836 */ /* 0x002fc60000000000 */
[----:B------:R-:W-:Y:S02]  /*226c0*/  IADD3.X R3, R3, R184, RZ, P2, !PT ;  /* 0x000000b803037210 */ /* 0x000fe400017fe4ff */
[----:B--2---:R-:W-:-:S05]  /*226d0*/  IADD3 R191, P1, R191, R185, RZ ;  /* 0x000000b9bfbf7210 */ /* 0x004fca0007f3e0ff */
[----:B---3--:R-:W-:Y:S01]  /*226e0*/  IMAD.X R190, R190, 0x1, R184, P1 ;  /* 0x00000001bebe7824 */ /* 0x008fe200008e06b8 */
        /* <DEDUP_REMOVED lines=8> */
[----:B--2---:R-:W-:Y:S01]  /*22770*/  IMAD.MOV.U32 R190, RZ, RZ, R187 ;  /* 0x000000ffffbe7224 */ /* 0x004fe200078e00bb */
[----:B-1----:R-:W-:-:S02]  /*22780*/  SHF.R.S32.HI R187, RZ, 0x1f, R0 ;  /* 0x0000001fffbb7819 */ /* 0x002fc40000011400 */
[----:B------:R-:W-:Y:S02]  /*22790*/  MOV R191, R3 ;  /* 0x0000000300bf7202 */ /* 0x000fe40000000f00 */
[----:B---3--:R1:W5:Y:S01]  /*227a0*/  LDL.LU R3, [R1+0xc50] ;  /* 0x000c500001037983 */ /* 0x0083620000300800 */
[----:B------:R-:W-:-:S03]  /*227b0*/  LEA.HI R187, R187, R0, RZ, 0x7 ;  /* 0x00000000bbbb7211 */ /* 0x000fc600078f38ff */
[----:B------:R1:W5:Y:S01]  /*227c0*/  LDL.LU R0, [R1+0xc4c] ;  /* 0x000c4c0001007983 */ /* 0x0003620000300800 */
[----:B------:R-:W-:Y:S01]  /*227d0*/  VIADD R181, R181, 0x1 ;  /* 0x00000001b5b57836 */ /* 0x000fe20000000000 */
[----:B------:R-:W-:Y:S02]  /*227e0*/  SHF.R.S32.HI R187, RZ, 0x7, R187 ;  /* 0x00000007ffbb7819 */ /* 0x000fe400000114bb */
[----:B------:R1:W-:Y:S02]  /*227f0*/  LDGSTS.E [R176+0x61f80], desc[UR4][R190.64], P0 ;  /* 0x61f80000beb07fae */ /* 0x0003e40008121844 */
[----:B------:R-:W-:Y:S02]  /*22800*/  ISETP.NE.U32.AND P0, PT, R181, R187, PT ;  /* 0x000000bbb500720c */ /* 0x000fe40003f05070 */
[----:B------:R-:W0:Y:S11]  /*22810*/  LDGDEPBAR ;  /* 0x00000000000079af */ /* 0x000e360000000000 */
[----:B-1----:R-:W-:Y:S05]  /*22820*/  @P0 BRA `(.L_x_1) ;  /* 0xffffff2800380947 */ /* 0x002fea000383ffff */
.L_x_0:
[----:B------:R-:W1:Y:S01]  /*22830*/  S2R R9, SR_TID.X ;  /* 0x0000000000097919 */ /* 0x000e620000002100 */
[----:B------:R-:W-:Y:S02]  /*22840*/  WARPGROUP.DEPBAR.LE gsb0, 0x0 ;  /* 0x00008000000079c5 */ /* 0x000fe40000010000 */
[----:B------:R-:W-:-:S04]  /*22850*/  DEPBAR.LE SB0, 0x0 ;  /* 0x000080000000791a */ /* 0x000fc80000000000 */
[----:B------:R-:W2:Y:S01]  /*22860*/  S2R R176, SR_TID.X ;  /* 0x0000000000b07919 */ /* 0x000ea20000002100 */
[----:B------:R-:W-:Y:S01]  /*22870*/  MOV R12, R120 ;  /* 0x00000078000c7202 */ /* 0x000fe20000000f00 */
[----:B------:R-:W-:Y:S01]  /*22880*/  IMAD.MOV.U32 R13, RZ, RZ, R122 ;  /* 0x000000ffff0d7224 */ /* 0x000fe200078e007a */
[----:B------:R-:W-:Y:S01]  /*22890*/  MOV R15, R90 ;  /* 0x0000005a000f7202 */ /* 0x000fe20000000f00 */
[----:B------:R-:W-:Y:S01]  /*228a0*/  IMAD.MOV.U32 R14, RZ, RZ, R88 ;  /* 0x000000ffff0e7224 */ /* 0x000fe200078e0058 */
[----:B------:R-:W-:Y:S01]  /*228b0*/  MOV R18, R24 ;  /* 0x0000001800127202 */ /* 0x000fe20000000f00 */
[----:B-----5:R-:W-:Y:S01]  /*228c0*/  VIADD R8, R0, 0x3 ;  /* 0x0000000300087836 */ /* 0x020fe20000000000 */
[----:B------:R-:W-:Y:S01]  /*228d0*/  MOV R21, R123 ;  /* 0x0000007b00157202 */ /* 0x000fe20000000f00 */
[----:B------:R-:W-:Y:S01]  /*228e0*/  IMAD.MOV.U32 R16, RZ, RZ, R56 ;  /* 0x000000ffff107224 */ /* 0x000fe200078e0038 */
[----:B------:R-:W-:Y:S01]  /*228f0*/  MOV R56, R57 ;  /* 0x0000003900387202 */ /* 0x000fe20000000f00 */
[----:B------:R-:W-:Y:S01]  /*22900*/  IMAD.MOV.U32 R17, RZ, RZ, R58 ;  /* 0x000000ffff117224 */ /* 0x000fe200078e003a */
[----:B------:R-:W-:Y:S01]  /*22910*/  ISETP.GE.AND P4, PT, R8, R189, PT ;  /* 0x000000bd0800720c */ /* 0x000fe20003f86270 */
[----:B------:R-:W-:Y:S01]  /*22920*/  IMAD.MOV.U32 R19, RZ, RZ, R26 ;  /* 0x000000ffff137224 */ /* 0x000fe200078e001a */
[----:B------:R-:W-:Y:S01]  /*22930*/  MOV R90, R92 ;  /* 0x0000005c005a7202 */ /* 0x000fe20000000f00 */
[----:B------:R-:W-:Y:S01]  /*22940*/  IMAD.MOV.U32 R20, RZ, RZ, R121 ;  /* 0x000000ffff147224 */ /* 0x000fe200078e0079 */
        /* <DEDUP_REMOVED lines=8> */
[-C--:B------:R-:W-:Y:S01]  /*229d0*/  ISETP.GE.AND P5, PT, R0, R189.reuse, PT ;  /* 0x000000bd0000720c */ /* 0x080fe20003fa6270 */
[----:B------:R-:W-:Y:S01]  /*229e0*/  IMAD.MOV.U32 R88, RZ, RZ, R124 ;  /* 0x000000ffff587224 */ /* 0x000fe200078e007c */
[C---:B-1----:R-:W-:Y:S01]  /*229f0*/  SHF.L.U32 R4, R9.reuse, 0x6, RZ ;  /* 0x0000000609047819 */ /* 0x042fe200000006ff */
[C---:B------:R-:W-:Y:S01]  /*22a00*/  IMAD.SHL.U32 R2, R9.reuse, 0x10, RZ ;  /* 0x0000001009027824 */ /* 0x040fe200078e00ff */
[----:B------:R-:W-:Y:S01]  /*22a10*/  LOP3.LUT R9, R9, 0x60, RZ, 0xc0, !PT ;  /* 0x0000006009097812 */ /* 0x000fe200078ec0ff */
[----:B------:R-:W-:Y:S01]  /*22a20*/  IMAD.MOV.U32 R89, RZ, RZ, R126 ;  /* 0x000000ffff597224 */ /* 0x000fe200078e007e */
[----:B------:R-:W-:Y:S01]  /*22a30*/  LOP3.LUT R7, R4, 0x400, RZ, 0xc0, !PT ;  /* 0x0000040004077812 */ /* 0x000fe200078ec0ff */
[----:B------:R-:W-:Y:S01]  /*22a40*/  VIADD R4, R0, 0x1 ;  /* 0x0000000100047836 */ /* 0x000fe20000000000 */
[----:B------:R-:W-:Y:S01]  /*22a50*/  LOP3.LUT R2, R2, 0xf0, RZ, 0xc0, !PT ;  /* 0x000000f002027812 */ /* 0x000fe200078ec0ff */
[----:B------:R-:W-:Y:S01]  /*22a60*/  IMAD.MOV.U32 R91, RZ, RZ, R94 ;  /* 0x000000ffff5b7224 */ /* 0x000fe200078e005e */
[----:B--2---:R-:W-:Y:S01]  /*22a70*/  LOP3.LUT R176, R176, 0x7f, RZ, 0xc0, !PT ;  /* 0x0000007fb0b07812 */ /* 0x004fe200078ec0ff */
[----:B------:R-:W-:Y:S01]  /*22a80*/  IMAD.MOV.U32 R120, RZ, RZ, R60 ;  /* 0x000000ffff787224 */ /* 0x000fe200078e003c */
[----:B------:R-:W-:Y:S01]  /*22a90*/  IADD3 R2, R7, UR6, R2 ;  /* 0x0000000607027c10 */ /* 0x000fe2000fffe002 */
[----:B------:R-:W-:Y:S01]  /*22aa0*/  IMAD.MOV.U32 R122, RZ, RZ, R28 ;  /* 0x000000ffff7a7224 */ /* 0x000fe200078e001c */
[----:B------:R-:W-:Y:S01]  /*22ab0*/  ISETP.GE.AND P3, PT, R4, R189, PT ;  /* 0x000000bd0400720c */ /* 0x000fe20003f66270 */
[----:B------:R-:W-:Y:S01]  /*22ac0*/  IMAD.MOV.U32 R123, RZ, RZ, R30 ;  /* 0x000000ffff7b7224 */ /* 0x000fe200078e001e */
[----:B------:R-:W-:Y:S01]  /*22ad0*/  LEA R4, R176, UR6, 0x4 ;  /* 0x00000006b0047c11 */ /* 0x000fe2000f8e20ff */
[----:B------:R-:W-:Y:S01]  /*22ae0*/  BAR.SYNC.DEFER_BLOCKING 0x0 ;  /* 0x0000000000007b1d */ /* 0x000fe20000010000 */
[----:B------:R-:W-:Y:S01]  /*22af0*/  IMAD R2, R9, 0x8, R2 ;  /* 0x0000000809027824 */ /* 0x000fe200078e0202 */
[----:B------:R-:W-:Y:S01]  /*22b00*/  MOV R94, R29 ;  /* 0x0000001d005e7202 */ /* 0x000fe20000000f00 */
[----:B------:R-:W-:Y:S01]  /*22b10*/  IMAD.MOV.U32 R92, RZ, RZ, R61 ;  /* 0x000000ffff5c7224 */ /* 0x000fe200078e003d */
[----:B------:R-:W-:Y:S01]  /*22b20*/  MOV R124, R64 ;  /* 0x00000040007c7202 */ /* 0x000fe20000000f00 */
[----:B------:R-:W-:Y:S01]  /*22b30*/  IMAD.MOV.U32 R126, RZ, RZ, R32 ;  /* 0x000000ffff7e7224 */ /* 0x000fe200078e0020 */
[----:B------:R-:W-:Y:S01]  /*22b40*/  ULDC.64 UR6, c[0x0][0x220] ;  /* 0x0000880000067ab9 */ /* 0x000fe20000000a00 */
[----:B------:R-:W-:Y:S01]  /*22b50*/  IMAD.MOV.U32 R152, RZ, RZ, R65 ;  /* 0x000000ffff987224 */ /* 0x000fe200078e0041 */
[----:B------:R-:W-:Y:S01]  /*22b60*/  ISETP.LT.AND P2, PT, R0, R189, !P2 ;  /* 0x000000bd0000720c */ /* 0x000fe20005741270 */
[----:B------:R-:W-:Y:S01]  /*22b70*/  IMAD.MOV.U32 R154, RZ, RZ, R33 ;  /* 0x000000ffff9a7224 */ /* 0x000fe200078e0021 */
[----:B------:R-:W-:Y:S01]  /*22b80*/  ISETP.LT.AND P5, PT, R5, R188, !P5 ;  /* 0x000000bc0500720c */ /* 0x000fe20006fa1270 */
[----:B------:R-:W-:-:S02]  /*22b90*/  IMAD.MOV.U32 R155, RZ, RZ, R35 ;  /* 0x000000ffff9b7224 */ /* 0x000fc400078e0023 */
[----:B------:R-:W-:-:S05]  /*22ba0*/  VIADD R6, R0, 0x3f ;  /* 0x0000003f00067836 */ /* 0x000fca0000000000 */
[-C--:B------:R-:W-:Y:S02]  /*22bb0*/  ISETP.GE.AND P0, PT, R6, R189.reuse, PT ;  /* 0x000000bd0600720c */ /* 0x080fe40003f06270 */
[----:B------:R-:W-:Y:S01]  /*22bc0*/  IADD3 R6, R0, 0x2, RZ ;  /* 0x0000000200067810 */ /* 0x000fe20007ffe0ff */
[----:B------:R-:W-:Y:S01]  /*22bd0*/  STSM.16.M88.4 [R2], R12 ;  /* 0x0000000c02007844 */ /* 0x000fe20000000200 */
[----:B------:R-:W-:Y:S02]  /*22be0*/  BAR.SYNC.DEFER_BLOCKING 0x0 ;  /* 0x0000000000007b1d */ /* 0x000fe40000010000 */
[----:B------:R-:W-:-:S06]  /*22bf0*/  ISETP.GE.AND P1, PT, R6, R189, PT ;  /* 0x000000bd0600720c */ /* 0x000fcc0003f26270 */
[----:B------:R-:W1:Y:S01]  /*22c00*/  LDC R6, c[0x0][0x244] ;  /* 0x00009100ff067b82 */ /* 0x000e620000000800 */
[----:B------:R-:W2:Y:S07]  /*22c10*/  LDS.128 R8, [R4] ;  /* 0x0000000004087984 */ /* 0x000eae0000000c00 */
[----:B------:R-:W-:Y:S01]  /*22c20*/  BAR.SYNC.DEFER_BLOCKING 0x0 ;  /* 0x0000000000007b1d */ /* 0x000fe20000010000 */
[----:B-1----:R-:W-:-:S05]  /*22c30*/  IMAD R7, R3, R6, RZ ;  /* 0x0000000603077224 */ /* 0x002fca00078e02ff */
[----:B------:R-:W-:Y:S02]  /*22c40*/  STSM.16.M88.4 [R2], R16 ;  /* 0x0000001002007844 */ /* 0x000fe40000000200 */
[----:B------:R-:W-:Y:S06]  /*22c50*/  BAR.SYNC.DEFER_BLOCKING 0x0 ;  /* 0x0000000000007b1d */ /* 0x000fec0000010000 */
[----:B------:R-:W1:Y:S02]  /*22c60*/  LDS.128 R12, [R4] ;  /* 0x00000000040c7984 */ /* 0x000e640000000c00 */
[----:B------:R-:W-:Y:S06]  /*22c70*/  BAR.SYNC.DEFER_BLOCKING 0x0 ;  /* 0x0000000000007b1d */ /* 0x000fec0000010000 */
[----:B------:R-:W-:Y:S02]  /*22c80*/  STSM.16.M88.4 [R2], R20 ;  /* 0x0000001402007844 */ /* 0x000fe40000000200 */
[----:B------:R-:W-:Y:S06]  /*22c90*/  BAR.SYNC.DEFER_BLOCKING 0x0 ;  /* 0x0000000000007b1d */ /* 0x000fec0000010000 */
[----:B------:R-:W3:Y:S02]  /*22ca0*/  LDS.128 R24, [R4] ;  /* 0x0000000004187984 */ /* 0x000ee40000000c00 */
[----:B------:R-:W-:Y:S06]  /*22cb0*/  BAR.SYNC.DEFER_BLOCKING 0x0 ;  /* 0x0000000000007b1d */ /* 0x000fec0000010000 */
[----:B------:R4:W-:Y:S02]  /*22cc0*/  STSM.16.M88.4 [R2], R56 ;  /* 0x0000003802007844 */ /* 0x0009e40000000200 */
[----:B------:R-:W-:Y:S01]  /*22cd0*/  BAR.SYNC.DEFER_BLOCKING 0x0 ;  /* 0x0000000000007b1d */ /* 0x000fe20000010000 */
[----:B----4-:R-:W-:Y:S01]  /*22ce0*/  MOV R56, R125 ;  /* 0x0000007d00387202 */ /* 0x010fe20000000f00 */
[----:B------:R-:W-:Y:S01]  /*22cf0*/  IMAD.MOV.U32 R57, RZ, RZ, R127 ;  /* 0x000000ffff397224 */ /* 0x000fe200078e007f */
[----:B------:R-:W-:Y:S01]  /*22d00*/  MOV R59, R95 ;  /* 0x0000005f003b7202 */ /* 0x000fe20000000f00 */
[----:B------:R-:W-:Y:S01]  /*22d10*/  IMAD.MOV.U32 R58, RZ, RZ, R93 ;  /* 0x000000ffff3a7224 */ /* 0x000fe200078e005d */
[----:B------:R-:W-:Y:S01]  /*22d20*/  MOV R127, R34 ;  /* 0x00000022007f7202 */ /* 0x000fe20000000f00 */
[----:B------:R-:W-:-:S02]  /*22d30*/  IMAD.MOV.U32 R93, RZ, RZ, R63 ;  /* 0x000000ffff5d7224 */ /* 0x000fc400078e003f */
[----:B------:R-:W-:Y:S02]  /*22d40*/  IMAD.MOV.U32 R95, RZ, RZ, R31 ;  /* 0x000000ffff5f7224 */ /* 0x000fe400078e001f */
[----:B------:R-:W-:Y:S01]  /*22d50*/  IMAD.MOV.U32 R125, RZ, RZ, R66 ;  /* 0x000000ffff7d7224 */ /* 0x000fe200078e0042 */
[----:B------:R-:W4:Y:S01]  /*22d60*/  LDS.128 R20, [R4] ;  /* 0x0000000004147984 */ /* 0x000f220000000c00 */
[----:B------:R-:W-:Y:S06]  /*22d70*/  BAR.SYNC.DEFER_BLOCKING 0x0 ;  /* 0x0000000000007b1d */ /* 0x000fec0000010000 */
[----:B------:R-:W-:Y:S02]  /*22d80*/  STSM.16.M88.4 [R2], R88 ;  /* 0x0000005802007844 */ /* 0x000fe40000000200 */
[----:B------:R-:W-:Y:S06]  /*22d90*/  BAR.SYNC.DEFER_BLOCKING 0x0 ;  /* 0x0000000000007b1d */ /* 0x000fec0000010000 */
[----:B------:R-:W4:Y:S02]  /*22da0*/  LDS.128 R16, [R4] ;  /* 0x0000000004107984 */ /* 0x000f240000000c00 */
[----:B------:R-:W-:Y:S06]  /*22db0*/  BAR.SYNC.DEFER_BLOCKING 0x0 ;  /* 0x0000000000007b1d */ /* 0x000fec0000010000 */
[----:B------:R2:W-:Y:S02]  /*22dc0*/  STSM.16.M88.4 [R2], R120 ;  /* 0x0000007802007844 */ /* 0x0005e40000000200 */
[----:B------:R-:W-:Y:S01]  /*22dd0*/  BAR.SYNC.DEFER_BLOCKING 0x0 ;  /* 0x0000000000007b1d */ /* 0x000fe20000010000 */
[----:B--2---:R-:W-:Y:S01]  /*22de0*/  IMAD.MOV.U32 R120, RZ, RZ, R128 ;  /* 0x000000ffff787224 */ /* 0x004fe200078e0080 */
[----:B------:R-:W-:Y:S01]  /*22df0*/  MOV R121, R130 ;  /* 0x0000008200797202 */ /* 0x000fe20000000f00 */
[----:B------:R-:W-:Y:S01]  /*22e00*/  IMAD.MOV.U32 R122, RZ, RZ, R96 ;  /* 0x000000ffff7a7224 */ /* 0x000fe200078e0060 */
[----:B------:R-:W-:Y:S01]  /*22e10*/  MOV R130, R97 ;  /* 0x0000006100827202 */ /* 0x000fe20000000f00 */
[----:B------:R-:W-:-:S02]  /*22e20*/  IMAD.MOV.U32 R123, RZ, RZ, R98 ;  /* 0x000000ffff7b7224 */ /* 0x000fc400078e0062 */
[----:B------:R-:W-:Y:S02]  /*22e30*/  IMAD.MOV.U32 R128, RZ, RZ, R129 ;  /* 0x000000ffff807224 */ /* 0x000fe400078e0081 */
[----:B------:R-:W-:Y:S02]  /*22e40*/  IMAD.MOV.U32 R129, RZ, RZ, R131 ;  /* 0x000000ffff817224 */ /* 0x000fe400078e0083 */
[----:B------:R-:W-:Y:S01]  /*22e50*/  IMAD.MOV.U32 R131, RZ, RZ, R99 ;  /* 0x000000ffff837224 */ /* 0x000fe200078e0063 */
[----:B------:R-:W2:Y:S01]  /*22e60*/  LDS.128 R88, [R4] ;  /* 0x0000000004587984 */ /* 0x000ea20000000c00 */
[----:B------:R-:W-:Y:S06]  /*22e70*/  BAR.SYNC.DEFER_BLOCKING 0x0 ;  /* 0x0000000000007b1d */ /* 0x000fec0000010000 */
[----:B------:R-:W-:Y:S02]  /*22e80*/  STSM.16.M88.4 [R2], R56 ;  /* 0x0000003802007844 */ /* 0x000fe40000000200 */
[----:B------:R-:W-:Y:S06]  /*22e90*/  BAR.SYNC.DEFER_BLOCKING 0x0 ;  /* 0x0000000000007b1d */ /* 0x000fec0000010000 */
[----:B------:R-:W2:Y:S02]  /*22ea0*/  LDS.128 R60, [R4] ;  /* 0x00000000043c7984 */ /* 0x000ea40000000c00 */
[----:B------:R-:W-:Y:S06]  /*22eb0*/  BAR.SYNC.DEFER_BLOCKING 0x0 ;  /* 0x0000000000007b1d */ /* 0x000fec0000010000 */
[----:B------:R-:W-:Y:S02]  /*22ec0*/  STSM.16.M88.4 [R2], R92 ;  /* 0x0000005c02007844 */ /* 0x000fe40000000200 */
[----:B------:R-:W-:Y:S06]  /*22ed0*/  BAR.SYNC.DEFER_BLOCKING 0x0 ;  /* 0x0000000000007b1d */ /* 0x000fec0000010000 */
[----:B------:R-:W2:Y:S02]  /*22ee0*/  LDS.128 R56, [R4] ;  /* 0x0000000004387984 */ /* 0x000ea40000000c00 */
[----:B------:R-:W-:Y:S06]  /*22ef0*/  BAR.SYNC.DEFER_BLOCKING 0x0 ;  /* 0x0000000000007b1d */ /* 0x000fec0000010000 */
[----:B------:R1:W-:Y:S02]  /*22f00*/  STSM.16.M88.4 [R2], R120 ;  /* 0x0000007802007844 */ /* 0x0003e40000000200 */
[----:B------:R-:W-:Y:S01]  /*22f10*/  BAR.SYNC.DEFER_BLOCKING 0x0 ;  /* 0x0000000000007b1d */ /* 0x000fe20000010000 */
[----:B-1----:R-:W-:Y:S01]  /*22f20*/  MOV R120, R132 ;  /* 0x0000008400787202 */ /* 0x002fe20000000f00 */
[----:B------:R-:W-:Y:S01]  /*22f30*/  IMAD.MOV.U32 R121, RZ, RZ, R134 ;  /* 0x000000ffff797224 */ /* 0x000fe200078e0086 */
[----:B------:R-:W-:Y:S01]  /*22f40*/  MOV R123, R102 ;  /* 0x00000066007b7202 */ /* 0x000fe20000000f00 */
[----:B------:R-:W-:Y:S01]  /*22f50*/  IMAD.MOV.U32 R122, RZ, RZ, R100 ;  /* 0x000000ffff7a7224 */ /* 0x000fe200078e0064 */
[----:B------:R-:W-:Y:S01]  /*22f60*/  MOV R132, R69 ;  /* 0x0000004500847202 */ /* 0x000fe20000000f00 */
[----:B------:R-:W-:Y:S01]  /*22f70*/  IMAD.MOV.U32 R134, RZ, RZ, R37 ;  /* 0x000000ffff867224 */ /* 0x000fe200078e0025 */
[----:B------:R-:W1:Y:S01]  /*22f80*/  LDS.128 R28, [R4] ;  /* 0x00000000041c7984 */ /* 0x000e620000000c00 */
[----:B------:R-:W-:Y:S06]  /*22f90*/  BAR.SYNC.DEFER_BLOCKING 0x0 ;  /* 0x0000000000007b1d */ /* 0x000fec0000010000 */
[----:B------:R3:W-:Y:S02]  /*22fa0*/  STSM.16.M88.4 [R2], R124 ;  /* 0x0000007c02007844 */ /* 0x0007e40000000200 */
[----:B------:R-:W-:Y:S01]  /*22fb0*/  BAR.SYNC.DEFER_BLOCKING 0x0 ;  /* 0x0000000000007b1d */ /* 0x000fe20000010000 */
[----:B---3--:R-:W-:Y:S01]  /*22fc0*/  IMAD.MOV.U32 R124, RZ, RZ, R68 ;  /* 0x000000ffff7c7224 */ /* 0x008fe200078e0044 */
[----:B------:R-:W-:Y:S01]  /*22fd0*/  MOV R126, R36 ;  /* 0x00000024007e7202 */ /* 0x000fe20000000f00 */
[----:B------:R-:W-:-:S02]  /*22fe0*/  IMAD.MOV.U32 R125, RZ, RZ, R70 ;  /* 0x000000ffff7d7224 */ /* 0x000fc400078e0046 */
[----:B------:R-:W-:Y:S01]  /*22ff0*/  IMAD.MOV.U32 R127, RZ, RZ, R38 ;  /* 0x000000ffff7f7224 */ /* 0x000fe200078e0026 */
[----:B------:R-:W3:Y:S02]  /*23000*/  LDS.128 R96, [R4] ;  /* 0x0000000004607984 */ /* 0x000ee40000000c00 */
[----:B------:R-:W-:Y:S06]  /*23010*/  BAR.SYNC.DEFER_BLOCKING 0x0 ;  /* 0x0000000000007b1d */ /* 0x000fec0000010000 */
[----:B------:R4:W-:Y:S02]  /*23020*/  STSM.16.M88.4 [R2], R128 ;  /* 0x0000008002007844 */ /* 0x0009e40000000200 */
[----:B------:R-:W-:Y:S01]  /*23030*/  BAR.SYNC.DEFER_BLOCKING 0x0 ;  /* 0x0000000000007b1d */ /* 0x000fe20000010000 */
[----:B----4-:R-:W-:Y:S01]  /*23040*/  IMAD.MOV.U32 R128, RZ, RZ, R133 ;  /* 0x000000ffff807224 */ /* 0x010fe200078e0085 */
[----:B------:R-:W-:Y:S01]  /*23050*/  MOV R129, R135 ;  /* 0x0000008700817202 */ /* 0x000fe20000000f00 */
[----:B------:R-:W-:Y:S01]  /*23060*/  IMAD.MOV.U32 R130, RZ, RZ, R101 ;  /* 0x000000ffff827224 */ /* 0x000fe200078e0065 */
[----:B------:R-:W-:Y:S01]  /*23070*/  MOV R135, R39 ;  /* 0x0000002700877202 */ /* 0x000fe20000000f00 */
[----:B------:R-:W-:-:S02]  /*23080*/  IMAD.MOV.U32 R131, RZ, RZ, R103 ;  /* 0x000000ffff837224 */ /* 0x000fc400078e0067 */
[----:B------:R-:W-:Y:S01]  /*23090*/  IMAD.MOV.U32 R133, RZ, RZ, R71 ;  /* 0x000000ffff857224 */ /* 0x000fe200078e0047 */
[----:B------:R-:W4:Y:S01]  /*230a0*/  LDS.128 R92, [R4] ;  /* 0x00000000045c7984 */ /* 0x000f220000000c00 */
[----:B------:R-:W-:Y:S06]  /*230b0*/  BAR.SYNC.DEFER_BLOCKING 0x0 ;  /* 0x0000000000007b1d */ /* 0x000fec0000010000 */
[----:B------:R2:W-:Y:S02]  /*230c0*/  STSM.16.M88.4 [R2], R152 ;  /* 0x0000009802007844 */ /* 0x0005e40000000200 */
[----:B------:R-:W-:Y:S01]  /*230d0*/  BAR.SYNC.DEFER_BLOCKING 0x0 ;  /* 0x0000000000007b1d */ /* 0x000fe20000010000 */
[----:B--2---:R-:W-:Y:S01]  /*230e0*/  IMAD.MOV.U32 R152, RZ, RZ, R72 ;  /* 0x000000ffff987224 */ /* 0x004fe200078e0048 */
[----:B------:R-:W-:Y:S01]  /*230f0*/  MOV R153, R74 ;  /* 0x0000004a00997202 */ /* 0x000fe20000000f00 */
[----:B------:R-:W-:-:S02]  /*23100*/  IMAD.MOV.U32 R154, RZ, RZ, R40 ;  /* 0x000000ffff9a7224 */ /* 0x000fc400078e0028 */
[----:B------:R-:W-:Y:S01]  /*23110*/  IMAD.MOV.U32 R155, RZ, RZ, R42 ;  /* 0x000000ffff9b7224 */ /* 0x000fe200078e002a */
        /* <DEDUP_REMOVED lines=8> */
[----:B-1----:R-:W-:Y:S01]  /*231a0*/  IMAD.MOV.U32 R124, RZ, RZ, R136 ;  /* 0x000000ffff7c7224 */ /* 0x002fe200078e0088 */
[----:B------:R-:W-:Y:S01]  /*231b0*/  MOV R126, R104 ;  /* 0x00000068007e7202 */ /* 0x000fe20000000f00 */
[----:B------:R-:W-:-:S02]  /*231c0*/  IMAD.MOV.U32 R125, RZ, RZ, R138 ;  /* 0x000000ffff7d7224 */ /* 0x000fc400078e008a */
[----:B------:R-:W-:Y:S02]  /*231d0*/  IMAD.MOV.U32 R127, RZ, RZ, R106 ;  /* 0x000000ffff7f7224 */ /* 0x000fe400078e006a */
[----:B------:R-:W-:Y:S02]  /*231e0*/  IMAD.MOV.U32 R136, RZ, RZ, R140 ;  /* 0x000000ffff887224 */ /* 0x000fe400078e008c */
[----:B------:R-:W-:Y:S02]  /*231f0*/  IMAD.MOV.U32 R138, RZ, RZ, R108 ;  /* 0x000000ffff8a7224 */ /* 0x000fe400078e006c */
[----:B------:R-:W-:Y:S01]  /*23200*/  IMAD.MOV.U32 R140, RZ, RZ, R77 ;  /* 0x000000ffff8c7224 */ /* 0x000fe200078e004d */
[----:B------:R-:W1:Y:S01]  /*23210*/  LDS.128 R120, [R4] ;  /* 0x0000000004787984 */ /* 0x000e620000000c00 */
[----:B------:R-:W-:Y:S06]  /*23220*/  BAR.SYNC.DEFER_BLOCKING 0x0 ;  /* 0x0000000000007b1d */ /* 0x000fec0000010000 */
[----:B------:R3:W-:Y:S02]  /*23230*/  STSM.16.M88.4 [R2], R128 ;  /* 0x0000008002007844 */ /* 0x0007e40000000200 */
[----:B------:R-:W-:Y:S01]  /*23240*/  BAR.SYNC.DEFER_BLOCKING 0x0 ;  /* 0x0000000000007b1d */ /* 0x000fe20000010000 */
[----:B---3--:R-:W-:Y:S01]  /*23250*/  MOV R128, R137 ;  /* 0x0000008900807202 */ /* 0x008fe20000000f00 */
[----:B------:R-:W-:Y:S01]  /*23260*/  IMAD.MOV.U32 R129, RZ, RZ, R139 ;  /* 0x000000ffff817224 */ /* 0x000fe200078e008b */
[----:B------:R-:W-:Y:S01]  /*23270*/  MOV R131, R107 ;  /* 0x0000006b00837202 */ /* 0x000fe20000000f00 */
[----:B------:R-:W-:Y:S01]  /*23280*/  IMAD.MOV.U32 R130, RZ, RZ, R105 ;  /* 0x000000ffff827224 */ /* 0x000fe200078e0069 */
[----:B------:R-:W-:Y:S01]  /*23290*/  MOV R137, R142 ;  /* 0x0000008e00897202 */ /* 0x000fe20000000f00 */
[----:B------:R-:W-:-:S02]  /*232a0*/  IMAD.MOV.U32 R139, RZ, RZ, R110 ;  /* 0x000000ffff8b7224 */ /* 0x000fc400078e006e */
[----:B------:R-:W-:Y:S01]  /*232b0*/  IMAD.MOV.U32 R142, RZ, RZ, R45 ;  /* 0x000000ffff8e7224 */ /* 0x000fe200078e002d */
[----:B------:R-:W3:Y:S01]  /*232c0*/  LDS.128 R100, [R4] ;  /* 0x0000000004647984 */ /* 0x000ee20000000c00 */
[----:B------:R-:W-:Y:S06]  /*232d0*/  BAR.SYNC.DEFER_BLOCKING 0x0 ;  /* 0x0000000000007b1d */ /* 0x000fec0000010000 */
[----:B------:R4:W-:Y:S02]  /*232e0*/  STSM.16.M88.4 [R2], R132 ;  /* 0x0000008402007844 */ /* 0x0009e40000000200 */
[----:B------:R-:W-:Y:S01]  /*232f0*/  BAR.SYNC.DEFER_BLOCKING 0x0 ;  /* 0x0000000000007b1d */ /* 0x000fe20000010000 */
[----:B----4-:R-:W-:Y:S01]  /*23300*/  IMAD.MOV.U32 R132, RZ, RZ, R73 ;  /* 0x000000ffff847224 */ /* 0x010fe200078e0049 */
[----:B------:R-:W-:Y:S01]  /*23310*/  MOV R134, R41 ;  /* 0x0000002900867202 */ /* 0x000fe20000000f00 */
[----:B------:R-:W-:-:S02]  /*23320*/  IMAD.MOV.U32 R133, RZ, RZ, R75 ;  /* 0x000000ffff857224 */ /* 0x000fc400078e004b */
[----:B------:R-:W-:Y:S01]  /*23330*/  IMAD.MOV.U32 R135, RZ, RZ, R43 ;  /* 0x000000ffff877224 */ /* 0x000fe200078e002b */
[----:B------:R-:W4:Y:S02]  /*23340*/  LDS.128 R68, [R4] ;  /* 0x0000000004447984 */ /* 0x000f240000000c00 */
[----:B------:R-:W-:Y:S06]  /*23350*/  BAR.SYNC.DEFER_BLOCKING 0x0 ;  /* 0x0000000000007b1d */ /* 0x000fec0000010000 */
[----:B------:R-:W-:Y:S02]  /*23360*/  STSM.16.M88.4 [R2], R124 ;  /* 0x0000007c02007844 */ /* 0x000fe40000000200 */
[----:B------:R-:W-:Y:S06]  /*23370*/  BAR.SYNC.DEFER_BLOCKING 0x0 ;  /* 0x0000000000007b1d */ /* 0x000fec0000010000 */
[----:B------:R-:W4:Y:S02]  /*23380*/  LDS.128 R36, [R4] ;  /* 0x0000000004247984 */ /* 0x000f240000000c00 */
[----:B------:R-:W-:Y:S06]  /*23390*/  BAR.SYNC.DEFER_BLOCKING 0x0 ;  /* 0x0000000000007b1d */ /* 0x000fec0000010000 */
[----:B------:R2:W-:Y:S02]  /*233a0*/  STSM.16.M88.4 [R2], R152 ;  /* 0x0000009802007844 */ /* 0x0005e40000000200 */
[----:B------:R-:W-:Y:S01]  /*233b0*/  BAR.SYNC.DEFER_BLOCKING 0x0 ;  /* 0x0000000000007b1d */ /* 0x000fe20000010000 */
[----:B--2---:R-:W-:Y:S01]  /*233c0*/  MOV R152, R76 ;  /* 0x0000004c00987202 */ /* 0x004fe20000000f00 */
[----:B------:R-:W-:Y:S01]  /*233d0*/  IMAD.MOV.U32 R153, RZ, RZ, R78 ;  /* 0x000000ffff997224 */ /* 0x000fe200078e004e */
[----:B------:R-:W-:Y:S01]  /*233e0*/  MOV R155, R46 ;  /* 0x0000002e009b7202 */ /* 0x000fe20000000f00 */
[----:B------:R-:W-:-:S02]  /*233f0*/  IMAD.MOV.U32 R154, RZ, RZ, R44 ;  /* 0x000000ffff9a7224 */ /* 0x000fc400078e002c */
        /* <DEDUP_REMOVED lines=10> */
[----:B------:R-:W-:Y:S01]  /*234a0*/  IMAD.MOV.U32 R133, RZ, RZ, R143 ;  /* 0x000000ffff857224 */ /* 0x000fe200078e008f */
[----:B------:R-:W-:Y:S01]  /*234b0*/  MOV R141, R79 ;  /* 0x0000004f008d7202 */ /* 0x000fe20000000f00 */
[----:B------:R-:W-:-:S02]  /*234c0*/  IMAD.MOV.U32 R135, RZ, RZ, R111 ;  /* 0x000000ffff877224 */ /* 0x000fc400078e006f */
        /* <DEDUP_REMOVED lines=30> */
[----:B------:R-:W-:-:S02]  /*236b0*/  IMAD.MOV.U32 R143, RZ, RZ, R115 ;  /* 0x000000ffff8f7224 */ /* 0x000fc400078e0073 */
[----:B------:R-:W-:Y:S02]  /*236c0*/  IMAD.MOV.U32 R140, RZ, RZ, R145 ;  /* 0x000000ffff8c7224 */ /* 0x000fe400078e0091 */
[----:B------:R-:W-:Y:S02]  /*236d0*/  IMAD.MOV.U32 R145, RZ, RZ, R150 ;  /* 0x000000ffff917224 */ /* 0x000fe400078e0096 */
[----:B------:R-:W-:Y:S02]  /*236e0*/  IMAD.MOV.U32 R147, RZ, RZ, R118 ;  /* 0x000000ffff937224 */ /* 0x000fe400078e0076 */
[----:B------:R-:W-:Y:S01]  /*236f0*/  IMAD.MOV.U32 R150, RZ, RZ, R53 ;  /* 0x000000ffff967224 */ /* 0x000fe200078e0035 */
[----:B------:R-:W2:Y:S01]  /*23700*/  LDS.128 R76, [R4] ;  /* 0x00000000044c7984 */ /* 0x000ea20000000c00 */
[----:B------:R-:W-:Y:S06]  /*23710*/  BAR.SYNC.DEFER_BLOCKING 0x0 ;  /* 0x0000000000007b1d */ /* 0x000fec0000010000 */
[----:B------:R1:W-:Y:S02]  /*23720*/  STSM.16.M88.4 [R2], R136 ;  /* 0x0000008802007844 */ /* 0x0003e40000000200 */
[----:B------:R-:W-:Y:S01]  /*23730*/  BAR.SYNC.DEFER_BLOCKING 0x0 ;  /* 0x0000000000007b1d */ /* 0x000fe20000010000 */
[----:B-1----:R-:W-:Y:S01]  /*23740*/  MOV R136, R81 ;  /* 0x0000005100887202 */ /* 0x002fe20000000f00 */
[----:B------:R-:W-:Y:S01]  /*23750*/  IMAD.MOV.U32 R137, RZ, RZ, R83 ;  /* 0x000000ffff897224 */ /* 0x000fe200078e0053 */
[----:B------:R-:W-:Y:S01]  /*23760*/  MOV R139, R51 ;  /* 0x00000033008b7202 */ /* 0x000fe20000000f00 */
[----:B------:R-:W-:-:S02]  /*23770*/  IMAD.MOV.U32 R138, RZ, RZ, R49 ;  /* 0x000000ffff8a7224 */ /* 0x000fc400078e0031 */
[----:B------:R-:W1:Y:S02]  /*23780*/  LDS.128 R44, [R4] ;  /* 0x00000000042c7984 */ /* 0x000e640000000c00 */
[----:B------:R-:W-:Y:S06]  /*23790*/  BAR.SYNC.DEFER_BLOCKING 0x0 ;  /* 0x0000000000007b1d */ /* 0x000fec0000010000 */
[----:B------:R-:W-:Y:S02]  /*237a0*/  STSM.16.M88.4 [R2], R152 ;  /* 0x0000009802007844 */ /* 0x000fe40000000200 */
[----:B------:R-:W-:Y:S06]  /*237b0*/  BAR.SYNC.DEFER_BLOCKING 0x0 ;  /* 0x0000000000007b1d */ /* 0x000fec0000010000 */
[----:B------:R-:W1:Y:S02]  /*237c0*/  LDS.128 R112, [R4] ;  /* 0x0000000004707984 */ /* 0x000e640000000c00 */
[----:B------:R-:W-:Y:S06]  /*237d0*/  BAR.SYNC.DEFER_BLOCKING 0x0 ;  /* 0x0000000000007b1d */ /* 0x000fec0000010000 */
[----:B------:R3:W-:Y:S02]  /*237e0*/  STSM.16.M88.4 [R2], R140 ;  /* 0x0000008c02007844 */ /* 0x0007e40000000200 */
[----:B------:R-:W-:Y:S01]  /*237f0*/  BAR.SYNC.DEFER_BLOCKING 0x0 ;  /* 0x0000000000007b1d */ /* 0x000fe20000010000 */
[----:B---3--:R-:W-:Y:S01]  /*23800*/  IMAD.MOV.U32 R140, RZ, RZ, R84 ;  /* 0x000000ffff8c7224 */ /* 0x008fe200078e0054 */
[----:B------:R-:W-:Y:S01]  /*23810*/  MOV R141, R86 ;  /* 0x00000056008d7202 */ /* 0x000fe20000000f00 */
[----:B------:R-:W-:Y:S01]  /*23820*/  IMAD.MOV.U32 R142, RZ, RZ, R52 ;  /* 0x000000ffff8e7224 */ /* 0x000fe200078e0034 */
[----:B------:R-:W-:Y:S01]  /*23830*/  LEA R52, R6, R7, 0x7 ;  /* 0x0000000706347211 */ /* 0x000fe200078e38ff */
[----:B------:R-:W-:Y:S01]  /*23840*/  IMAD.MOV.U32 R143, RZ, RZ, R54 ;  /* 0x000000ffff8f7224 */ /* 0x000fe200078e0036 */
[----:B------:R-:W-:-:S04]  /*23850*/  LEA R6, P6, R7, UR6, 0x2 ;  /* 0x0000000607067c11 */ /* 0x000fc8000f8c10ff */
[----:B------:R-:W-:Y:S01]  /*23860*/  LEA.HI.X.SX32 R7, R7, UR7, 0x2, P6 ;  /* 0x0000000707077c11 */ /* 0x000fe2000b0f16ff */
[----:B------:R-:W3:Y:S01]  /*23870*/  LDS.128 R132, [R4] ;  /* 0x0000000004847984 */ /* 0x000ee20000000c00 */
[----:B------:R-:W-:Y:S06]  /*23880*/  BAR.SYNC.DEFER_BLOCKING 0x0 ;  /* 0x0000000000007b1d */ /* 0x000fec0000010000 */
[----:B------:R4:W-:Y:S02]  /*23890*/  STSM.16.M88.4 [R2], R136 ;  /* 0x0000008802007844 */ /* 0x0009e40000000200 */
[----:B------:R-:W-:Y:S01]  /*238a0*/  BAR.SYNC.DEFER_BLOCKING 0x0 ;  /* 0x0000000000007b1d */ /* 0x000fe20000010000 */
[----:B----4-:R-:W-:-:S05]  /*238b0*/  LEA R136, P6, R52, UR6, 0x2 ;  /* 0x0000000634887c11 */ /* 0x010fca000f8c10ff */
[----:B------:R-:W-:Y:S02]  /*238c0*/  ULDC UR6, c[0x0][0x248] ;  /* 0x0000920000067ab9 */ /* 0x000fe40000000800 */
[----:B------:R-:W-:Y:S01]  /*238d0*/  IMAD R139, R0, UR6, RZ ;  /* 0x00000006008b7c24 */ /* 0x000fe2000f8e02ff */
[----:B------:R-:W-:Y:S02]  /*238e0*/  LEA.HI.X.SX32 R137, R52, UR7, 0x2, P6 ;  /* 0x0000000734897c11 */ /* 0x000fe4000b0f16ff */
[-C--:B------:R-:W-:Y:S01]  /*238f0*/  ISETP.LT.AND P6, PT, R3, R188.reuse, !P3 ;  /* 0x000000bc0300720c */ /* 0x080fe20005fc1270 */
[----:B------:R-:W-:Y:S01]  /*23900*/  IMAD.WIDE R84, R139, 0x4, R6 ;  /* 0x000000048b547825 */ /* 0x000fe200078e0206 */
[----:B------:R-:W-:Y:S01]  /*23910*/  ISETP.LT.AND P3, PT, R5, R188, !P3 ;  /* 0x000000bc0500720c */ /* 0x000fe20005f61270 */
[----:B------:R-:W4:Y:S01]  /*23920*/  LDS.128 R80, [R4] ;  /* 0x0000000004507984 */ /* 0x000f220000000c00 */
[----:B------:R-:W-:Y:S06]  /*23930*/  BAR.SYNC.DEFER_BLOCKING 0x0 ;  /* 0x0000000000007b1d */ /* 0x000fec0000010000 */
[----:B------:R2:W-:Y:S02]  /*23940*/  STSM.16.M88.4 [R2], R144 ;  /* 0x0000009002007844 */ /* 0x0005e40000000200 */
[----:B------:R-:W-:Y:S01]  /*23950*/  BAR.SYNC.DEFER_BLOCKING 0x0 ;  /* 0x0000000000007b1d */ /* 0x000fe20000010000 */
[----:B--2---:R-:W-:Y:S01]  /*23960*/  MOV R146, R117 ;  /* 0x0000007500927202 */ /* 0x004fe20000000f00 */
[----:B------:R-:W-:-:S02]  /*23970*/  IMAD.MOV.U32 R147, RZ, RZ, R119 ;  /* 0x000000ffff937224 */ /* 0x000fc400078e0077 */
[----:B------:R-:W-:Y:S01]  /*23980*/  IMAD.MOV.U32 R144, RZ, RZ, R149 ;  /* 0x000000ffff907224 */ /* 0x000fe200078e0095 */
[----:B------:R-:W-:Y:S01]  /*23990*/  MOV R149, R87 ;  /* 0x0000005700957202 */ /* 0x000fe20000000f00 */
[----:B------:R-:W-:Y:S02]  /*239a0*/  IMAD.MOV.U32 R145, RZ, RZ, R151 ;  /* 0x000000ffff917224 */ /* 0x000fe400078e0097 */
[----:B------:R-:W-:Y:S02]  /*239b0*/  IMAD.MOV.U32 R151, RZ, RZ, R55 ;  /* 0x000000ffff977224 */ /* 0x000fe400078e0037 */
[C---:B------:R-:W-:Y:S01]  /*239c0*/  IMAD.WIDE R86, R139.reuse, 0x4, R136 ;  /* 0x000000048b567825 */ /* 0x040fe200078e0288 */
[----:B------:R-:W2:Y:S01]  /*239d0*/  LDS.128 R48, [R4] ;  /* 0x0000000004307984 */ /* 0x000ea20000000c00 */
[----:B------:R-:W-:Y:S06]  /*239e0*/  BAR.SYNC.DEFER_BLOCKING 0x0 ;  /* 0x0000000000007b1d */ /* 0x000fec0000010000 */
[----:B------:R1:W-:Y:S02]  /*239f0*/  STSM.16.M88.4 [R2], R140 ;  /* 0x0000008c02007844 */ /* 0x0003e40000000200 */
[----:B------:R-:W-:Y:S01]  /*23a00*/  BAR.SYNC.DEFER_BLOCKING 0x0 ;  /* 0x0000000000007b1d */ /* 0x000fe20000010000 */
[----:B-1----:R-:W-:Y:S01]  /*23a10*/  IADD3 R143, R139, UR6, RZ ;  /* 0x000000068b8f7c10 */ /* 0x002fe2000fffe0ff */
[----:B------:R-:W-:-:S04]  /*23a20*/  VIADD R142, R0, 0x4 ;  /* 0x00000004008e7836 */ /* 0x000fc80000000000 */
[----:B------:R-:W-:-:S04]  /*23a30*/  IMAD.WIDE R138, R143, 0x4, R6 ;  /* 0x000000048f8a7825 */ /* 0x000fc800078e0206 */
[C---:B------:R-:W-:Y:S01]  /*23a40*/  IMAD.WIDE R140, R143.reuse, 0x4, R136 ;  /* 0x000000048f8c7825 */ /* 0x040fe200078e0288 */
[----:B------:R-:W1:Y:S03]  /*23a50*/  LDS.128 R116, [R4] ;  /* 0x0000000004747984 */ /* 0x000e660000000c00 */
[----:B------:R-:W-:Y:S01]  /*23a60*/  VIADD R143, R143, UR6 ;  /* 0x000000068f8f7c36 */ /* 0x000fe20008000000 */
[----:B------:R-:W-:Y:S06]  /*23a70*/  BAR.SYNC.DEFER_BLOCKING 0x0 ;  /* 0x0000000000007b1d */ /* 0x000fec0000010000 */
[----:B------:R-:W-:Y:S02]  /*23a80*/  STSM.16.M88.4 [R2], R144 ;  /* 0x0000009002007844 */ /* 0x000fe40000000200 */
[----:B------:R-:W-:Y:S06]  /*23a90*/  BAR.SYNC.DEFER_BLOCKING 0x0 ;  /* 0x0000000000007b1d */ /* 0x000fec0000010000 */
[----:B------:R-:W1:Y:S02]  /*23aa0*/  LDS.128 R52, [R4] ;  /* 0x0000000004347984 */ /* 0x000e640000000c00 */
[----:B------:R-:W-:Y:S06]  /*23ab0*/  BAR.SYNC.DEFER_BLOCKING 0x0 ;  /* 0x0000000000007b1d */ /* 0x000fec0000010000 */
[----:B------:R3:W-:Y:S02]  /*23ac0*/  STSM.16.M88.4 [R2], R148 ;  /* 0x0000009402007844 */ /* 0x0007e40000000200 */
[----:B------:R-:W-:Y:S01]  /*23ad0*/  BAR.SYNC.DEFER_BLOCKING 0x0 ;  /* 0x0000000000007b1d */ /* 0x000fe20000010000 */
[----:B---3--:R-:W-:-:S05]  /*23ae0*/  IADD3 R2, R0, 0x5, RZ ;  /* 0x0000000500027810 */ /* 0x008fca0007ffe0ff */
[----:B------:R3:W-:Y:S01]  /*23af0*/  @P2 STG.E desc[UR4][R84.64], R8 ;  /* 0x0000000854002986 */ /* 0x0007e2000c101904 */
[----:B------:R-:W-:-:S03]  /*23b00*/  ISETP.GE.AND P2, PT, R142, R189, PT ;  /* 0x000000bd8e00720c */ /* 0x000fc60003f46270 */
[----:B------:R4:W-:Y:S01]  /*23b10*/  @P5 STG.E desc[UR4][R86.64], R12 ;  /* 0x0000000c56005986 */ /* 0x0009e2000c101904 */
[-C--:B------:R-:W-:Y:S02]  /*23b20*/  ISETP.LT.AND P5, PT, R3, R188.reuse, !P1 ;  /* 0x000000bc0300720c */ /* 0x080fe40004fa1270 */
[-C--:B------:R-:W-:Y:S01]  /*23b30*/  ISETP.LT.AND P1, PT, R5, R188.reuse, !P1 ;  /* 0x000000bc0500720c */ /* 0x080fe20004f21270 */
[----:B------:R2:W-:Y:S01]  /*23b40*/  @P6 STG.E desc[UR4][R138.64], R24 ;  /* 0x000000188a006986 */ /* 0x0005e2000c101904 */
[-C--:B------:R-:W-:Y:S02]  /*23b50*/  ISETP.LT.AND P6, PT, R3, R188.reuse, !P4 ;  /* 0x000000bc0300720c */ /* 0x080fe400067c1270 */
[----:B------:R-:W-:Y:S01]  /*23b60*/  ISETP.LT.AND P4, PT, R5, R188, !P4 ;  /* 0x000000bc0500720c */ /* 0x000fe20006781270 */
[----:B---3--:R-:W-:Y:S01]  /*23b70*/  IMAD.WIDE R84, R143, 0x4, R6 ;  /* 0x000000048f547825 */ /* 0x008fe200078e0206 */
[----:B------:R3:W-:Y:S01]  /*23b80*/  @P3 STG.E desc[UR4][R140.64], R20 ;  /* 0x000000148c003986 */ /* 0x0007e2000c101904 */
[----:B------:R-:W-:-:S02]  /*23b90*/  ISETP.GE.AND P3, PT, R2, R189, PT ;  /* 0x000000bd0200720c */ /* 0x000fc40003f66270 */
[----:B----4-:R-:W-:Y:S02]  /*23ba0*/  IMAD.WIDE R86, R143, 0x4, R136 ;  /* 0x000000048f567825 */ /* 0x010fe400078e0288 */
[----:B------:R4:W-:Y:S01]  /*23bb0*/  @P5 STG.E desc[UR4][R84.64], R9 ;  /* 0x0000000954005986 */ /* 0x0009e2000c101904 */
[-C--:B------:R-:W-:Y:S01]  /*23bc0*/  ISETP.LT.AND P5, PT, R3, R188.reuse, !P2 ;  /* 0x000000bc0300720c */ /* 0x080fe200057a1270 */
[----:B------:R-:W-:Y:S01]  /*23bd0*/  VIADD R143, R143, UR6 ;  /* 0x000000068f8f7c36 */ /* 0x000fe20008000000 */
[----:B------:R-:W-:Y:S01]  /*23be0*/  ISETP.LT.AND P2, PT, R5, R188, !P2 ;  /* 0x000000bc0500720c */ /* 0x000fe20005741270 */
[----:B------:R1:W-:Y:S01]  /*23bf0*/  @P1 STG.E desc[UR4][R86.64], R13 ;  /* 0x0000000d56001986 */ /* 0x0003e2000c101904 */
[----:B------:R-:W-:Y:S02]  /*23c00*/  VIADD R2, R0, 0x6 ;  /* 0x0000000600027836 */ /* 0x000fe40000000000 */
[----:B--2---:R-:W-:-:S03]  /*23c10*/  IMAD.WIDE R138, R143, 0x4, R6 ;  /* 0x000000048f8a7825 */ /* 0x004fc600078e0206 */
[-C--:B------:R-:W-:Y:S01]  /*23c20*/  ISETP.GE.AND P1, PT, R2, R189.reuse, PT ;  /* 0x000000bd0200720c */ /* 0x080fe20003f26270 */
[C---:B---3--:R-:W-:Y:S01]  /*23c30*/  IMAD.WIDE R140, R143.reuse, 0x4, R136 ;  /* 0x000000048f8c7825 */ /* 0x048fe200078e0288 */
[----:B------:R-:W-:Y:S01]  /*23c40*/  IADD3 R143, R143, UR6, RZ ;  /* 0x000000068f8f7c10 */ /* 0x000fe2000fffe0ff */
[----:B------:R2:W-:Y:S01]  /*23c50*/  @P6 STG.E desc[UR4][R138.64], R25 ;  /* 0x000000198a006986 */ /* 0x0005e2000c101904 */
[-C--:B------:R-:W-:Y:S01]  /*23c60*/  ISETP.LT.AND P6, PT, R3, R188.reuse, !P3 ;  /* 0x000000bc0300720c */ /* 0x080fe20005fc1270 */
[----:B------:R-:W-:Y:S01]  /*23c70*/  VIADD R2, R0, 0x7 ;  /* 0x0000000700027836 */ /* 0x000fe20000000000 */
[-C--:B------:R-:W-:Y:S01]  /*23c80*/  ISETP.LT.AND P3, PT, R5, R188.reuse, !P3 ;  /* 0x000000bc0500720c */ /* 0x080fe20005f61270 */
[C---:B----4-:R-:W-:Y:S01]  /*23c90*/  IMAD.WIDE R8, R143.reuse, 0x4, R6 ;  /* 0x000000048f087825 */ /* 0x050fe200078e0206 */
[----:B------:R3:W-:Y:S02]  /*23ca0*/  @P4 STG.E desc[UR4][R140.64], R21 ;  /* 0x000000158c004986 */ /* 0x0007e4000c101904 */
[----:B------:R-:W-:Y:S01]  /*23cb0*/  ISETP.GE.AND P4, PT, R2, R189, PT ;  /* 0x000000bd0200720c */ /* 0x000fe20003f86270 */
[----:B-1----:R-:W-:Y:S01]  /*23cc0*/  IMAD.WIDE R12, R143, 0x4, R136 ;  /* 0x000000048f0c7825 */ /* 0x002fe200078e0288 */
[----:B------:R1:W-:Y:S01]  /*23cd0*/  @P5 STG.E desc[UR4][R8.64], R10 ;  /* 0x0000000a08005986 */ /* 0x0003e2000c101904 */
[----:B------:R-:W-:-:S02]  /*23ce0*/  ISETP.LT.AND P5, PT, R3, R188, !P1 ;  /* 0x000000bc0300720c */ /* 0x000fc40004fa1270 */
[----:B------:R-:W-:Y:S01]  /*23cf0*/  VIADD R143, R143, UR6 ;  /* 0x000000068f8f7c36 */ /* 0x000fe20008000000 */
[----:B------:R4:W-:Y:S01]  /*23d00*/  @P2 STG.E desc[UR4][R12.64], R14 ;  /* 0x0000000e0c002986 */ /* 0x0009e2000c101904 */
[----:B------:R-:W-:Y:S02]  /*23d10*/  ISETP.LT.AND P1, PT, R5, R188, !P1 ;  /* 0x000000bc0500720c */ /* 0x000fe40004f21270 */
[----:B--2---:R-:W-:Y:S01]  /*23d20*/  IMAD.WIDE R24, R143, 0x4, R136 ;  /* 0x000000048f187825 */ /* 0x004fe200078e0288 */
[----:B------:R-:W-:-:S03]  /*23d30*/  IADD3 R2, R0, 0x8, RZ ;  /* 0x0000000800027810 */ /* 0x000fc60007ffe0ff */
[----:B---3--:R-:W-:Y:S01]  /*23d40*/  IMAD.WIDE R20, R143, 0x4, R6 ;  /* 0x000000048f147825 */ /* 0x008fe200078e0206 */
[----:B------:R-:W-:-:S03]  /*23d50*/  ISETP.GE.AND P2, PT, R2, R189, PT ;  /* 0x000000bd0200720c */ /* 0x000fc60003f46270 */
[----:B------:R-:W-:Y:S01]  /*23d60*/  VIADD R143, R143, UR6 ;  /* 0x000000068f8f7c36 */ /* 0x000fe20008000000 */
[----:B------:R2:W-:Y:S01]  /*23d70*/  @P6 STG.E desc[UR4][R20.64], R26 ;  /* 0x0000001a14006986 */ /* 0x0005e2000c101904 */
[-C--:B------:R-:W-:Y:S01]  /*23d80*/  ISETP.LT.AND P6, PT, R3, R188.reuse, !P4 ;  /* 0x000000bc0300720c */ /* 0x080fe200067c1270 */
[----:B------:R-:W-:Y:S01]  /*23d90*/  VIADD R2, R0, 0x9 ;  /* 0x0000000900027836 */ /* 0x000fe20000000000 */
[-C--:B------:R-:W-:Y:S01]  /*23da0*/  ISETP.LT.AND P4, PT, R5, R188.reuse, !P4 ;  /* 0x000000bc0500720c */ /* 0x080fe20006781270 */
[C---:B-1----:R-:W-:Y:S01]  /*23db0*/  IMAD.WIDE R8, R143.reuse, 0x4, R6 ;  /* 0x000000048f087825 */ /* 0x042fe200078e0206 */
[----:B------:R1:W-:Y:S02]  /*23dc0*/  @P3 STG.E desc[UR4][R24.64], R22 ;  /* 0x0000001618003986 */ /* 0x0003e4000c101904 */
[-C--:B------:R-:W-:Y:S01]  /*23dd0*/  ISETP.GE.AND P3, PT, R2, R189.reuse, PT ;  /* 0x000000bd0200720c */ /* 0x080fe20003f66270 */
[C---:B----4-:R-:W-:Y:S01]  /*23de0*/  IMAD.WIDE R12, R143.reuse, 0x4, R136 ;  /* 0x000000048f0c7825 */ /* 0x050fe200078e0288 */
[----:B------:R-:W-:Y:S01]  /*23df0*/  IADD3 R143, R143, UR6, RZ ;  /* 0x000000068f8f7c10 */ /* 0x000fe2000fffe0ff */
[----:B------:R3:W-:Y:S01]  /*23e00*/  @P5 STG.E desc[UR4][R8.64], R11 ;  /* 0x0000000b08005986 */ /* 0x0007e2000c101904 */
[-C--:B------:R-:W-:Y:S01]  /*23e10*/  ISETP.LT.AND P5, PT, R3, R188.reuse, !P2 ;  /* 0x000000bc0300720c */ /* 0x080fe200057a1270 */
[----:B------:R-:W-:Y:S01]  /*23e20*/  VIADD R2, R0, 0xa ;  /* 0x0000000a00027836 */ /* 0x000fe20000000000 */
[-C--:B------:R-:W-:Y:S01]  /*23e30*/  ISETP.LT.AND P2, PT, R5, R188.reuse, !P2 ;  /* 0x000000bc0500720c */ /* 0x080fe20005741270 */
[C---:B--2---:R-:W-:Y:S01]  /*23e40*/  IMAD.WIDE R20, R143.reuse, 0x4, R6 ;  /* 0x000000048f147825 */ /* 0x044fe200078e0206 */
[----:B------:R2:W-:Y:S02]  /*23e50*/  @P1 STG.E desc[UR4][R12.64], R15 ;  /* 0x0000000f0c001986 */ /* 0x0005e4000c101904 */
[----:B------:R-:W-:Y:S01]  /*23e60*/  ISETP.GE.AND P1, PT, R2, R189, PT ;  /* 0x000000bd0200720c */ /* 0x000fe20003f26270 */
[----:B-1----:R-:W-:Y:S01]  /*23e70*/  IMAD.WIDE R24, R143, 0x4, R136 ;  /* 0x000000048f187825 */ /* 0x002fe200078e0288 */
[----:B------:R-:W-:Y:S01]  /*23e80*/  @P6 STG.E desc[UR4][R20.64], R27 ;  /* 0x0000001b14006986 */ /* 0x000fe2000c101904 */
[----:B------:R-:W-:-:S02]  /*23e90*/  ISETP.LT.AND P6, PT, R3, R188, !P3 ;  /* 0x000000bc0300720c */ /* 0x000fc40005fc1270 */
[----:B------:R-:W-:Y:S01]  /*23ea0*/  VIADD R143, R143, UR6 ;  /* 0x000000068f8f7c36 */ /* 0x000fe20008000000 */
[----:B------:R-:W-:Y:S01]  /*23eb0*/  IADD3 R2, R0, 0xb, RZ ;  /* 0x0000000b00027810 */ /* 0x000fe20007ffe0ff */
[----:B------:R-:W-:Y:S01]  /*23ec0*/  @P4 STG.E desc[UR4][R24.64], R23 ;  /* 0x0000001718004986 */ /* 0x000fe2000c101904 */
[-C--:B------:R-:W-:Y:S01]  /*23ed0*/  ISETP.LT.AND P3, PT, R5, R188.reuse, !P3 ;  /* 0x000000bc0500720c */ /* 0x080fe20005f61270 */
[C---:B---3--:R-:W-:Y:S01]  /*23ee0*/  IMAD.WIDE R8, R143.reuse, 0x4, R6 ;  /* 0x000000048f087825 */ /* 0x048fe200078e0206 */
[----:B------:R-:W-:Y:S01]  /*23ef0*/  ISETP.GE.AND P4, PT, R2, R189, PT ;  /* 0x000000bd0200720c */ /* 0x000fe20003f86270 */
[----:B------:R-:W1:Y:S02]  /*23f00*/  LDS.128 R24, [R4] ;  /* 0x0000000004187984 */ /* 0x000e640000000c00 */
[----:B------:R-:W-:Y:S02]  /*23f10*/  IMAD.WIDE R10, R143, 0x4, R136 ;  /* 0x000000048f0a7825 */ /* 0x000fe400078e0288 */
[----:B------:R3:W-:Y:S01]  /*23f20*/  @P5 STG.E desc[UR4][R8.64], R16 ;  /* 0x0000001008005986 */ /* 0x0007e2000c101904 */
[-C--:B------:R-:W-:Y:S01]  /*23f30*/  ISETP.LT.AND P5, PT, R3, R188.reuse, !P1 ;  /* 0x000000bc0300720c */ /* 0x080fe20004fa1270 */
[----:B------:R-:W-:Y:S01]  /*23f40*/  VIADD R143, R143, UR6 ;  /* 0x000000068f8f7c36 */ /* 0x000fe20008000000 */
[----:B------:R-:W-:Y:S01]  /*23f50*/  ISETP.LT.AND P1, PT, R5, R188, !P1 ;  /* 0x000000bc0500720c */ /* 0x000fe20004f21270 */
[----:B------:R4:W-:Y:S01]  /*23f60*/  @P2 STG.E desc[UR4][R10.64], R88 ;  /* 0x000000580a002986 */ /* 0x0009e2000c101904 */
[----:B------:R-:W-:-:S02]  /*23f70*/  VIADD R2, R0, 0xc ;  /* 0x0000000c00027836 */ /* 0x000fc40000000000 */
[----:B--2---:R-:W-:-:S03]  /*23f80*/  IMAD.WIDE R12, R143, 0x4, R6 ;  /* 0x000000048f0c7825 */ /* 0x004fc600078e0206 */
[-C--:B------:R-:W-:Y:S01]  /*23f90*/  ISETP.GE.AND P2, PT, R2, R189.reuse, PT ;  /* 0x000000bd0200720c */ /* 0x080fe20003f46270 */
[C---:B------:R-:W-:Y:S01]  /*23fa0*/  IMAD.WIDE R14, R143.reuse, 0x4, R136 ;  /* 0x000000048f0e7825 */ /* 0x040fe200078e0288 */
[----:B------:R-:W-:Y:S01]  /*23fb0*/  IADD3 R143, R143, UR6, RZ ;  /* 0x000000068f8f7c10 */ /* 0x000fe2000fffe0ff */
[----:B------:R2:W-:Y:S01]  /*23fc0*/  @P6 STG.E desc[UR4][R12.64], R60 ;  /* 0x0000003c0c006986 */ /* 0x0005e2000c101904 */
[-C--:B------:R-:W-:Y:S01]  /*23fd0*/  ISETP.LT.AND P6, PT, R3, R188.reuse, !P4 ;  /* 0x000000bc0300720c */ /* 0x080fe200067c1270 */
[----:B------:R-:W-:Y:S01]  /*23fe0*/  VIADD R2, R0, 0xd ;  /* 0x0000000d00027836 */ /* 0x000fe20000000000 */
[-C--:B------:R-:W-:Y:S01]  /*23ff0*/  ISETP.LT.AND P4, PT, R5, R188.reuse, !P4 ;  /* 0x000000bc0500720c */ /* 0x080fe20006781270 */
[C---:B---3--:R-:W-:Y:S01]  /*24000*/  IMAD.WIDE R8, R143.reuse, 0x4, R6 ;  /* 0x000000048f087825 */ /* 0x048fe200078e0206 */
[----:B------:R3:W-:Y:S02]  /*24010*/  @P3 STG.E desc[UR4][R14.64], R56 ;  /* 0x000000380e003986 */ /* 0x0007e4000c101904 */
[----:B------:R-:W-:Y:S01]  /*24020*/  ISETP.GE.AND P3, PT, R2, R189, PT ;  /* 0x000000bd0200720c */ /* 0x000fe20003f66270 */
[----:B----4-:R-:W-:Y:S01]  /*24030*/  IMAD.WIDE R10, R143, 0x4, R136 ;  /* 0x000000048f0a7825 */ /* 0x010fe200078e0288 */
        /* <DEDUP_REMOVED lines=8> */
[----:B------:R2:W-:Y:S01]  /*240c0*/  @P6 STG.E desc[UR4][R12.64], R61 ;  /* 0x0000003d0c006986 */ /* 0x0005e2000c101904 */
[-C--:B------:R-:W-:Y:S02]  /*240d0*/  ISETP.LT.AND P6, PT, R3, R188.reuse, !P3 ;  /* 0x000000bc0300720c */ /* 0x080fe40005fc1270 */
[----:B------:R-:W-:Y:S01]  /*240e0*/  VIADD R143, R143, UR6 ;  /* 0x000000068f8f7c36 */ /* 0x000fe20008000000 */
[-C--:B------:R-:W-:Y:S01]  /*240f0*/  ISETP.GE.AND P1, PT, R2, R189.reuse, PT ;  /* 0x000000bd0200720c */ /* 0x080fe20003f26270 */
[----:B------:R-:W-:Y:S01]  /*24100*/  VIADD R2, R0, 0xf ;  /* 0x0000000f00027836 */ /* 0x000fe20000000000 */
[----:B------:R3:W-:Y:S01]  /*24110*/  @P4 STG.E desc[UR4][R14.64], R57 ;  /* 0x000000390e004986 */ /* 0x0007e2000c101904 */
[----:B----4-:R-:W-:Y:S01]  /*24120*/  IMAD.WIDE R8, R143, 0x4, R6 ;  /* 0x000000048f087825 */ /* 0x010fe200078e0206 */
[-C--:B------:R-:W-:Y:S02]  /*24130*/  ISETP.LT.AND P3, PT, R5, R188.reuse, !P3 ;  /* 0x000000bc0500720c */ /* 0x080fe40005f61270 */
[-C--:B------:R-:W-:Y:S01]  /*24140*/  ISETP.GE.AND P4, PT, R2, R189.reuse, PT ;  /* 0x000000bd0200720c */ /* 0x080fe20003f86270 */
[C---:B-1----:R-:W-:Y:S01]  /*24150*/  IMAD.WIDE R10, R143.reuse, 0x4, R136 ;  /* 0x000000048f0a7825 */ /* 0x042fe200078e0288 */
        /* <DEDUP_REMOVED lines=8> */
[----:B---3--:R-:W-:Y:S01]  /*241e0*/  IMAD.WIDE R14, R143, 0x4, R136 ;  /* 0x000000048f0e7825 */ /* 0x008fe200078e0288 */
[----:B------:R3:W-:Y:S01]  /*241f0*/  @P6 STG.E desc[UR4][R12.64], R62 ;  /* 0x0000003e0c006986 */ /* 0x0007e2000c101904 */
[----:B------:R-:W-:-:S02]  /*24200*/  ISETP.LT.AND P6, PT, R3, R188, !P4 ;  /* 0x000000bc0300720c */ /* 0x000fc400067c1270 */
[----:B------:R-:W-:Y:S01]  /*24210*/  VIADD R143, R143, UR6 ;  /* 0x000000068f8f7c36 */ /* 0x000fe20008000000 */
[----:B------:R-:W-:Y:S01]  /*24220*/  IADD3 R2, R0, 0x11, RZ ;  /* 0x0000001100027810 */ /* 0x000fe20007ffe0ff */
[----:B------:R4:W-:Y:S01]  /*24230*/  @P3 STG.E desc[UR4][R14.64], R58 ;  /* 0x0000003a0e003986 */ /* 0x0009e2000c101904 */
[----:B------:R-:W-:Y:S01]  /*24240*/  ISETP.LT.AND P4, PT, R5, R188, !P4 ;  /* 0x000000bc0500720c */ /* 0x000fe20006781270 */
[----:B-1----:R-:W-:Y:S01]  /*24250*/  IMAD.WIDE R8, R143, 0x4, R6 ;  /* 0x000000048f087825 */ /* 0x002fe200078e0206 */
[----:B------:R-:W-:-:S03]  /*24260*/  ISETP.GE.AND P3, PT, R2, R189, PT ;  /* 0x000000bd0200720c */ /* 0x000fc60003f66270 */
[----:B--2---:R-:W-:Y:S01]  /*24270*/  IMAD.WIDE R10, R143, 0x4, R136 ;  /* 0x000000048f0a7825 */ /* 0x004fe200078e0288 */
[----:B------:R1:W-:Y:S01]  /*24280*/  @P5 STG.E desc[UR4][R8.64], R19 ;  /* 0x0000001308005986 */ /* 0x0003e2000c101904 */
[-C--:B------:R-:W-:Y:S02]  /*24290*/  ISETP.LT.AND P5, PT, R3, R188.reuse, !P2 ;  /* 0x000000bc0300720c */ /* 0x080fe400057a1270 */
[----:B------:R-:W-:Y:S01]  /*242a0*/  VIADD R143, R143, UR6 ;  /* 0x000000068f8f7c36 */ /* 0x000fe20008000000 */
[----:B------:R2:W-:Y:S01]  /*242b0*/  @P1 STG.E desc[UR4][R10.64], R91 ;  /* 0x0000005b0a001986 */ /* 0x0005e2000c101904 */
[----:B------:R-:W-:Y:S01]  /*242c0*/  VIADD R2, R0, 0x12 ;  /* 0x0000001200027836 */ /* 0x000fe20000000000 */
[----:B------:R-:W-:Y:S01]  /*242d0*/  ISETP.LT.AND P2, PT, R5, R188, !P2 ;  /* 0x000000bc0500720c */ /* 0x000fe20005741270 */
[----:B---3--:R-:W-:-:S03]  /*242e0*/  IMAD.WIDE R12, R143, 0x4, R6 ;  /* 0x000000048f0c7825 */ /* 0x008fc600078e0206 */
[-C--:B------:R-:W-:Y:S01]  /*242f0*/  ISETP.GE.AND P1, PT, R2, R189.reuse, PT ;  /* 0x000000bd0200720c */ /* 0x080fe20003f26270 */
[C---:B----4-:R-:W-:Y:S01]  /*24300*/  IMAD.WIDE R14, R143.reuse, 0x4, R136 ;  /* 0x000000048f0e7825 */ /* 0x050fe200078e0288 */
[----:B------:R-:W-:Y:S01]  /*24310*/  IADD3 R143, R143, UR6, RZ ;  /* 0x000000068f8f7c10 */ /* 0x000fe2000fffe0ff */
[----:B------:R3:W-:Y:S01]  /*24320*/  @P6 STG.E desc[UR4][R12.64], R63 ;  /* 0x0000003f0c006986 */ /* 0x0007e2000c101904 */
[-C--:B------:R-:W-:Y:S01]  /*24330*/  ISETP.LT.AND P6, PT, R3, R188.reuse, !P3 ;  /* 0x000000bc0300720c */ /* 0x080fe20005fc1270 */
[----:B------:R-:W-:Y:S01]  /*24340*/  VIADD R2, R0, 0x13 ;  /* 0x0000001300027836 */ /* 0x000fe20000000000 */
[-C--:B------:R-:W-:Y:S01]  /*24350*/  ISETP.LT.AND P3, PT, R5, R188.reuse, !P3 ;  /* 0x000000bc0500720c */ /* 0x080fe20005f61270 */
[C---:B-1----:R-:W-:Y:S01]  /*24360*/  IMAD.WIDE R8, R143.reuse, 0x4, R6 ;  /* 0x000000048f087825 */ /* 0x042fe200078e0206 */
[----:B------:R1:W-:Y:S02]  /*24370*/  @P4 STG.E desc[UR4][R14.64], R59 ;  /* 0x0000003b0e004986 */ /* 0x0003e4000c101904 */
[----:B------:R-:W-:Y:S01]  /*24380*/  ISETP.GE.AND P4, PT, R2, R189, PT ;  /* 0x000000bd0200720c */ /* 0x000fe20003f86270 */
[----:B--2---:R-:W-:Y:S01]  /*24390*/  IMAD.WIDE R10, R143, 0x4, R136 ;  /* 0x000000048f0a7825 */ /* 0x004fe200078e0288 */
[----:B------:R2:W-:Y:S01]  /*243a0*/  @P5 STG.E desc[UR4][R8.64], R28 ;  /* 0x0000001c08005986 */ /* 0x0005e2000c101904 */
[----:B------:R-:W-:-:S02]  /*243b0*/  ISETP.LT.AND P5, PT, R3, R188, !P1 ;  /* 0x000000bc0300720c */ /* 0x000fc40004fa1270 */
[----:B------:R-:W-:Y:S01]  /*243c0*/  VIADD R143, R143, UR6 ;  /* 0x000000068f8f7c36 */ /* 0x000fe20008000000 */
[----:B------:R4:W-:Y:S01]  /*243d0*/  @P2 STG.E desc[UR4][R10.64], R96 ;  /* 0x000000600a002986 */ /* 0x0009e2000c101904 */
[----:B------:R-:W-:Y:S02]  /*243e0*/  ISETP.LT.AND P1, PT, R5, R188, !P1 ;  /* 0x000000bc0500720c */ /* 0x000fe40004f21270 */
[----:B---3--:R-:W-:Y:S01]  /*243f0*/  IMAD.WIDE R12, R143, 0x4, R6 ;  /* 0x000000048f0c7825 */ /* 0x008fe200078e0206 */
[----:B------:R-:W-:-:S03]  /*24400*/  IADD3 R2, R0, 0x14, RZ ;  /* 0x0000001400027810 */ /* 0x000fc60007ffe0ff */
[----:B-1----:R-:W-:Y:S01]  /*24410*/  IMAD.WIDE R14, R143, 0x4, R136 ;  /* 0x000000048f0e7825 */ /* 0x002fe200078e0288 */
[----:B------:R1:W-:Y:S01]  /*24420*/  @P6 STG.E desc[UR4][R12.64], R92 ;  /* 0x0000005c0c006986 */ /* 0x0003e2000c101904 */
[-C--:B------:R-:W-:Y:S02]  /*24430*/  ISETP.LT.AND P6, PT, R3, R188.reuse, !P4 ;  /* 0x000000bc0300720c */ /* 0x080fe400067c1270 */
[----:B------:R-:W-:Y:S01]  /*24440*/  VIADD R143, R143, UR6 ;  /* 0x000000068f8f7c36 */ /* 0x000fe20008000000 */
[-C--:B------:R-:W-:Y:S01]  /*24450*/  ISETP.GE.AND P2, PT, R2, R189.reuse, PT ;  /* 0x000000bd0200720c */ /* 0x080fe20003f46270 */
[----:B------:R-:W-:Y:S01]  /*24460*/  VIADD R2, R0, 0x15 ;  /* 0x0000001500027836 */ /* 0x000fe20000000000 */
[----:B------:R3:W-:Y:S01]  /*24470*/  @P3 STG.E desc[UR4][R14.64], R64 ;  /* 0x000000400e003986 */ /* 0x0007e2000c101904 */
[----:B--2---:R-:W-:Y:S01]  /*24480*/  IMAD.WIDE R8, R143, 0x4, R6 ;  /* 0x000000048f087825 */ /* 0x004fe200078e0206 */
[-C--:B------:R-:W-:Y:S02]  /*24490*/  ISETP.LT.AND P4, PT, R5, R188.reuse, !P4 ;  /* 0x000000bc0500720c */ /* 0x080fe40006781270 */
        /* <DEDUP_REMOVED lines=17> */
[----:B--2---:R-:W-:Y:S01]  /*245b0*/  IMAD.WIDE R8, R143, 0x4, R6 ;  /* 0x000000048f087825 */ /* 0x004fe200078e0206 */
[----:B------:R-:W-:-:S03]  /*245c0*/  ISETP.GE.AND P4, PT, R2, R189, PT ;  /* 0x000000bd0200720c */ /* 0x000fc60003f86270 */
[----:B-1----:R-:W-:Y:S01]  /*245d0*/  IMAD.WIDE R10, R143, 0x4, R136 ;  /* 0x000000048f0a7825 */ /* 0x002fe200078e0288 */
        /* <DEDUP_REMOVED lines=83> */
[----:B------:R-:W-:Y:S01]  /*24b10*/  ISETP.LT.AND P4, PT, R5, R188, !P4 ;  /* 0x000000bc0500720c */ /* 0x000fe20006781270 */
[----:B------:R3:W-:Y:S01]  /*24b20*/  @P3 STG.E desc[UR4][R14.64], R70 ;  /* 0x000000460e003986 */ /* 0x0007e2000c101904 */
[----:B------:R-:W-:Y:S01]  /*24b30*/  ISETP.GE.AND P2, PT, R2, R189, PT ;  /* 0x000000bd0200720c */ /* 0x000fe20003f46270 */
[----:B--2---:R-:W-:-:S04]  /*24b40*/  IMAD.WIDE R8, R143, 0x4, R6 ;  /* 0x000000048f087825 */ /* 0x004fc800078e0206 */
        /* <DEDUP_REMOVED lines=10> */
[----:B------:R3:W-:Y:S02]  /*24bf0*/  @P6 STG.E desc[UR4][R12.64], R103 ;  /* 0x000000670c006986 */ /* 0x0007e4000c101904 */
[-C--:B------:R-:W-:Y:S01]  /*24c00*/  ISETP.LT.AND P6, PT, R5, R188.reuse, !P3 ;  /* 0x000000bc0500720c */ /* 0x080fe20005fc1270 */
[----:B------:R-:W-:Y:S01]  /*24c10*/  VIADD R143, R143, UR6 ;  /* 0x000000068f8f7c36 */ /* 0x000fe20008000000 */
[----:B------:R4:W-:Y:S01]  /*24c20*/  @P4 STG.E desc[UR4][R14.64], R71 ;  /* 0x000000470e004986 */ /* 0x0009e2000c101904 */
[----:B------:R-:W-:Y:S01]  /*24c30*/  VIADD R2, R0, 0x22 ;  /* 0x0000002200027836 */ /* 0x000fe20000000000 */
[----:B------:R-:W-:Y:S01]  /*24c40*/  ISETP.LT.AND P4, PT, R3, R188, !P3 ;  /* 0x000000bc0300720c */ /* 0x000fe20005f81270 */
[----:B--2---:R-:W-:-:S03]  /*24c50*/  IMAD.WIDE R8, R143, 0x4, R6 ;  /* 0x000000048f087825 */ /* 0x004fc600078e0206 */
[-C--:B------:R-:W-:Y:S01]  /*24c60*/  ISETP.GE.AND P1, PT, R2, R189.reuse, PT ;  /* 0x000000bd0200720c */ /* 0x080fe20003f26270 */
[----:B-1----:R-:W-:Y:S01]  /*24c70*/  IMAD.WIDE R10, R143, 0x4, R136 ;  /* 0x000000048f0a7825 */ /* 0x002fe200078e0288 */
[----:B------:R-:W-:Y:S01]  /*24c80*/  IADD3 R2, R0, 0x23, RZ ;  /* 0x0000002300027810 */ /* 0x000fe20007ffe0ff */
[----:B------:R1:W-:Y:S01]  /*24c90*/  @P5 STG.E desc[UR4][R8.64], R36 ;  /* 0x0000002408005986 */ /* 0x0003e2000c101904 */
[-C--:B------:R-:W-:Y:S01]  /*24ca0*/  ISETP.LT.AND P5, PT, R5, R188.reuse, !P1 ;  /* 0x000000bc0500720c */ /* 0x080fe20004fa1270 */
[----:B------:R-:W-:Y:S01]  /*24cb0*/  VIADD R143, R143, UR6 ;  /* 0x000000068f8f7c36 */ /* 0x000fe20008000000 */
[----:B------:R-:W-:Y:S01]  /*24cc0*/  ISETP.GE.AND P3, PT, R2, R189, PT ;  /* 0x000000bd0200720c */ /* 0x000fe20003f66270 */
[----:B------:R2:W-:Y:S01]  /*24cd0*/  @P2 STG.E desc[UR4][R10.64], R124 ;  /* 0x0000007c0a002986 */ /* 0x0005e2000c101904 */
[----:B------:R-:W-:Y:S01]  /*24ce0*/  ISETP.LT.AND P2, PT, R3, R188, !P1 ;  /* 0x000000bc0300720c */ /* 0x000fe20004f41270 */
[----:B---3--:R-:W-:-:S04]  /*24cf0*/  IMAD.WIDE R12, R143, 0x4, R6 ;  /* 0x000000048f0c7825 */ /* 0x008fc800078e0206 */
[C---:B----4-:R-:W-:Y:S01]  /*24d00*/  IMAD.WIDE R14, R143.reuse, 0x4, R136 ;  /* 0x000000048f0e7825 */ /* 0x050fe200078e0288 */
[----:B------:R-:W-:Y:S01]  /*24d10*/  IADD3 R143, R143, UR6, RZ ;  /* 0x000000068f8f7c10 */ /* 0x000fe2000fffe0ff */
[----:B------:R3:W-:Y:S01]  /*24d20*/  @P4 STG.E desc[UR4][R12.64], R104 ;  /* 0x000000680c004986 */ /* 0x0007e2000c101904 */
[-C--:B------:R-:W-:Y:S01]  /*24d30*/  ISETP.LT.AND P4, PT, R3, R188.reuse, !P3 ;  /* 0x000000bc0300720c */ /* 0x080fe20005f81270 */
[----:B------:R-:W-:Y:S02]  /*24d40*/  VIADD R2, R0, 0x24 ;  /* 0x0000002400027836 */ /* 0x000fe40000000000 */
        /* <DEDUP_REMOVED lines=14> */
[----:B------:R3:W-:Y:S01]  /*24e30*/  @P4 STG.E desc[UR4][R12.64], R105 ;  /* 0x000000690c004986 */ /* 0x0007e2000c101904 */
[----:B------:R-:W-:Y:S02]  /*24e40*/  IADD3 R2, R0, 0x26, RZ ;  /* 0x0000002600027810 */ /* 0x000fe40007ffe0ff */
[----:B------:R-:W-:Y:S01]  /*24e50*/  VIADD R143, R143, UR6 ;  /* 0x000000068f8f7c36 */ /* 0x000fe20008000000 */
[-C--:B------:R-:W-:Y:S01]  /*24e60*/  ISETP.LT.AND P4, PT, R3, R188.reuse, !P3 ;  /* 0x000000bc0300720c */ /* 0x080fe20005f81270 */
[----:B------:R4:W-:Y:S01]  /*24e70*/  @P6 STG.E desc[UR4][R14.64], R73 ;  /* 0x000000490e006986 */ /* 0x0009e2000c101904 */
[----:B------:R-:W-:Y:S01]  /*24e80*/  ISETP.LT.AND P6, PT, R5, R188, !P3 ;  /* 0x000000bc0500720c */ /* 0x000fe20005fc1270 */
[----:B-1----:R-:W-:Y:S01]  /*24e90*/  IMAD.WIDE R8, R143, 0x4, R6 ;  /* 0x000000048f087825 */ /* 0x002fe200078e0206 */
[----:B------:R-:W-:-:S03]  /*24ea0*/  ISETP.GE.AND P1, PT, R2, R189, PT ;  /* 0x000000bd0200720c */ /* 0x000fc60003f26270 */
[C---:B--2---:R-:W-:Y:S01]  /*24eb0*/  IMAD.WIDE R10, R143.reuse, 0x4, R136 ;  /* 0x000000048f0a7825 */ /* 0x044fe200078e0288 */
[----:B------:R-:W-:Y:S01]  /*24ec0*/  IADD3 R143, R143, UR6, RZ ;  /* 0x000000068f8f7c10 */ /* 0x000fe2000fffe0ff */
[----:B------:R1:W-:Y:S01]  /*24ed0*/  @P2 STG.E desc[UR4][R8.64], R38 ;  /* 0x0000002608002986 */ /* 0x0003e2000c101904 */
[-C--:B------:R-:W-:Y:S01]  /*24ee0*/  ISETP.LT.AND P2, PT, R3, R188.reuse, !P1 ;  /* 0x000000bc0300720c */ /* 0x080fe20004f41270 */
[----:B------:R-:W-:Y:S02]  /*24ef0*/  VIADD R2, R0, 0x27 ;  /* 0x0000002700027836 */ /* 0x000fe40000000000 */
[----:B---3--:R-:W-:Y:S01]  /*24f00*/  IMAD.WIDE R12, R143, 0x4, R6 ;  /* 0x000000048f0c7825 */ /* 0x008fe200078e0206 */
[----:B------:R2:W-:Y:S01]  /*24f10*/  @P5 STG.E desc[UR4][R10.64], R126 ;  /* 0x0000007e0a005986 */ /* 0x0005e2000c101904 */
[-C--:B------:R-:W-:Y:S02]  /*24f20*/  ISETP.LT.AND P5, PT, R5, R188.reuse, !P1 ;  /* 0x000000bc0500720c */ /* 0x080fe40004fa1270 */
[----:B------:R-:W-:Y:S01]  /*24f30*/  ISETP.GE.AND P3, PT, R2, R189, PT ;  /* 0x000000bd0200720c */ /* 0x000fe20003f66270 */
[----:B----4-:R-:W-:Y:S01]  /*24f40*/  IMAD.WIDE R14, R143, 0x4, R136 ;  /* 0x000000048f0e7825 */ /* 0x010fe200078e0288 */
[----:B------:R3:W-:Y:S02]  /*24f50*/  @P4 STG.E desc[UR4][R12.64], R106 ;  /* 0x0000006a0c004986 */ /* 0x0007e4000c101904 */
[-C--:B------:R-:W-:Y:S01]  /*24f60*/  ISETP.LT.AND P4, PT, R3, R188.reuse, !P3 ;  /* 0x000000bc0300720c */ /* 0x080fe20005f81270 */
[----:B------:R-:W-:Y:S01]  /*24f70*/  VIADD R143, R143, UR6 ;  /* 0x000000068f8f7c36 */ /* 0x000fe20008000000 */
[----:B------:R4:W-:Y:S01]  /*24f80*/  @P6 STG.E desc[UR4][R14.64], R74 ;  /* 0x0000004a0e006986 */ /* 0x0009e2000c101904 */
[----:B------:R-:W-:Y:S01]  /*24f90*/  VIADD R2, R0, 0x28 ;  /* 0x0000002800027836 */ /* 0x000fe20000000000 */
[----:B------:R-:W-:Y:S01]  /*24fa0*/  ISETP.LT.AND P6, PT, R5, R188, !P3 ;  /* 0x000000bc0500720c */ /* 0x000fe20005fc1270 */
[----:B-1----:R-:W-:-:S03]  /*24fb0*/  IMAD.WIDE R8, R143, 0x4, R6 ;  /* 0x000000048f087825 */ /* 0x002fc600078e0206 */
[-C--:B------:R-:W-:Y:S01]  /*24fc0*/  ISETP.GE.AND P1, PT, R2, R189.reuse, PT ;  /* 0x000000bd0200720c */ /* 0x080fe20003f26270 */
[----:B--2---:R-:W-:Y:S01]  /*24fd0*/  IMAD.WIDE R10, R143, 0x4, R136 ;  /* 0x000000048f0a7825 */ /* 0x004fe200078e0288 */
        /* <DEDUP_REMOVED lines=125> */
[C---:B--2---:R-:W-:Y:S01]  /*257b0*/  IMAD.WIDE R10, R143.reuse, 0x4, R136 ;  /* 0x000000048f0a7825 */ /* 0x044fe200078e0288 */
[----:B------:R1:W-:Y:S03]  /*257c0*/  @P2 STG.E desc[UR4][R8.64], R46 ;  /* 0x0000002e08002986 */ /* 0x0003e6000c101904 */
[----:B------:R-:W-:Y:S01]  /*257d0*/  VIADD R143, R143, UR6 ;  /* 0x000000068f8f7c36 */ /* 0x000fe20008000000 */
[----:B------:R2:W-:Y:S01]  /*257e0*/  @P5 STG.E desc[UR4][R10.64], R114 ;  /* 0x000000720a005986 */ /* 0x0005e2000c101904 */
[----:B------:R-:W-:Y:S01]  /*257f0*/  VIADD R2, R0, 0x37 ;  /* 0x0000003700027836 */ /* 0x000fe20000000000 */
[-C--:B------:R-:W-:Y:S01]  /*25800*/  ISETP.LT.AND P5, PT, R3, R188.reuse, !P1 ;  /* 0x000000bc0300720c */ /* 0x080fe20004fa1270 */
[----:B---3--:R-:W-:Y:S01]  /*25810*/  IMAD.WIDE R12, R143, 0x4, R6 ;  /* 0x000000048f0c7825 */ /* 0x008fe200078e0206 */
[-C--:B------:R-:W-:Y:S02]  /*25820*/  ISETP.LT.AND P1, PT, R5, R188.reuse, !P1 ;  /* 0x000000bc0500720c */ /* 0x080fe40004f21270 */
[-C--:B------:R-:W-:Y:S01]  /*25830*/  ISETP.GE.AND P3, PT, R2, R189.reuse, PT ;  /* 0x000000bd0200720c */ /* 0x080fe20003f66270 */
[----:B----4-:R-:W-:Y:S01]  /*25840*/  IMAD.WIDE R14, R143, 0x4, R136 ;  /* 0x000000048f0e7825 */ /* 0x010fe200078e0288 */
[----:B------:R-:W-:Y:S01]  /*25850*/  IADD3 R2, R0, 0x38, RZ ;  /* 0x0000003800027810 */ /* 0x000fe20007ffe0ff */
[----:B------:R3:W-:Y:S01]  /*25860*/  @P4 STG.E desc[UR4][R12.64], R134 ;  /* 0x000000860c004986 */ /* 0x0007e2000c101904 */
[-C--:B------:R-:W-:Y:S01]  /*25870*/  ISETP.LT.AND P4, PT, R3, R188.reuse, !P3 ;  /* 0x000000bc0300720c */ /* 0x080fe20005f81270 */
[----:B------:R-:W-:Y:S01]  /*25880*/  VIADD R143, R143, UR6 ;  /* 0x000000068f8f7c36 */ /* 0x000fe20008000000 */
[----:B------:R-:W-:Y:S01]  /*25890*/  ISETP.GE.AND P2, PT, R2, R189, PT ;  /* 0x000000bd0200720c */ /* 0x000fe20003f46270 */
[----:B------:R4:W-:Y:S01]  /*258a0*/  @P6 STG.E desc[UR4][R14.64], R82 ;  /* 0x000000520e006986 */ /* 0x0009e2000c101904 */
[----:B------:R-:W-:Y:S01]  /*258b0*/  ISETP.LT.AND P6, PT, R5, R188, !P3 ;  /* 0x000000bc0500720c */ /* 0x000fe20005fc1270 */
[----:B------:R-:W-:Y:S01]  /*258c0*/  VIADD R2, R0, 0x39 ;  /* 0x0000003900027836 */ /* 0x000fe20000000000 */
[C---:B------:R-:W-:Y:S01]  /*258d0*/  IADD3 R17, R143.reuse, UR6, RZ ;  /* 0x000000068f117c10 */ /* 0x040fe2000fffe0ff */
[----:B-1----:R-:W-:-:S03]  /*258e0*/  IMAD.WIDE R8, R143, 0x4, R6 ;  /* 0x000000048f087825 */ /* 0x002fc600078e0206 */
[----:B------:R-:W-:Y:S01]  /*258f0*/  ISETP.GE.AND P3, PT, R2, R189, PT ;  /* 0x000000bd0200720c */ /* 0x000fe20003f66270 */
[----:B--2---:R-:W-:Y:S01]  /*25900*/  IMAD.WIDE R10, R143, 0x4, R136 ;  /* 0x000000048f0a7825 */ /* 0x004fe200078e0288 */
[----:B------:R1:W-:Y:S01]  /*25910*/  @P5 STG.E desc[UR4][R8.64], R47 ;  /* 0x0000002f08005986 */ /* 0x0003e2000c101904 */
[-C--:B------:R-:W-:Y:S02]  /*25920*/  ISETP.LT.AND P5, PT, R3, R188.reuse, !P2 ;  /* 0x000000bc0300720c */ /* 0x080fe400057a1270 */
[----:B---3--:R-:W-:Y:S01]  /*25930*/  IMAD.WIDE R12, R17, 0x4, R6 ;  /* 0x00000004110c7825 */ /* 0x008fe200078e0206 */
[----:B------:R2:W-:Y:S01]  /*25940*/  @P1 STG.E desc[UR4][R10.64], R115 ;  /* 0x000000730a001986 */ /* 0x0005e2000c101904 */
[-C--:B------:R-:W-:Y:S02]  /*25950*/  ISETP.LT.AND P2, PT, R5, R188.reuse, !P2 ;  /* 0x000000bc0500720c */ /* 0x080fe40005741270 */
[----:B------:R-:W-:Y:S01]  /*25960*/  VIADD R2, R0, 0x3a ;  /* 0x0000003a00027836 */ /* 0x000fe20000000000 */
[----:B------:R3:W-:Y:S01]  /*25970*/  @P4 STG.E desc[UR4][R12.64], R135 ;  /* 0x000000870c004986 */ /* 0x0007e2000c101904 */
[----:B----4-:R-:W-:Y:S01]  /*25980*/  IMAD.WIDE R14, R17, 0x4, R136 ;  /* 0x00000004110e7825 */ /* 0x010fe200078e0288 */
[----:B------:R-:W-:-:S02]  /*25990*/  ISETP.LT.AND P4, PT, R3, R188, !P3 ;  /* 0x000000bc0300720c */ /* 0x000fc40005f81270 */
[-C--:B------:R-:W-:Y:S01]  /*259a0*/  ISETP.GE.AND P1, PT, R2, R189.reuse, PT ;  /* 0x000000bd0200720c */ /* 0x080fe20003f26270 */
[----:B------:R-:W-:Y:S01]  /*259b0*/  VIADD R17, R17, UR6 ;  /* 0x0000000611117c36 */ /* 0x000fe20008000000 */
[----:B------:R4:W-:Y:S01]  /*259c0*/  @P6 STG.E desc[UR4][R14.64], R83 ;  /* 0x000000530e006986 */ /* 0x0009e2000c101904 */
[----:B------:R-:W-:Y:S02]  /*259d0*/  IADD3 R2, R0, 0x3b, RZ ;  /* 0x0000003b00027810 */ /* 0x000fe40007ffe0ff */
[----:B------:R-:W-:Y:S01]  /*259e0*/  ISETP.LT.AND P6, PT, R5, R188, !P3 ;  /* 0x000000bc0500720c */ /* 0x000fe20005fc1270 */
[C---:B------:R-:W-:Y:S01]  /*259f0*/  VIADD R19, R17.reuse, UR6 ;  /* 0x0000000611137c36 */ /* 0x040fe20008000000 */
[----:B------:R-:W-:Y:S01]  /*25a00*/  ISETP.GE.AND P3, PT, R2, R189, PT ;  /* 0x000000bd0200720c */ /* 0x000fe20003f66270 */
[----:B-1----:R-:W-:-:S04]  /*25a10*/  IMAD.WIDE R8, R17, 0x4, R6 ;  /* 0x0000000411087825 */ /* 0x002fc800078e0206 */
[----:B--2---:R-:W-:Y:S01]  /*25a20*/  IMAD.WIDE R10, R17, 0x4, R136 ;  /* 0x00000004110a7825 */ /* 0x004fe200078e0288 */
[----:B------:R1:W-:Y:S01]  /*25a30*/  @P5 STG.E desc[UR4][R8.64], R48 ;  /* 0x0000003008005986 */ /* 0x0003e2000c101904 */
[-C--:B------:R-:W-:Y:S02]  /*25a40*/  ISETP.LT.AND P5, PT, R3, R188.reuse, !P1 ;  /* 0x000000bc0300720c */ /* 0x080fe40004fa1270 */
[----:B------:R-:W-:Y:S01]  /*25a50*/  VIADD R2, R0, 0x3c ;  /* 0x0000003c00027836 */ /* 0x000fe20000000000 */
[----:B------:R2:W-:Y:S01]  /*25a60*/  @P2 STG.E desc[UR4][R10.64], R116 ;  /* 0x000000740a002986 */ /* 0x0005e2000c101904 */
[----:B---3--:R-:W-:Y:S01]  /*25a70*/  IMAD.WIDE R12, R19, 0x4, R6 ;  /* 0x00000004130c7825 */ /* 0x008fe200078e0206 */
[-C--:B------:R-:W-:Y:S02]  /*25a80*/  ISETP.LT.AND P1, PT, R5, R188.reuse, !P1 ;  /* 0x000000bc0500720c */ /* 0x080fe40004f21270 */
[----:B------:R-:W-:Y:S01]  /*25a90*/  ISETP.GE.AND P2, PT, R2, R189, PT ;  /* 0x000000bd0200720c */ /* 0x000fe20003f46270 */
[C---:B----4-:R-:W-:Y:S01]  /*25aa0*/  IMAD.WIDE R14, R19.reuse, 0x4, R136 ;  /* 0x00000004130e7825 */ /* 0x050fe200078e0288 */
[----:B------:R-:W-:Y:S01]  /*25ab0*/  IADD3 R19, R19, UR6, RZ ;  /* 0x0000000613137c10 */ /* 0x000fe2000fffe0ff */
[----:B------:R3:W-:Y:S01]  /*25ac0*/  @P4 STG.E desc[UR4][R12.64], R52 ;  /* 0x000000340c004986 */ /* 0x0007e2000c101904 */
[-C--:B------:R-:W-:Y:S01]  /*25ad0*/  ISETP.LT.AND P4, PT, R3, R188.reuse, !P3 ;  /* 0x000000bc0300720c */ /* 0x080fe20005f81270 */
[----:B------:R-:W-:Y:S01]  /*25ae0*/  VIADD R2, R0, 0x3d ;  /* 0x0000003d00027836 */ /* 0x000fe20000000000 */
[-C--:B------:R-:W-:Y:S01]  /*25af0*/  ISETP.LT.AND P3, PT, R5, R188.reuse, !P3 ;  /* 0x000000bc0500720c */ /* 0x080fe20005f61270 */
[----:B------:R-:W-:Y:S01]  /*25b00*/  VIADD R17, R19, UR6 ;  /* 0x0000000613117c36 */ /* 0x000fe20008000000 */
[----:B------:R4:W-:Y:S01]  /*25b10*/  @P6 STG.E desc[UR4][R14.64], R24 ;  /* 0x000000180e006986 */ /* 0x0009e2000c101904 */
[-C--:B------:R-:W-:Y:S01]  /*25b20*/  ISETP.LT.AND P6, PT, R3, R188.reuse, !P2 ;  /* 0x000000bc0300720c */ /* 0x080fe200057c1270 */
[----:B-1----:R-:W-:Y:S01]  /*25b30*/  IMAD.WIDE R8, R19, 0x4, R6 ;  /* 0x0000000413087825 */ /* 0x002fe200078e0206 */
[----:B------:R-:W-:-:S02]  /*25b40*/  ISETP.LT.AND P2, PT, R5, R188, !P2 ;  /* 0x000000bc0500720c */ /* 0x000fc40005741270 */
[----:B------:R-:W-:Y:S01]  /*25b50*/  IADD3 R21, R17, UR6, RZ ;  /* 0x0000000611157c10 */ /* 0x000fe2000fffe0ff */
[----:B--2---:R-:W-:Y:S01]  /*25b60*/  IMAD.WIDE R10, R19, 0x4, R136 ;  /* 0x00000004130a7825 */ /* 0x004fe200078e0288 */
[----:B------:R1:W-:Y:S01]  /*25b70*/  @P5 STG.E desc[UR4][R8.64], R49 ;  /* 0x0000003108005986 */ /* 0x0003e2000c101904 */
[----:B------:R-:W-:Y:S02]  /*25b80*/  ISETP.GE.AND P5, PT, R2, R189, PT ;  /* 0x000000bd0200720c */ /* 0x000fe40003fa6270 */
[C---:B---3--:R-:W-:Y:S01]  /*25b90*/  IMAD.WIDE R12, R17.reuse, 0x4, R6 ;  /* 0x00000004110c7825 */ /* 0x048fe200078e0206 */
[----:B------:R-:W-:Y:S03]  /*25ba0*/  @P1 STG.E desc[UR4][R10.64], R117 ;  /* 0x000000750a001986 */ /* 0x000fe6000c101904 */
[----:B------:R-:W-:Y:S01]  /*25bb0*/  VIADD R0, R0, 0x3e ;  /* 0x0000003e00007836 */ /* 0x000fe20000000000 */
[----:B------:R-:W-:Y:S01]  /*25bc0*/  @P4 STG.E desc[UR4][R12.64], R53 ;  /* 0x000000350c004986 */ /* 0x000fe2000c101904 */
[----:B----4-:R-:W-:-:S03]  /*25bd0*/  IMAD.WIDE R14, R17, 0x4, R136 ;  /* 0x00000004110e7825 */ /* 0x010fc600078e0288 */
[----:B------:R-:W-:Y:S01]  /*25be0*/  ISETP.GE.AND P1, PT, R0, R189, PT ;  /* 0x000000bd0000720c */ /* 0x000fe20003f26270 */
[----:B------:R-:W-:Y:S01]  /*25bf0*/  IMAD.WIDE R16, R21, 0x4, R6 ;  /* 0x0000000415107825 */ /* 0x000fe200078e0206 */
[----:B------:R2:W-:Y:S01]  /*25c00*/  @P3 STG.E desc[UR4][R14.64], R25 ;  /* 0x000000190e003986 */ /* 0x0005e2000c101904 */
[-C--:B------:R-:W-:Y:S02]  /*25c10*/  ISETP.LT.AND P3, PT, R3, R188.reuse, !P0 ;  /* 0x000000bc0300720c */ /* 0x080fe40004761270 */
[----:B-1----:R-:W-:Y:S01]  /*25c20*/  VIADD R9, R21, UR6 ;  /* 0x0000000615097c36 */ /* 0x002fe20008000000 */
[----:B------:R1:W-:Y:S01]  /*25c30*/  @P6 STG.E desc[UR4][R16.64], R50 ;  /* 0x0000003210006986 */ /* 0x0003e2000c101904 */
[-C--:B------:R-:W-:Y:S02]  /*25c40*/  ISETP.LT.AND P6, PT, R3, R188.reuse, !P5 ;  /* 0x000000bc0300720c */ /* 0x080fe40006fc1270 */
[-C--:B------:R-:W-:Y:S02]  /*25c50*/  ISETP.LT.AND P5, PT, R5, R188.reuse, !P5 ;  /* 0x000000bc0500720c */ /* 0x080fe40006fa1270 */
[----:B------:R-:W-:Y:S01]  /*25c60*/  ISETP.LT.AND P4, PT, R3, R188, !P1 ;  /* 0x000000bc0300720c */ /* 0x000fe20004f81270 */
[----:B------:R-:W-:Y:S01]  /*25c70*/  IMAD.WIDE R2, R21, 0x4, R136 ;  /* 0x0000000415027825 */ /* 0x000fe200078e0288 */
[----:B------:R-:W-:-:S02]  /*25c80*/  IADD3 R19, R9, UR6, RZ ;  /* 0x0000000609137c10 */ /* 0x000fc4000fffe0ff */
[CC--:B------:R-:W-:Y:S02]  /*25c90*/  ISETP.LT.AND P1, PT, R5.reuse, R188.reuse, !P1 ;  /* 0x000000bc0500720c */ /* 0x0c0fe40004f21270 */
[----:B------:R-:W-:Y:S01]  /*25ca0*/  ISETP.LT.AND P0, PT, R5, R188, !P0 ;  /* 0x000000bc0500720c */ /* 0x000fe20004701270 */
[----:B--2---:R-:W-:Y:S01]  /*25cb0*/  VIADD R15, R19, UR6 ;  /* 0x00000006130f7c36 */ /* 0x004fe20008000000 */
[----:B------:R1:W-:Y:S01]  /*25cc0*/  @P2 STG.E desc[UR4][R2.64], R118 ;  /* 0x0000007602002986 */ /* 0x0003e2000c101904 */
[----:B------:R-:W-:-:S04]  /*25cd0*/  IMAD.WIDE R4, R9, 0x4, R6 ;  /* 0x0000000409047825 */ /* 0x000fc800078e0206 */
[----:B------:R-:W-:Y:S01]  /*25ce0*/  IMAD.WIDE R8, R9, 0x4, R136 ;  /* 0x0000000409087825 */ /* 0x000fe200078e0288 */
[----:B------:R1:W-:Y:S03]  /*25cf0*/  @P6 STG.E desc[UR4][R4.64], R54 ;  /* 0x0000003604006986 */ /* 0x0003e6000c101904 */
[C---:B------:R-:W-:Y:S01]  /*25d00*/  IMAD.WIDE R10, R19.reuse, 0x4, R6 ;  /* 0x00000004130a7825 */ /* 0x040fe200078e0206 */
[----:B------:R1:W-:Y:S03]  /*25d10*/  @P5 STG.E desc[UR4][R8.64], R26 ;  /* 0x0000001a08005986 */ /* 0x0003e6000c101904 */
[----:B------:R-:W-:Y:S01]  /*25d20*/  IMAD.WIDE R12, R19, 0x4, R136 ;  /* 0x00000004130c7825 */ /* 0x000fe200078e0288 */
[----:B------:R1:W-:Y:S03]  /*25d30*/  @P4 STG.E desc[UR4][R10.64], R51 ;  /* 0x000000330a004986 */ /* 0x0003e6000c101904 */
[C---:B------:R-:W-:Y:S01]  /*25d40*/  IMAD.WIDE R6, R15.reuse, 0x4, R6 ;  /* 0x000000040f067825 */ /* 0x040fe200078e0206 */
[----:B------:R1:W-:Y:S03]  /*25d50*/  @P1 STG.E desc[UR4][R12.64], R119 ;  /* 0x000000770c001986 */ /* 0x0003e6000c101904 */
[----:B------:R-:W-:Y:S01]  /*25d60*/  IMAD.WIDE R136, R15, 0x4, R136 ;  /* 0x000000040f887825 */ /* 0x000fe200078e0288 */
[----:B------:R1:W-:Y:S01]  /*25d70*/  @P3 STG.E desc[UR4][R6.64], R55 ;  /* 0x0000003706003986 */ /* 0x0003e2000c101904 */
[----:B------:R-:W-:Y:S05]  /*25d80*/  @!P0 EXIT ;  /* 0x000000000000894d */ /* 0x000fea0003800000 */
[----:B------:R-:W-:Y:S01]  /*25d90*/  STG.E desc[UR4][R136.64], R27 ;  /* 0x0000001b88007986 */ /* 0x000fe2000c101904 */
[----:B------:R-:W-:Y:S05]  /*25da0*/  EXIT ;  /* 0x000000000000794d */ /* 0x000fea0003800000 */
.L_x_2:
[----:B------:R-:W-:-:S00]  /*25db0*/  BRA `(.L_x_2) ;  /* 0xfffffffc00fc7947 */ /* 0x000fc0000383ffff */
[----:B------:R-:W-:-:S00]  /*25dc0*/  NOP ;  /* 0x0000000000007918 */ /* 0x000fc00000000000 */
        /* <DEDUP_REMOVED lines=11> */
.L_x_3:


//--------------------- .nv.shared.matmul_kernel  --------------------------
	.section	.nv.shared.matmul_kernel,"aw",@nobits
	.sectionflags	@""
	.align	16
	.zero		1024


//--------------------- .nv.shared.reserved.0     --------------------------
	.section	.nv.shared.reserved.0,"aw",@nobits
	.weak		__nv_reservedSMEM_offset_0_alias
	.size		__nv_reservedSMEM_offset_0_alias, 0, 0
	.other		__nv_reservedSMEM_offset_0_alias,@"STO_CUDA_RESERVED_SHARED STV_DEFAULT"
__nv_reservedSMEM_offset_0_alias:
	.zero		0


//--------------------- .nv.constant0.matmul_kernel --------------------------
	.section	.nv.constant0.matmul_kernel,"a",@progbits
	.sectionflags	@""
	.align	4
.nv.constant0.matmul_kernel:
	.zero		608


//--------------------- SYMBOLS --------------------------

	.type		.nv.reservedSmem.offset0,@object
	.size		.nv.reservedSmem.offset0,0x4
